//
// Generated by NVIDIA NVVM Compiler
//
// Compiler Build ID: CL-36424714
// Cuda compilation tools, release 13.0, V13.0.88
// Based on NVVM 20.0.0
//

.version 9.0
.target sm_100
.address_size 64

	// .globl	_Z11init_conv_bi
.extern .func  (.param .b32 func_retval0) vprintf
(
	.param .b64 vprintf_param_0,
	.param .b64 vprintf_param_1
)
;
.global .align 4 .b8 precalc_xorwow_matrix[102400];
.global .align 4 .b8 precalc_xorwow_offset_matrix[102400];
.global .align 4 .b8 mrg32k3aM1[2304];
.global .align 4 .b8 mrg32k3aM2[2304];
.global .align 4 .b8 mrg32k3aM1SubSeq[2016];
.global .align 4 .b8 mrg32k3aM2SubSeq[2016];
.global .align 4 .b8 mrg32k3aM1Seq[2304];
.global .align 4 .b8 mrg32k3aM2Seq[2304];
.const .align 8 .b8 __cr_lgamma_table[72];
.const .align 4 .f32 _alpha;
.const .align 4 .u32 _minibatch;
.const .align 4 .u32 _epochs;
.global .align 4 .u32 _correct_cnt;
.global .align 4 .f32 _avg_error;
.global .align 4 .b8 _train_image[188160000];
.global .align 4 .b8 _train_label[240000];
.global .align 4 .b8 _test_image[31360000];
.global .align 4 .b8 _test_label[40000];
.global .align 4 .b8 _conv_w[600];
.global .align 4 .b8 _conv_b[24];
.global .align 4 .b8 _fc1_b[180];
.global .align 4 .b8 _fc1_w[155520];
.global .align 4 .b8 _fc2_b[40];
.global .align 4 .b8 _fc2_w[1800];
.global .align 4 .b8 _input[3136];
.global .align 4 .b8 _conv_z[13824];
.global .align 4 .b8 _conv_a[13824];
.global .align 4 .b8 _pool_pos[3456];
.global .align 4 .b8 _pool[3456];
.global .align 4 .b8 _fc1_z[180];
.global .align 4 .b8 _fc1_a[180];
.global .align 4 .b8 _fc2_z[40];
.global .align 4 .b8 _fc2_a[40];
.global .align 4 .b8 _output[40];
.global .align 4 .b8 _answer[40];
.global .align 4 .b8 _conv_dw[600];
.global .align 4 .b8 _conv_db[24];
.global .align 4 .b8 _fc1_db[180];
.global .align 4 .b8 _fc1_dw[155520];
.global .align 4 .b8 _fc2_db[40];
.global .align 4 .b8 _fc2_dw[1800];
.global .align 4 .b8 _C[40];
.global .align 4 .b8 _fc2_delta[40];
.global .align 4 .b8 _fc1_delta[180];
.global .align 4 .b8 _conv_sigma_delta[24];
.global .align 4 .b8 _conv_delta[3456];
.global .align 4 .u32 tmp;
.global .align 1 .b8 $str[10] = {37, 102, 32, 37, 100, 32, 37, 100, 10};
.global .align 1 .b8 $str$1[4] = {37, 100, 10};
.global .align 1 .b8 $str$2[6] = {61, 61, 61, 61, 10};
.global .align 1 .b8 $str$3[4] = {37, 102, 32};
.global .align 1 .b8 $str$4[2] = {10};
.global .align 1 .b8 $str$5[3] = {37, 100};

.visible .entry _Z11init_conv_bi(
	.param .u32 _Z11init_conv_bi_param_0
)
{
	.local .align 8 .b8 	__local_depot0[48];
	.reg .b64 	%SP;
	.reg .b64 	%SPL;
	.reg .pred 	%p<65>;
	.reg .b32 	%r<1204>;
	.reg .b32 	%f<17>;
	.reg .b64 	%rd<26>;

	mov.u64 	%SPL, __local_depot0;
	ld.param.u32 	%r541, [_Z11init_conv_bi_param_0];
	add.u64 	%rd1, %SPL, 0;
	mov.u32 	%r542, %tid.x;
	mov.u32 	%r543, %ntid.x;
	mov.u32 	%r544, %ctaid.x;
	mad.lo.s32 	%r545, %r543, %r544, %r542;
	cvt.s64.s32 	%rd2, %r545;
	xor.b32  	%r546, %r541, -1429050551;
	mul.lo.s32 	%r547, %r546, 1099087573;
	setp.gt.s32 	%p1, %r541, -1;
	selp.b32 	%r548, -644748465, -1947113066, %p1;
	add.s32 	%r549, %r548, %r547;
	add.s32 	%r1, %r549, 6615241;
	add.s32 	%r940, %r547, 123456789;
	st.local.v2.u32 	[%rd1], {%r1, %r940};
	xor.b32  	%r550, %r547, 362436069;
	add.s32 	%r551, %r548, 521288629;
	st.local.v2.u32 	[%rd1+8], {%r550, %r551};
	xor.b32  	%r552, %r548, 88675123;
	add.s32 	%r936, %r547, 5783321;
	st.local.v2.u32 	[%rd1+16], {%r552, %r936};
	setp.eq.s32 	%p2, %r545, 0;
	@%p2 bra 	$L__BB0_115;
	mov.b32 	%r923, 0;
	mov.u64 	%rd12, precalc_xorwow_matrix;
	mov.u64 	%rd25, %rd2;
$L__BB0_2:
	mov.u64 	%rd3, %rd25;
	and.b64  	%rd4, %rd3, 3;
	setp.eq.s64 	%p3, %rd4, 0;
	@%p3 bra 	$L__BB0_114;
	mul.wide.u32 	%rd11, %r923, 3200;
	add.s64 	%rd5, %rd12, %rd11;
	mov.b32 	%r936, 0;
	mov.u32 	%r937, %r936;
	mov.u32 	%r938, %r936;
	mov.u32 	%r939, %r936;
	mov.u32 	%r940, %r936;
	mov.u32 	%r929, %r936;
$L__BB0_4:
	mul.wide.u32 	%rd13, %r929, 4;
	add.s64 	%rd14, %rd1, %rd13;
	ld.local.u32 	%r13, [%rd14+4];
	shl.b32 	%r14, %r929, 5;
	mov.b32 	%r935, 0;
$L__BB0_5:
	.pragma "nounroll";
	shr.u32 	%r556, %r13, %r935;
	and.b32  	%r557, %r556, 1;
	setp.eq.b32 	%p4, %r557, 1;
	not.pred 	%p5, %p4;
	add.s32 	%r558, %r14, %r935;
	mul.lo.s32 	%r559, %r558, 5;
	mul.wide.u32 	%rd15, %r559, 4;
	add.s64 	%rd6, %rd5, %rd15;
	@%p5 bra 	$L__BB0_7;
	ld.global.u32 	%r560, [%rd6];
	xor.b32  	%r940, %r940, %r560;
	ld.global.u32 	%r561, [%rd6+4];
	xor.b32  	%r939, %r939, %r561;
	ld.global.u32 	%r562, [%rd6+8];
	xor.b32  	%r938, %r938, %r562;
	ld.global.u32 	%r563, [%rd6+12];
	xor.b32  	%r937, %r937, %r563;
	ld.global.u32 	%r564, [%rd6+16];
	xor.b32  	%r936, %r936, %r564;
$L__BB0_7:
	and.b32  	%r566, %r556, 2;
	setp.eq.s32 	%p6, %r566, 0;
	@%p6 bra 	$L__BB0_9;
	ld.global.u32 	%r567, [%rd6+20];
	xor.b32  	%r940, %r940, %r567;
	ld.global.u32 	%r568, [%rd6+24];
	xor.b32  	%r939, %r939, %r568;
	ld.global.u32 	%r569, [%rd6+28];
	xor.b32  	%r938, %r938, %r569;
	ld.global.u32 	%r570, [%rd6+32];
	xor.b32  	%r937, %r937, %r570;
	ld.global.u32 	%r571, [%rd6+36];
	xor.b32  	%r936, %r936, %r571;
$L__BB0_9:
	and.b32  	%r573, %r556, 4;
	setp.eq.s32 	%p7, %r573, 0;
	@%p7 bra 	$L__BB0_11;
	ld.global.u32 	%r574, [%rd6+40];
	xor.b32  	%r940, %r940, %r574;
	ld.global.u32 	%r575, [%rd6+44];
	xor.b32  	%r939, %r939, %r575;
	ld.global.u32 	%r576, [%rd6+48];
	xor.b32  	%r938, %r938, %r576;
	ld.global.u32 	%r577, [%rd6+52];
	xor.b32  	%r937, %r937, %r577;
	ld.global.u32 	%r578, [%rd6+56];
	xor.b32  	%r936, %r936, %r578;
$L__BB0_11:
	and.b32  	%r580, %r556, 8;
	setp.eq.s32 	%p8, %r580, 0;
	@%p8 bra 	$L__BB0_13;
	ld.global.u32 	%r581, [%rd6+60];
	xor.b32  	%r940, %r940, %r581;
	ld.global.u32 	%r582, [%rd6+64];
	xor.b32  	%r939, %r939, %r582;
	ld.global.u32 	%r583, [%rd6+68];
	xor.b32  	%r938, %r938, %r583;
	ld.global.u32 	%r584, [%rd6+72];
	xor.b32  	%r937, %r937, %r584;
	ld.global.u32 	%r585, [%rd6+76];
	xor.b32  	%r936, %r936, %r585;
$L__BB0_13:
	and.b32  	%r587, %r556, 16;
	setp.eq.s32 	%p9, %r587, 0;
	@%p9 bra 	$L__BB0_15;
	ld.global.u32 	%r588, [%rd6+80];
	xor.b32  	%r940, %r940, %r588;
	ld.global.u32 	%r589, [%rd6+84];
	xor.b32  	%r939, %r939, %r589;
	ld.global.u32 	%r590, [%rd6+88];
	xor.b32  	%r938, %r938, %r590;
	ld.global.u32 	%r591, [%rd6+92];
	xor.b32  	%r937, %r937, %r591;
	ld.global.u32 	%r592, [%rd6+96];
	xor.b32  	%r936, %r936, %r592;
$L__BB0_15:
	and.b32  	%r594, %r556, 32;
	setp.eq.s32 	%p10, %r594, 0;
	@%p10 bra 	$L__BB0_17;
	ld.global.u32 	%r595, [%rd6+100];
	xor.b32  	%r940, %r940, %r595;
	ld.global.u32 	%r596, [%rd6+104];
	xor.b32  	%r939, %r939, %r596;
	ld.global.u32 	%r597, [%rd6+108];
	xor.b32  	%r938, %r938, %r597;
	ld.global.u32 	%r598, [%rd6+112];
	xor.b32  	%r937, %r937, %r598;
	ld.global.u32 	%r599, [%rd6+116];
	xor.b32  	%r936, %r936, %r599;
$L__BB0_17:
	and.b32  	%r601, %r556, 64;
	setp.eq.s32 	%p11, %r601, 0;
	@%p11 bra 	$L__BB0_19;
	ld.global.u32 	%r602, [%rd6+120];
	xor.b32  	%r940, %r940, %r602;
	ld.global.u32 	%r603, [%rd6+124];
	xor.b32  	%r939, %r939, %r603;
	ld.global.u32 	%r604, [%rd6+128];
	xor.b32  	%r938, %r938, %r604;
	ld.global.u32 	%r605, [%rd6+132];
	xor.b32  	%r937, %r937, %r605;
	ld.global.u32 	%r606, [%rd6+136];
	xor.b32  	%r936, %r936, %r606;
$L__BB0_19:
	and.b32  	%r608, %r556, 128;
	setp.eq.s32 	%p12, %r608, 0;
	@%p12 bra 	$L__BB0_21;
	ld.global.u32 	%r609, [%rd6+140];
	xor.b32  	%r940, %r940, %r609;
	ld.global.u32 	%r610, [%rd6+144];
	xor.b32  	%r939, %r939, %r610;
	ld.global.u32 	%r611, [%rd6+148];
	xor.b32  	%r938, %r938, %r611;
	ld.global.u32 	%r612, [%rd6+152];
	xor.b32  	%r937, %r937, %r612;
	ld.global.u32 	%r613, [%rd6+156];
	xor.b32  	%r936, %r936, %r613;
$L__BB0_21:
	and.b32  	%r615, %r556, 256;
	setp.eq.s32 	%p13, %r615, 0;
	@%p13 bra 	$L__BB0_23;
	ld.global.u32 	%r616, [%rd6+160];
	xor.b32  	%r940, %r940, %r616;
	ld.global.u32 	%r617, [%rd6+164];
	xor.b32  	%r939, %r939, %r617;
	ld.global.u32 	%r618, [%rd6+168];
	xor.b32  	%r938, %r938, %r618;
	ld.global.u32 	%r619, [%rd6+172];
	xor.b32  	%r937, %r937, %r619;
	ld.global.u32 	%r620, [%rd6+176];
	xor.b32  	%r936, %r936, %r620;
$L__BB0_23:
	and.b32  	%r622, %r556, 512;
	setp.eq.s32 	%p14, %r622, 0;
	@%p14 bra 	$L__BB0_25;
	ld.global.u32 	%r623, [%rd6+180];
	xor.b32  	%r940, %r940, %r623;
	ld.global.u32 	%r624, [%rd6+184];
	xor.b32  	%r939, %r939, %r624;
	ld.global.u32 	%r625, [%rd6+188];
	xor.b32  	%r938, %r938, %r625;
	ld.global.u32 	%r626, [%rd6+192];
	xor.b32  	%r937, %r937, %r626;
	ld.global.u32 	%r627, [%rd6+196];
	xor.b32  	%r936, %r936, %r627;
$L__BB0_25:
	and.b32  	%r629, %r556, 1024;
	setp.eq.s32 	%p15, %r629, 0;
	@%p15 bra 	$L__BB0_27;
	ld.global.u32 	%r630, [%rd6+200];
	xor.b32  	%r940, %r940, %r630;
	ld.global.u32 	%r631, [%rd6+204];
	xor.b32  	%r939, %r939, %r631;
	ld.global.u32 	%r632, [%rd6+208];
	xor.b32  	%r938, %r938, %r632;
	ld.global.u32 	%r633, [%rd6+212];
	xor.b32  	%r937, %r937, %r633;
	ld.global.u32 	%r634, [%rd6+216];
	xor.b32  	%r936, %r936, %r634;
$L__BB0_27:
	and.b32  	%r636, %r556, 2048;
	setp.eq.s32 	%p16, %r636, 0;
	@%p16 bra 	$L__BB0_29;
	ld.global.u32 	%r637, [%rd6+220];
	xor.b32  	%r940, %r940, %r637;
	ld.global.u32 	%r638, [%rd6+224];
	xor.b32  	%r939, %r939, %r638;
	ld.global.u32 	%r639, [%rd6+228];
	xor.b32  	%r938, %r938, %r639;
	ld.global.u32 	%r640, [%rd6+232];
	xor.b32  	%r937, %r937, %r640;
	ld.global.u32 	%r641, [%rd6+236];
	xor.b32  	%r936, %r936, %r641;
$L__BB0_29:
	and.b32  	%r643, %r556, 4096;
	setp.eq.s32 	%p17, %r643, 0;
	@%p17 bra 	$L__BB0_31;
	ld.global.u32 	%r644, [%rd6+240];
	xor.b32  	%r940, %r940, %r644;
	ld.global.u32 	%r645, [%rd6+244];
	xor.b32  	%r939, %r939, %r645;
	ld.global.u32 	%r646, [%rd6+248];
	xor.b32  	%r938, %r938, %r646;
	ld.global.u32 	%r647, [%rd6+252];
	xor.b32  	%r937, %r937, %r647;
	ld.global.u32 	%r648, [%rd6+256];
	xor.b32  	%r936, %r936, %r648;
$L__BB0_31:
	and.b32  	%r650, %r556, 8192;
	setp.eq.s32 	%p18, %r650, 0;
	@%p18 bra 	$L__BB0_33;
	ld.global.u32 	%r651, [%rd6+260];
	xor.b32  	%r940, %r940, %r651;
	ld.global.u32 	%r652, [%rd6+264];
	xor.b32  	%r939, %r939, %r652;
	ld.global.u32 	%r653, [%rd6+268];
	xor.b32  	%r938, %r938, %r653;
	ld.global.u32 	%r654, [%rd6+272];
	xor.b32  	%r937, %r937, %r654;
	ld.global.u32 	%r655, [%rd6+276];
	xor.b32  	%r936, %r936, %r655;
$L__BB0_33:
	and.b32  	%r657, %r556, 16384;
	setp.eq.s32 	%p19, %r657, 0;
	@%p19 bra 	$L__BB0_35;
	ld.global.u32 	%r658, [%rd6+280];
	xor.b32  	%r940, %r940, %r658;
	ld.global.u32 	%r659, [%rd6+284];
	xor.b32  	%r939, %r939, %r659;
	ld.global.u32 	%r660, [%rd6+288];
	xor.b32  	%r938, %r938, %r660;
	ld.global.u32 	%r661, [%rd6+292];
	xor.b32  	%r937, %r937, %r661;
	ld.global.u32 	%r662, [%rd6+296];
	xor.b32  	%r936, %r936, %r662;
$L__BB0_35:
	and.b32  	%r664, %r556, 32768;
	setp.eq.s32 	%p20, %r664, 0;
	@%p20 bra 	$L__BB0_37;
	ld.global.u32 	%r665, [%rd6+300];
	xor.b32  	%r940, %r940, %r665;
	ld.global.u32 	%r666, [%rd6+304];
	xor.b32  	%r939, %r939, %r666;
	ld.global.u32 	%r667, [%rd6+308];
	xor.b32  	%r938, %r938, %r667;
	ld.global.u32 	%r668, [%rd6+312];
	xor.b32  	%r937, %r937, %r668;
	ld.global.u32 	%r669, [%rd6+316];
	xor.b32  	%r936, %r936, %r669;
$L__BB0_37:
	add.s32 	%r935, %r935, 16;
	setp.ne.s32 	%p21, %r935, 32;
	@%p21 bra 	$L__BB0_5;
	mad.lo.s32 	%r670, %r929, -31, %r14;
	add.s32 	%r929, %r670, 1;
	setp.ne.s32 	%p22, %r929, 5;
	@%p22 bra 	$L__BB0_4;
	st.local.u32 	[%rd1+4], %r940;
	st.local.v2.u32 	[%rd1+8], {%r939, %r938};
	st.local.v2.u32 	[%rd1+16], {%r937, %r936};
	setp.eq.s64 	%p23, %rd4, 1;
	@%p23 bra 	$L__BB0_114;
	mov.b32 	%r936, 0;
	mov.u32 	%r1029, %r936;
	mov.u32 	%r1030, %r936;
	mov.u32 	%r1031, %r936;
	mov.u32 	%r940, %r936;
	mov.u32 	%r1021, %r936;
$L__BB0_41:
	mul.wide.u32 	%rd16, %r1021, 4;
	add.s64 	%rd17, %rd1, %rd16;
	ld.local.u32 	%r189, [%rd17+4];
	shl.b32 	%r190, %r1021, 5;
	mov.b32 	%r1027, 0;
$L__BB0_42:
	.pragma "nounroll";
	shr.u32 	%r673, %r189, %r1027;
	and.b32  	%r674, %r673, 1;
	setp.eq.b32 	%p24, %r674, 1;
	not.pred 	%p25, %p24;
	add.s32 	%r675, %r190, %r1027;
	mul.lo.s32 	%r676, %r675, 5;
	mul.wide.u32 	%rd18, %r676, 4;
	add.s64 	%rd7, %rd5, %rd18;
	@%p25 bra 	$L__BB0_44;
	ld.global.u32 	%r677, [%rd7];
	xor.b32  	%r940, %r940, %r677;
	ld.global.u32 	%r678, [%rd7+4];
	xor.b32  	%r1031, %r1031, %r678;
	ld.global.u32 	%r679, [%rd7+8];
	xor.b32  	%r1030, %r1030, %r679;
	ld.global.u32 	%r680, [%rd7+12];
	xor.b32  	%r1029, %r1029, %r680;
	ld.global.u32 	%r681, [%rd7+16];
	xor.b32  	%r936, %r936, %r681;
$L__BB0_44:
	and.b32  	%r683, %r673, 2;
	setp.eq.s32 	%p26, %r683, 0;
	@%p26 bra 	$L__BB0_46;
	ld.global.u32 	%r684, [%rd7+20];
	xor.b32  	%r940, %r940, %r684;
	ld.global.u32 	%r685, [%rd7+24];
	xor.b32  	%r1031, %r1031, %r685;
	ld.global.u32 	%r686, [%rd7+28];
	xor.b32  	%r1030, %r1030, %r686;
	ld.global.u32 	%r687, [%rd7+32];
	xor.b32  	%r1029, %r1029, %r687;
	ld.global.u32 	%r688, [%rd7+36];
	xor.b32  	%r936, %r936, %r688;
$L__BB0_46:
	and.b32  	%r690, %r673, 4;
	setp.eq.s32 	%p27, %r690, 0;
	@%p27 bra 	$L__BB0_48;
	ld.global.u32 	%r691, [%rd7+40];
	xor.b32  	%r940, %r940, %r691;
	ld.global.u32 	%r692, [%rd7+44];
	xor.b32  	%r1031, %r1031, %r692;
	ld.global.u32 	%r693, [%rd7+48];
	xor.b32  	%r1030, %r1030, %r693;
	ld.global.u32 	%r694, [%rd7+52];
	xor.b32  	%r1029, %r1029, %r694;
	ld.global.u32 	%r695, [%rd7+56];
	xor.b32  	%r936, %r936, %r695;
$L__BB0_48:
	and.b32  	%r697, %r673, 8;
	setp.eq.s32 	%p28, %r697, 0;
	@%p28 bra 	$L__BB0_50;
	ld.global.u32 	%r698, [%rd7+60];
	xor.b32  	%r940, %r940, %r698;
	ld.global.u32 	%r699, [%rd7+64];
	xor.b32  	%r1031, %r1031, %r699;
	ld.global.u32 	%r700, [%rd7+68];
	xor.b32  	%r1030, %r1030, %r700;
	ld.global.u32 	%r701, [%rd7+72];
	xor.b32  	%r1029, %r1029, %r701;
	ld.global.u32 	%r702, [%rd7+76];
	xor.b32  	%r936, %r936, %r702;
$L__BB0_50:
	and.b32  	%r704, %r673, 16;
	setp.eq.s32 	%p29, %r704, 0;
	@%p29 bra 	$L__BB0_52;
	ld.global.u32 	%r705, [%rd7+80];
	xor.b32  	%r940, %r940, %r705;
	ld.global.u32 	%r706, [%rd7+84];
	xor.b32  	%r1031, %r1031, %r706;
	ld.global.u32 	%r707, [%rd7+88];
	xor.b32  	%r1030, %r1030, %r707;
	ld.global.u32 	%r708, [%rd7+92];
	xor.b32  	%r1029, %r1029, %r708;
	ld.global.u32 	%r709, [%rd7+96];
	xor.b32  	%r936, %r936, %r709;
$L__BB0_52:
	and.b32  	%r711, %r673, 32;
	setp.eq.s32 	%p30, %r711, 0;
	@%p30 bra 	$L__BB0_54;
	ld.global.u32 	%r712, [%rd7+100];
	xor.b32  	%r940, %r940, %r712;
	ld.global.u32 	%r713, [%rd7+104];
	xor.b32  	%r1031, %r1031, %r713;
	ld.global.u32 	%r714, [%rd7+108];
	xor.b32  	%r1030, %r1030, %r714;
	ld.global.u32 	%r715, [%rd7+112];
	xor.b32  	%r1029, %r1029, %r715;
	ld.global.u32 	%r716, [%rd7+116];
	xor.b32  	%r936, %r936, %r716;
$L__BB0_54:
	and.b32  	%r718, %r673, 64;
	setp.eq.s32 	%p31, %r718, 0;
	@%p31 bra 	$L__BB0_56;
	ld.global.u32 	%r719, [%rd7+120];
	xor.b32  	%r940, %r940, %r719;
	ld.global.u32 	%r720, [%rd7+124];
	xor.b32  	%r1031, %r1031, %r720;
	ld.global.u32 	%r721, [%rd7+128];
	xor.b32  	%r1030, %r1030, %r721;
	ld.global.u32 	%r722, [%rd7+132];
	xor.b32  	%r1029, %r1029, %r722;
	ld.global.u32 	%r723, [%rd7+136];
	xor.b32  	%r936, %r936, %r723;
$L__BB0_56:
	and.b32  	%r725, %r673, 128;
	setp.eq.s32 	%p32, %r725, 0;
	@%p32 bra 	$L__BB0_58;
	ld.global.u32 	%r726, [%rd7+140];
	xor.b32  	%r940, %r940, %r726;
	ld.global.u32 	%r727, [%rd7+144];
	xor.b32  	%r1031, %r1031, %r727;
	ld.global.u32 	%r728, [%rd7+148];
	xor.b32  	%r1030, %r1030, %r728;
	ld.global.u32 	%r729, [%rd7+152];
	xor.b32  	%r1029, %r1029, %r729;
	ld.global.u32 	%r730, [%rd7+156];
	xor.b32  	%r936, %r936, %r730;
$L__BB0_58:
	and.b32  	%r732, %r673, 256;
	setp.eq.s32 	%p33, %r732, 0;
	@%p33 bra 	$L__BB0_60;
	ld.global.u32 	%r733, [%rd7+160];
	xor.b32  	%r940, %r940, %r733;
	ld.global.u32 	%r734, [%rd7+164];
	xor.b32  	%r1031, %r1031, %r734;
	ld.global.u32 	%r735, [%rd7+168];
	xor.b32  	%r1030, %r1030, %r735;
	ld.global.u32 	%r736, [%rd7+172];
	xor.b32  	%r1029, %r1029, %r736;
	ld.global.u32 	%r737, [%rd7+176];
	xor.b32  	%r936, %r936, %r737;
$L__BB0_60:
	and.b32  	%r739, %r673, 512;
	setp.eq.s32 	%p34, %r739, 0;
	@%p34 bra 	$L__BB0_62;
	ld.global.u32 	%r740, [%rd7+180];
	xor.b32  	%r940, %r940, %r740;
	ld.global.u32 	%r741, [%rd7+184];
	xor.b32  	%r1031, %r1031, %r741;
	ld.global.u32 	%r742, [%rd7+188];
	xor.b32  	%r1030, %r1030, %r742;
	ld.global.u32 	%r743, [%rd7+192];
	xor.b32  	%r1029, %r1029, %r743;
	ld.global.u32 	%r744, [%rd7+196];
	xor.b32  	%r936, %r936, %r744;
$L__BB0_62:
	and.b32  	%r746, %r673, 1024;
	setp.eq.s32 	%p35, %r746, 0;
	@%p35 bra 	$L__BB0_64;
	ld.global.u32 	%r747, [%rd7+200];
	xor.b32  	%r940, %r940, %r747;
	ld.global.u32 	%r748, [%rd7+204];
	xor.b32  	%r1031, %r1031, %r748;
	ld.global.u32 	%r749, [%rd7+208];
	xor.b32  	%r1030, %r1030, %r749;
	ld.global.u32 	%r750, [%rd7+212];
	xor.b32  	%r1029, %r1029, %r750;
	ld.global.u32 	%r751, [%rd7+216];
	xor.b32  	%r936, %r936, %r751;
$L__BB0_64:
	and.b32  	%r753, %r673, 2048;
	setp.eq.s32 	%p36, %r753, 0;
	@%p36 bra 	$L__BB0_66;
	ld.global.u32 	%r754, [%rd7+220];
	xor.b32  	%r940, %r940, %r754;
	ld.global.u32 	%r755, [%rd7+224];
	xor.b32  	%r1031, %r1031, %r755;
	ld.global.u32 	%r756, [%rd7+228];
	xor.b32  	%r1030, %r1030, %r756;
	ld.global.u32 	%r757, [%rd7+232];
	xor.b32  	%r1029, %r1029, %r757;
	ld.global.u32 	%r758, [%rd7+236];
	xor.b32  	%r936, %r936, %r758;
$L__BB0_66:
	and.b32  	%r760, %r673, 4096;
	setp.eq.s32 	%p37, %r760, 0;
	@%p37 bra 	$L__BB0_68;
	ld.global.u32 	%r761, [%rd7+240];
	xor.b32  	%r940, %r940, %r761;
	ld.global.u32 	%r762, [%rd7+244];
	xor.b32  	%r1031, %r1031, %r762;
	ld.global.u32 	%r763, [%rd7+248];
	xor.b32  	%r1030, %r1030, %r763;
	ld.global.u32 	%r764, [%rd7+252];
	xor.b32  	%r1029, %r1029, %r764;
	ld.global.u32 	%r765, [%rd7+256];
	xor.b32  	%r936, %r936, %r765;
$L__BB0_68:
	and.b32  	%r767, %r673, 8192;
	setp.eq.s32 	%p38, %r767, 0;
	@%p38 bra 	$L__BB0_70;
	ld.global.u32 	%r768, [%rd7+260];
	xor.b32  	%r940, %r940, %r768;
	ld.global.u32 	%r769, [%rd7+264];
	xor.b32  	%r1031, %r1031, %r769;
	ld.global.u32 	%r770, [%rd7+268];
	xor.b32  	%r1030, %r1030, %r770;
	ld.global.u32 	%r771, [%rd7+272];
	xor.b32  	%r1029, %r1029, %r771;
	ld.global.u32 	%r772, [%rd7+276];
	xor.b32  	%r936, %r936, %r772;
$L__BB0_70:
	and.b32  	%r774, %r673, 16384;
	setp.eq.s32 	%p39, %r774, 0;
	@%p39 bra 	$L__BB0_72;
	ld.global.u32 	%r775, [%rd7+280];
	xor.b32  	%r940, %r940, %r775;
	ld.global.u32 	%r776, [%rd7+284];
	xor.b32  	%r1031, %r1031, %r776;
	ld.global.u32 	%r777, [%rd7+288];
	xor.b32  	%r1030, %r1030, %r777;
	ld.global.u32 	%r778, [%rd7+292];
	xor.b32  	%r1029, %r1029, %r778;
	ld.global.u32 	%r779, [%rd7+296];
	xor.b32  	%r936, %r936, %r779;
$L__BB0_72:
	and.b32  	%r781, %r673, 32768;
	setp.eq.s32 	%p40, %r781, 0;
	@%p40 bra 	$L__BB0_74;
	ld.global.u32 	%r782, [%rd7+300];
	xor.b32  	%r940, %r940, %r782;
	ld.global.u32 	%r783, [%rd7+304];
	xor.b32  	%r1031, %r1031, %r783;
	ld.global.u32 	%r784, [%rd7+308];
	xor.b32  	%r1030, %r1030, %r784;
	ld.global.u32 	%r785, [%rd7+312];
	xor.b32  	%r1029, %r1029, %r785;
	ld.global.u32 	%r786, [%rd7+316];
	xor.b32  	%r936, %r936, %r786;
$L__BB0_74:
	add.s32 	%r1027, %r1027, 16;
	setp.ne.s32 	%p41, %r1027, 32;
	@%p41 bra 	$L__BB0_42;
	mad.lo.s32 	%r787, %r1021, -31, %r190;
	add.s32 	%r1021, %r787, 1;
	setp.ne.s32 	%p42, %r1021, 5;
	@%p42 bra 	$L__BB0_41;
	st.local.u32 	[%rd1+4], %r940;
	st.local.v2.u32 	[%rd1+8], {%r1031, %r1030};
	st.local.v2.u32 	[%rd1+16], {%r1029, %r936};
	setp.ne.s64 	%p43, %rd4, 3;
	@%p43 bra 	$L__BB0_114;
	mov.b32 	%r936, 0;
	mov.u32 	%r1121, %r936;
	mov.u32 	%r1122, %r936;
	mov.u32 	%r1123, %r936;
	mov.u32 	%r940, %r936;
	mov.u32 	%r1113, %r936;
$L__BB0_78:
	mul.wide.u32 	%rd19, %r1113, 4;
	add.s64 	%rd20, %rd1, %rd19;
	ld.local.u32 	%r365, [%rd20+4];
	shl.b32 	%r366, %r1113, 5;
	mov.b32 	%r1119, 0;
$L__BB0_79:
	.pragma "nounroll";
	shr.u32 	%r790, %r365, %r1119;
	and.b32  	%r791, %r790, 1;
	setp.eq.b32 	%p44, %r791, 1;
	not.pred 	%p45, %p44;
	add.s32 	%r792, %r366, %r1119;
	mul.lo.s32 	%r793, %r792, 5;
	mul.wide.u32 	%rd21, %r793, 4;
	add.s64 	%rd8, %rd5, %rd21;
	@%p45 bra 	$L__BB0_81;
	ld.global.u32 	%r794, [%rd8];
	xor.b32  	%r940, %r940, %r794;
	ld.global.u32 	%r795, [%rd8+4];
	xor.b32  	%r1123, %r1123, %r795;
	ld.global.u32 	%r796, [%rd8+8];
	xor.b32  	%r1122, %r1122, %r796;
	ld.global.u32 	%r797, [%rd8+12];
	xor.b32  	%r1121, %r1121, %r797;
	ld.global.u32 	%r798, [%rd8+16];
	xor.b32  	%r936, %r936, %r798;
$L__BB0_81:
	and.b32  	%r800, %r790, 2;
	setp.eq.s32 	%p46, %r800, 0;
	@%p46 bra 	$L__BB0_83;
	ld.global.u32 	%r801, [%rd8+20];
	xor.b32  	%r940, %r940, %r801;
	ld.global.u32 	%r802, [%rd8+24];
	xor.b32  	%r1123, %r1123, %r802;
	ld.global.u32 	%r803, [%rd8+28];
	xor.b32  	%r1122, %r1122, %r803;
	ld.global.u32 	%r804, [%rd8+32];
	xor.b32  	%r1121, %r1121, %r804;
	ld.global.u32 	%r805, [%rd8+36];
	xor.b32  	%r936, %r936, %r805;
$L__BB0_83:
	and.b32  	%r807, %r790, 4;
	setp.eq.s32 	%p47, %r807, 0;
	@%p47 bra 	$L__BB0_85;
	ld.global.u32 	%r808, [%rd8+40];
	xor.b32  	%r940, %r940, %r808;
	ld.global.u32 	%r809, [%rd8+44];
	xor.b32  	%r1123, %r1123, %r809;
	ld.global.u32 	%r810, [%rd8+48];
	xor.b32  	%r1122, %r1122, %r810;
	ld.global.u32 	%r811, [%rd8+52];
	xor.b32  	%r1121, %r1121, %r811;
	ld.global.u32 	%r812, [%rd8+56];
	xor.b32  	%r936, %r936, %r812;
$L__BB0_85:
	and.b32  	%r814, %r790, 8;
	setp.eq.s32 	%p48, %r814, 0;
	@%p48 bra 	$L__BB0_87;
	ld.global.u32 	%r815, [%rd8+60];
	xor.b32  	%r940, %r940, %r815;
	ld.global.u32 	%r816, [%rd8+64];
	xor.b32  	%r1123, %r1123, %r816;
	ld.global.u32 	%r817, [%rd8+68];
	xor.b32  	%r1122, %r1122, %r817;
	ld.global.u32 	%r818, [%rd8+72];
	xor.b32  	%r1121, %r1121, %r818;
	ld.global.u32 	%r819, [%rd8+76];
	xor.b32  	%r936, %r936, %r819;
$L__BB0_87:
	and.b32  	%r821, %r790, 16;
	setp.eq.s32 	%p49, %r821, 0;
	@%p49 bra 	$L__BB0_89;
	ld.global.u32 	%r822, [%rd8+80];
	xor.b32  	%r940, %r940, %r822;
	ld.global.u32 	%r823, [%rd8+84];
	xor.b32  	%r1123, %r1123, %r823;
	ld.global.u32 	%r824, [%rd8+88];
	xor.b32  	%r1122, %r1122, %r824;
	ld.global.u32 	%r825, [%rd8+92];
	xor.b32  	%r1121, %r1121, %r825;
	ld.global.u32 	%r826, [%rd8+96];
	xor.b32  	%r936, %r936, %r826;
$L__BB0_89:
	and.b32  	%r828, %r790, 32;
	setp.eq.s32 	%p50, %r828, 0;
	@%p50 bra 	$L__BB0_91;
	ld.global.u32 	%r829, [%rd8+100];
	xor.b32  	%r940, %r940, %r829;
	ld.global.u32 	%r830, [%rd8+104];
	xor.b32  	%r1123, %r1123, %r830;
	ld.global.u32 	%r831, [%rd8+108];
	xor.b32  	%r1122, %r1122, %r831;
	ld.global.u32 	%r832, [%rd8+112];
	xor.b32  	%r1121, %r1121, %r832;
	ld.global.u32 	%r833, [%rd8+116];
	xor.b32  	%r936, %r936, %r833;
$L__BB0_91:
	and.b32  	%r835, %r790, 64;
	setp.eq.s32 	%p51, %r835, 0;
	@%p51 bra 	$L__BB0_93;
	ld.global.u32 	%r836, [%rd8+120];
	xor.b32  	%r940, %r940, %r836;
	ld.global.u32 	%r837, [%rd8+124];
	xor.b32  	%r1123, %r1123, %r837;
	ld.global.u32 	%r838, [%rd8+128];
	xor.b32  	%r1122, %r1122, %r838;
	ld.global.u32 	%r839, [%rd8+132];
	xor.b32  	%r1121, %r1121, %r839;
	ld.global.u32 	%r840, [%rd8+136];
	xor.b32  	%r936, %r936, %r840;
$L__BB0_93:
	and.b32  	%r842, %r790, 128;
	setp.eq.s32 	%p52, %r842, 0;
	@%p52 bra 	$L__BB0_95;
	ld.global.u32 	%r843, [%rd8+140];
	xor.b32  	%r940, %r940, %r843;
	ld.global.u32 	%r844, [%rd8+144];
	xor.b32  	%r1123, %r1123, %r844;
	ld.global.u32 	%r845, [%rd8+148];
	xor.b32  	%r1122, %r1122, %r845;
	ld.global.u32 	%r846, [%rd8+152];
	xor.b32  	%r1121, %r1121, %r846;
	ld.global.u32 	%r847, [%rd8+156];
	xor.b32  	%r936, %r936, %r847;
$L__BB0_95:
	and.b32  	%r849, %r790, 256;
	setp.eq.s32 	%p53, %r849, 0;
	@%p53 bra 	$L__BB0_97;
	ld.global.u32 	%r850, [%rd8+160];
	xor.b32  	%r940, %r940, %r850;
	ld.global.u32 	%r851, [%rd8+164];
	xor.b32  	%r1123, %r1123, %r851;
	ld.global.u32 	%r852, [%rd8+168];
	xor.b32  	%r1122, %r1122, %r852;
	ld.global.u32 	%r853, [%rd8+172];
	xor.b32  	%r1121, %r1121, %r853;
	ld.global.u32 	%r854, [%rd8+176];
	xor.b32  	%r936, %r936, %r854;
$L__BB0_97:
	and.b32  	%r856, %r790, 512;
	setp.eq.s32 	%p54, %r856, 0;
	@%p54 bra 	$L__BB0_99;
	ld.global.u32 	%r857, [%rd8+180];
	xor.b32  	%r940, %r940, %r857;
	ld.global.u32 	%r858, [%rd8+184];
	xor.b32  	%r1123, %r1123, %r858;
	ld.global.u32 	%r859, [%rd8+188];
	xor.b32  	%r1122, %r1122, %r859;
	ld.global.u32 	%r860, [%rd8+192];
	xor.b32  	%r1121, %r1121, %r860;
	ld.global.u32 	%r861, [%rd8+196];
	xor.b32  	%r936, %r936, %r861;
$L__BB0_99:
	and.b32  	%r863, %r790, 1024;
	setp.eq.s32 	%p55, %r863, 0;
	@%p55 bra 	$L__BB0_101;
	ld.global.u32 	%r864, [%rd8+200];
	xor.b32  	%r940, %r940, %r864;
	ld.global.u32 	%r865, [%rd8+204];
	xor.b32  	%r1123, %r1123, %r865;
	ld.global.u32 	%r866, [%rd8+208];
	xor.b32  	%r1122, %r1122, %r866;
	ld.global.u32 	%r867, [%rd8+212];
	xor.b32  	%r1121, %r1121, %r867;
	ld.global.u32 	%r868, [%rd8+216];
	xor.b32  	%r936, %r936, %r868;
$L__BB0_101:
	and.b32  	%r870, %r790, 2048;
	setp.eq.s32 	%p56, %r870, 0;
	@%p56 bra 	$L__BB0_103;
	ld.global.u32 	%r871, [%rd8+220];
	xor.b32  	%r940, %r940, %r871;
	ld.global.u32 	%r872, [%rd8+224];
	xor.b32  	%r1123, %r1123, %r872;
	ld.global.u32 	%r873, [%rd8+228];
	xor.b32  	%r1122, %r1122, %r873;
	ld.global.u32 	%r874, [%rd8+232];
	xor.b32  	%r1121, %r1121, %r874;
	ld.global.u32 	%r875, [%rd8+236];
	xor.b32  	%r936, %r936, %r875;
$L__BB0_103:
	and.b32  	%r877, %r790, 4096;
	setp.eq.s32 	%p57, %r877, 0;
	@%p57 bra 	$L__BB0_105;
	ld.global.u32 	%r878, [%rd8+240];
	xor.b32  	%r940, %r940, %r878;
	ld.global.u32 	%r879, [%rd8+244];
	xor.b32  	%r1123, %r1123, %r879;
	ld.global.u32 	%r880, [%rd8+248];
	xor.b32  	%r1122, %r1122, %r880;
	ld.global.u32 	%r881, [%rd8+252];
	xor.b32  	%r1121, %r1121, %r881;
	ld.global.u32 	%r882, [%rd8+256];
	xor.b32  	%r936, %r936, %r882;
$L__BB0_105:
	and.b32  	%r884, %r790, 8192;
	setp.eq.s32 	%p58, %r884, 0;
	@%p58 bra 	$L__BB0_107;
	ld.global.u32 	%r885, [%rd8+260];
	xor.b32  	%r940, %r940, %r885;
	ld.global.u32 	%r886, [%rd8+264];
	xor.b32  	%r1123, %r1123, %r886;
	ld.global.u32 	%r887, [%rd8+268];
	xor.b32  	%r1122, %r1122, %r887;
	ld.global.u32 	%r888, [%rd8+272];
	xor.b32  	%r1121, %r1121, %r888;
	ld.global.u32 	%r889, [%rd8+276];
	xor.b32  	%r936, %r936, %r889;
$L__BB0_107:
	and.b32  	%r891, %r790, 16384;
	setp.eq.s32 	%p59, %r891, 0;
	@%p59 bra 	$L__BB0_109;
	ld.global.u32 	%r892, [%rd8+280];
	xor.b32  	%r940, %r940, %r892;
	ld.global.u32 	%r893, [%rd8+284];
	xor.b32  	%r1123, %r1123, %r893;
	ld.global.u32 	%r894, [%rd8+288];
	xor.b32  	%r1122, %r1122, %r894;
	ld.global.u32 	%r895, [%rd8+292];
	xor.b32  	%r1121, %r1121, %r895;
	ld.global.u32 	%r896, [%rd8+296];
	xor.b32  	%r936, %r936, %r896;
$L__BB0_109:
	and.b32  	%r898, %r790, 32768;
	setp.eq.s32 	%p60, %r898, 0;
	@%p60 bra 	$L__BB0_111;
	ld.global.u32 	%r899, [%rd8+300];
	xor.b32  	%r940, %r940, %r899;
	ld.global.u32 	%r900, [%rd8+304];
	xor.b32  	%r1123, %r1123, %r900;
	ld.global.u32 	%r901, [%rd8+308];
	xor.b32  	%r1122, %r1122, %r901;
	ld.global.u32 	%r902, [%rd8+312];
	xor.b32  	%r1121, %r1121, %r902;
	ld.global.u32 	%r903, [%rd8+316];
	xor.b32  	%r936, %r936, %r903;
$L__BB0_111:
	add.s32 	%r1119, %r1119, 16;
	setp.ne.s32 	%p61, %r1119, 32;
	@%p61 bra 	$L__BB0_79;
	mad.lo.s32 	%r904, %r1113, -31, %r366;
	add.s32 	%r1113, %r904, 1;
	setp.ne.s32 	%p62, %r1113, 5;
	@%p62 bra 	$L__BB0_78;
	st.local.u32 	[%rd1+4], %r940;
	st.local.v2.u32 	[%rd1+8], {%r1123, %r1122};
	st.local.v2.u32 	[%rd1+16], {%r1121, %r936};
$L__BB0_114:
	shr.u64 	%rd25, %rd3, 2;
	add.s32 	%r923, %r923, 1;
	setp.gt.u64 	%p63, %rd3, 3;
	@%p63 bra 	$L__BB0_2;
$L__BB0_115:
	cvt.u32.u64 	%r905, %rd2;
	shr.u32 	%r906, %r940, 2;
	xor.b32  	%r907, %r906, %r940;
	shl.b32 	%r908, %r936, 4;
	shl.b32 	%r909, %r907, 1;
	xor.b32  	%r910, %r909, %r908;
	xor.b32  	%r911, %r910, %r907;
	xor.b32  	%r912, %r911, %r936;
	add.s32 	%r913, %r1, %r912;
	add.s32 	%r540, %r913, 362437;
	setp.gt.s32 	%p64, %r905, 5;
	@%p64 bra 	$L__BB0_117;
	abs.s32 	%r914, %r540;
	mul.hi.s32 	%r915, %r914, 1073741825;
	shr.u32 	%r916, %r915, 31;
	shr.s32 	%r917, %r915, 29;
	add.s32 	%r918, %r917, %r916;
	mul.lo.s32 	%r919, %r918, 2147483647;
	sub.s32 	%r920, %r914, %r919;
	cvt.rn.f32.s32 	%f1, %r920;
	mul.f32 	%f2, %f1, 0f30000000;
	add.f32 	%f3, %f2, 0f00000000;
	add.f32 	%f4, %f2, %f3;
	add.f32 	%f5, %f2, %f4;
	add.f32 	%f6, %f2, %f5;
	add.f32 	%f7, %f2, %f6;
	add.f32 	%f8, %f2, %f7;
	add.f32 	%f9, %f2, %f8;
	add.f32 	%f10, %f2, %f9;
	add.f32 	%f11, %f2, %f10;
	add.f32 	%f12, %f2, %f11;
	add.f32 	%f13, %f2, %f12;
	add.f32 	%f14, %f2, %f13;
	add.f32 	%f15, %f14, 0fC0C00000;
	mul.f32 	%f16, %f15, 0f3E4CCCCD;
	shl.b64 	%rd22, %rd2, 2;
	mov.u64 	%rd23, _conv_b;
	add.s64 	%rd24, %rd23, %rd22;
	st.global.f32 	[%rd24], %f16;
$L__BB0_117:
	ret;

}
	// .globl	_Z11init_conv_wi
.visible .entry _Z11init_conv_wi(
	.param .u32 _Z11init_conv_wi_param_0
)
{
	.local .align 8 .b8 	__local_depot1[48];
	.reg .b64 	%SP;
	.reg .b64 	%SPL;
	.reg .pred 	%p<67>;
	.reg .b32 	%r<1214>;
	.reg .b32 	%f<17>;
	.reg .b64 	%rd<30>;

	mov.u64 	%SPL, __local_depot1;
	ld.param.u32 	%r545, [_Z11init_conv_wi_param_0];
	add.u64 	%rd1, %SPL, 0;
	mov.u32 	%r546, %tid.x;
	mov.u32 	%r547, %ntid.x;
	mov.u32 	%r548, %ctaid.x;
	mad.lo.s32 	%r1, %r547, %r548, %r546;
	mov.u32 	%r549, %tid.y;
	mov.u32 	%r550, %ntid.y;
	mov.u32 	%r551, %ctaid.y;
	mad.lo.s32 	%r2, %r550, %r551, %r549;
	mov.u32 	%r552, %tid.z;
	mov.u32 	%r553, %ntid.z;
	mov.u32 	%r554, %ctaid.z;
	mad.lo.s32 	%r3, %r553, %r554, %r552;
	mad.lo.s32 	%r555, %r2, 5, %r1;
	mad.lo.s32 	%r4, %r3, 25, %r555;
	xor.b32  	%r556, %r545, -1429050551;
	mul.lo.s32 	%r557, %r556, 1099087573;
	setp.gt.s32 	%p1, %r545, -1;
	selp.b32 	%r558, -644748465, -1947113066, %p1;
	add.s32 	%r559, %r558, %r557;
	add.s32 	%r5, %r559, 6615241;
	add.s32 	%r950, %r557, 123456789;
	st.local.v2.u32 	[%rd1], {%r5, %r950};
	xor.b32  	%r560, %r557, 362436069;
	add.s32 	%r561, %r558, 521288629;
	st.local.v2.u32 	[%rd1+8], {%r560, %r561};
	xor.b32  	%r562, %r558, 88675123;
	add.s32 	%r946, %r557, 5783321;
	st.local.v2.u32 	[%rd1+16], {%r562, %r946};
	setp.eq.s32 	%p2, %r4, 0;
	@%p2 bra 	$L__BB1_115;
	cvt.s64.s32 	%rd29, %r4;
	mov.b32 	%r933, 0;
	mov.u64 	%rd12, precalc_xorwow_matrix;
$L__BB1_2:
	mov.u64 	%rd3, %rd29;
	and.b64  	%rd4, %rd3, 3;
	setp.eq.s64 	%p3, %rd4, 0;
	@%p3 bra 	$L__BB1_114;
	mul.wide.u32 	%rd11, %r933, 3200;
	add.s64 	%rd5, %rd12, %rd11;
	mov.b32 	%r946, 0;
	mov.u32 	%r947, %r946;
	mov.u32 	%r948, %r946;
	mov.u32 	%r949, %r946;
	mov.u32 	%r950, %r946;
	mov.u32 	%r939, %r946;
$L__BB1_4:
	mul.wide.u32 	%rd13, %r939, 4;
	add.s64 	%rd14, %rd1, %rd13;
	ld.local.u32 	%r17, [%rd14+4];
	shl.b32 	%r18, %r939, 5;
	mov.b32 	%r945, 0;
$L__BB1_5:
	.pragma "nounroll";
	shr.u32 	%r566, %r17, %r945;
	and.b32  	%r567, %r566, 1;
	setp.eq.b32 	%p4, %r567, 1;
	not.pred 	%p5, %p4;
	add.s32 	%r568, %r18, %r945;
	mul.lo.s32 	%r569, %r568, 5;
	mul.wide.u32 	%rd15, %r569, 4;
	add.s64 	%rd6, %rd5, %rd15;
	@%p5 bra 	$L__BB1_7;
	ld.global.u32 	%r570, [%rd6];
	xor.b32  	%r950, %r950, %r570;
	ld.global.u32 	%r571, [%rd6+4];
	xor.b32  	%r949, %r949, %r571;
	ld.global.u32 	%r572, [%rd6+8];
	xor.b32  	%r948, %r948, %r572;
	ld.global.u32 	%r573, [%rd6+12];
	xor.b32  	%r947, %r947, %r573;
	ld.global.u32 	%r574, [%rd6+16];
	xor.b32  	%r946, %r946, %r574;
$L__BB1_7:
	and.b32  	%r576, %r566, 2;
	setp.eq.s32 	%p6, %r576, 0;
	@%p6 bra 	$L__BB1_9;
	ld.global.u32 	%r577, [%rd6+20];
	xor.b32  	%r950, %r950, %r577;
	ld.global.u32 	%r578, [%rd6+24];
	xor.b32  	%r949, %r949, %r578;
	ld.global.u32 	%r579, [%rd6+28];
	xor.b32  	%r948, %r948, %r579;
	ld.global.u32 	%r580, [%rd6+32];
	xor.b32  	%r947, %r947, %r580;
	ld.global.u32 	%r581, [%rd6+36];
	xor.b32  	%r946, %r946, %r581;
$L__BB1_9:
	and.b32  	%r583, %r566, 4;
	setp.eq.s32 	%p7, %r583, 0;
	@%p7 bra 	$L__BB1_11;
	ld.global.u32 	%r584, [%rd6+40];
	xor.b32  	%r950, %r950, %r584;
	ld.global.u32 	%r585, [%rd6+44];
	xor.b32  	%r949, %r949, %r585;
	ld.global.u32 	%r586, [%rd6+48];
	xor.b32  	%r948, %r948, %r586;
	ld.global.u32 	%r587, [%rd6+52];
	xor.b32  	%r947, %r947, %r587;
	ld.global.u32 	%r588, [%rd6+56];
	xor.b32  	%r946, %r946, %r588;
$L__BB1_11:
	and.b32  	%r590, %r566, 8;
	setp.eq.s32 	%p8, %r590, 0;
	@%p8 bra 	$L__BB1_13;
	ld.global.u32 	%r591, [%rd6+60];
	xor.b32  	%r950, %r950, %r591;
	ld.global.u32 	%r592, [%rd6+64];
	xor.b32  	%r949, %r949, %r592;
	ld.global.u32 	%r593, [%rd6+68];
	xor.b32  	%r948, %r948, %r593;
	ld.global.u32 	%r594, [%rd6+72];
	xor.b32  	%r947, %r947, %r594;
	ld.global.u32 	%r595, [%rd6+76];
	xor.b32  	%r946, %r946, %r595;
$L__BB1_13:
	and.b32  	%r597, %r566, 16;
	setp.eq.s32 	%p9, %r597, 0;
	@%p9 bra 	$L__BB1_15;
	ld.global.u32 	%r598, [%rd6+80];
	xor.b32  	%r950, %r950, %r598;
	ld.global.u32 	%r599, [%rd6+84];
	xor.b32  	%r949, %r949, %r599;
	ld.global.u32 	%r600, [%rd6+88];
	xor.b32  	%r948, %r948, %r600;
	ld.global.u32 	%r601, [%rd6+92];
	xor.b32  	%r947, %r947, %r601;
	ld.global.u32 	%r602, [%rd6+96];
	xor.b32  	%r946, %r946, %r602;
$L__BB1_15:
	and.b32  	%r604, %r566, 32;
	setp.eq.s32 	%p10, %r604, 0;
	@%p10 bra 	$L__BB1_17;
	ld.global.u32 	%r605, [%rd6+100];
	xor.b32  	%r950, %r950, %r605;
	ld.global.u32 	%r606, [%rd6+104];
	xor.b32  	%r949, %r949, %r606;
	ld.global.u32 	%r607, [%rd6+108];
	xor.b32  	%r948, %r948, %r607;
	ld.global.u32 	%r608, [%rd6+112];
	xor.b32  	%r947, %r947, %r608;
	ld.global.u32 	%r609, [%rd6+116];
	xor.b32  	%r946, %r946, %r609;
$L__BB1_17:
	and.b32  	%r611, %r566, 64;
	setp.eq.s32 	%p11, %r611, 0;
	@%p11 bra 	$L__BB1_19;
	ld.global.u32 	%r612, [%rd6+120];
	xor.b32  	%r950, %r950, %r612;
	ld.global.u32 	%r613, [%rd6+124];
	xor.b32  	%r949, %r949, %r613;
	ld.global.u32 	%r614, [%rd6+128];
	xor.b32  	%r948, %r948, %r614;
	ld.global.u32 	%r615, [%rd6+132];
	xor.b32  	%r947, %r947, %r615;
	ld.global.u32 	%r616, [%rd6+136];
	xor.b32  	%r946, %r946, %r616;
$L__BB1_19:
	and.b32  	%r618, %r566, 128;
	setp.eq.s32 	%p12, %r618, 0;
	@%p12 bra 	$L__BB1_21;
	ld.global.u32 	%r619, [%rd6+140];
	xor.b32  	%r950, %r950, %r619;
	ld.global.u32 	%r620, [%rd6+144];
	xor.b32  	%r949, %r949, %r620;
	ld.global.u32 	%r621, [%rd6+148];
	xor.b32  	%r948, %r948, %r621;
	ld.global.u32 	%r622, [%rd6+152];
	xor.b32  	%r947, %r947, %r622;
	ld.global.u32 	%r623, [%rd6+156];
	xor.b32  	%r946, %r946, %r623;
$L__BB1_21:
	and.b32  	%r625, %r566, 256;
	setp.eq.s32 	%p13, %r625, 0;
	@%p13 bra 	$L__BB1_23;
	ld.global.u32 	%r626, [%rd6+160];
	xor.b32  	%r950, %r950, %r626;
	ld.global.u32 	%r627, [%rd6+164];
	xor.b32  	%r949, %r949, %r627;
	ld.global.u32 	%r628, [%rd6+168];
	xor.b32  	%r948, %r948, %r628;
	ld.global.u32 	%r629, [%rd6+172];
	xor.b32  	%r947, %r947, %r629;
	ld.global.u32 	%r630, [%rd6+176];
	xor.b32  	%r946, %r946, %r630;
$L__BB1_23:
	and.b32  	%r632, %r566, 512;
	setp.eq.s32 	%p14, %r632, 0;
	@%p14 bra 	$L__BB1_25;
	ld.global.u32 	%r633, [%rd6+180];
	xor.b32  	%r950, %r950, %r633;
	ld.global.u32 	%r634, [%rd6+184];
	xor.b32  	%r949, %r949, %r634;
	ld.global.u32 	%r635, [%rd6+188];
	xor.b32  	%r948, %r948, %r635;
	ld.global.u32 	%r636, [%rd6+192];
	xor.b32  	%r947, %r947, %r636;
	ld.global.u32 	%r637, [%rd6+196];
	xor.b32  	%r946, %r946, %r637;
$L__BB1_25:
	and.b32  	%r639, %r566, 1024;
	setp.eq.s32 	%p15, %r639, 0;
	@%p15 bra 	$L__BB1_27;
	ld.global.u32 	%r640, [%rd6+200];
	xor.b32  	%r950, %r950, %r640;
	ld.global.u32 	%r641, [%rd6+204];
	xor.b32  	%r949, %r949, %r641;
	ld.global.u32 	%r642, [%rd6+208];
	xor.b32  	%r948, %r948, %r642;
	ld.global.u32 	%r643, [%rd6+212];
	xor.b32  	%r947, %r947, %r643;
	ld.global.u32 	%r644, [%rd6+216];
	xor.b32  	%r946, %r946, %r644;
$L__BB1_27:
	and.b32  	%r646, %r566, 2048;
	setp.eq.s32 	%p16, %r646, 0;
	@%p16 bra 	$L__BB1_29;
	ld.global.u32 	%r647, [%rd6+220];
	xor.b32  	%r950, %r950, %r647;
	ld.global.u32 	%r648, [%rd6+224];
	xor.b32  	%r949, %r949, %r648;
	ld.global.u32 	%r649, [%rd6+228];
	xor.b32  	%r948, %r948, %r649;
	ld.global.u32 	%r650, [%rd6+232];
	xor.b32  	%r947, %r947, %r650;
	ld.global.u32 	%r651, [%rd6+236];
	xor.b32  	%r946, %r946, %r651;
$L__BB1_29:
	and.b32  	%r653, %r566, 4096;
	setp.eq.s32 	%p17, %r653, 0;
	@%p17 bra 	$L__BB1_31;
	ld.global.u32 	%r654, [%rd6+240];
	xor.b32  	%r950, %r950, %r654;
	ld.global.u32 	%r655, [%rd6+244];
	xor.b32  	%r949, %r949, %r655;
	ld.global.u32 	%r656, [%rd6+248];
	xor.b32  	%r948, %r948, %r656;
	ld.global.u32 	%r657, [%rd6+252];
	xor.b32  	%r947, %r947, %r657;
	ld.global.u32 	%r658, [%rd6+256];
	xor.b32  	%r946, %r946, %r658;
$L__BB1_31:
	and.b32  	%r660, %r566, 8192;
	setp.eq.s32 	%p18, %r660, 0;
	@%p18 bra 	$L__BB1_33;
	ld.global.u32 	%r661, [%rd6+260];
	xor.b32  	%r950, %r950, %r661;
	ld.global.u32 	%r662, [%rd6+264];
	xor.b32  	%r949, %r949, %r662;
	ld.global.u32 	%r663, [%rd6+268];
	xor.b32  	%r948, %r948, %r663;
	ld.global.u32 	%r664, [%rd6+272];
	xor.b32  	%r947, %r947, %r664;
	ld.global.u32 	%r665, [%rd6+276];
	xor.b32  	%r946, %r946, %r665;
$L__BB1_33:
	and.b32  	%r667, %r566, 16384;
	setp.eq.s32 	%p19, %r667, 0;
	@%p19 bra 	$L__BB1_35;
	ld.global.u32 	%r668, [%rd6+280];
	xor.b32  	%r950, %r950, %r668;
	ld.global.u32 	%r669, [%rd6+284];
	xor.b32  	%r949, %r949, %r669;
	ld.global.u32 	%r670, [%rd6+288];
	xor.b32  	%r948, %r948, %r670;
	ld.global.u32 	%r671, [%rd6+292];
	xor.b32  	%r947, %r947, %r671;
	ld.global.u32 	%r672, [%rd6+296];
	xor.b32  	%r946, %r946, %r672;
$L__BB1_35:
	and.b32  	%r674, %r566, 32768;
	setp.eq.s32 	%p20, %r674, 0;
	@%p20 bra 	$L__BB1_37;
	ld.global.u32 	%r675, [%rd6+300];
	xor.b32  	%r950, %r950, %r675;
	ld.global.u32 	%r676, [%rd6+304];
	xor.b32  	%r949, %r949, %r676;
	ld.global.u32 	%r677, [%rd6+308];
	xor.b32  	%r948, %r948, %r677;
	ld.global.u32 	%r678, [%rd6+312];
	xor.b32  	%r947, %r947, %r678;
	ld.global.u32 	%r679, [%rd6+316];
	xor.b32  	%r946, %r946, %r679;
$L__BB1_37:
	add.s32 	%r945, %r945, 16;
	setp.ne.s32 	%p21, %r945, 32;
	@%p21 bra 	$L__BB1_5;
	mad.lo.s32 	%r680, %r939, -31, %r18;
	add.s32 	%r939, %r680, 1;
	setp.ne.s32 	%p22, %r939, 5;
	@%p22 bra 	$L__BB1_4;
	st.local.u32 	[%rd1+4], %r950;
	st.local.v2.u32 	[%rd1+8], {%r949, %r948};
	st.local.v2.u32 	[%rd1+16], {%r947, %r946};
	setp.eq.s64 	%p23, %rd4, 1;
	@%p23 bra 	$L__BB1_114;
	mov.b32 	%r946, 0;
	mov.u32 	%r1039, %r946;
	mov.u32 	%r1040, %r946;
	mov.u32 	%r1041, %r946;
	mov.u32 	%r950, %r946;
	mov.u32 	%r1031, %r946;
$L__BB1_41:
	mul.wide.u32 	%rd16, %r1031, 4;
	add.s64 	%rd17, %rd1, %rd16;
	ld.local.u32 	%r193, [%rd17+4];
	shl.b32 	%r194, %r1031, 5;
	mov.b32 	%r1037, 0;
$L__BB1_42:
	.pragma "nounroll";
	shr.u32 	%r683, %r193, %r1037;
	and.b32  	%r684, %r683, 1;
	setp.eq.b32 	%p24, %r684, 1;
	not.pred 	%p25, %p24;
	add.s32 	%r685, %r194, %r1037;
	mul.lo.s32 	%r686, %r685, 5;
	mul.wide.u32 	%rd18, %r686, 4;
	add.s64 	%rd7, %rd5, %rd18;
	@%p25 bra 	$L__BB1_44;
	ld.global.u32 	%r687, [%rd7];
	xor.b32  	%r950, %r950, %r687;
	ld.global.u32 	%r688, [%rd7+4];
	xor.b32  	%r1041, %r1041, %r688;
	ld.global.u32 	%r689, [%rd7+8];
	xor.b32  	%r1040, %r1040, %r689;
	ld.global.u32 	%r690, [%rd7+12];
	xor.b32  	%r1039, %r1039, %r690;
	ld.global.u32 	%r691, [%rd7+16];
	xor.b32  	%r946, %r946, %r691;
$L__BB1_44:
	and.b32  	%r693, %r683, 2;
	setp.eq.s32 	%p26, %r693, 0;
	@%p26 bra 	$L__BB1_46;
	ld.global.u32 	%r694, [%rd7+20];
	xor.b32  	%r950, %r950, %r694;
	ld.global.u32 	%r695, [%rd7+24];
	xor.b32  	%r1041, %r1041, %r695;
	ld.global.u32 	%r696, [%rd7+28];
	xor.b32  	%r1040, %r1040, %r696;
	ld.global.u32 	%r697, [%rd7+32];
	xor.b32  	%r1039, %r1039, %r697;
	ld.global.u32 	%r698, [%rd7+36];
	xor.b32  	%r946, %r946, %r698;
$L__BB1_46:
	and.b32  	%r700, %r683, 4;
	setp.eq.s32 	%p27, %r700, 0;
	@%p27 bra 	$L__BB1_48;
	ld.global.u32 	%r701, [%rd7+40];
	xor.b32  	%r950, %r950, %r701;
	ld.global.u32 	%r702, [%rd7+44];
	xor.b32  	%r1041, %r1041, %r702;
	ld.global.u32 	%r703, [%rd7+48];
	xor.b32  	%r1040, %r1040, %r703;
	ld.global.u32 	%r704, [%rd7+52];
	xor.b32  	%r1039, %r1039, %r704;
	ld.global.u32 	%r705, [%rd7+56];
	xor.b32  	%r946, %r946, %r705;
$L__BB1_48:
	and.b32  	%r707, %r683, 8;
	setp.eq.s32 	%p28, %r707, 0;
	@%p28 bra 	$L__BB1_50;
	ld.global.u32 	%r708, [%rd7+60];
	xor.b32  	%r950, %r950, %r708;
	ld.global.u32 	%r709, [%rd7+64];
	xor.b32  	%r1041, %r1041, %r709;
	ld.global.u32 	%r710, [%rd7+68];
	xor.b32  	%r1040, %r1040, %r710;
	ld.global.u32 	%r711, [%rd7+72];
	xor.b32  	%r1039, %r1039, %r711;
	ld.global.u32 	%r712, [%rd7+76];
	xor.b32  	%r946, %r946, %r712;
$L__BB1_50:
	and.b32  	%r714, %r683, 16;
	setp.eq.s32 	%p29, %r714, 0;
	@%p29 bra 	$L__BB1_52;
	ld.global.u32 	%r715, [%rd7+80];
	xor.b32  	%r950, %r950, %r715;
	ld.global.u32 	%r716, [%rd7+84];
	xor.b32  	%r1041, %r1041, %r716;
	ld.global.u32 	%r717, [%rd7+88];
	xor.b32  	%r1040, %r1040, %r717;
	ld.global.u32 	%r718, [%rd7+92];
	xor.b32  	%r1039, %r1039, %r718;
	ld.global.u32 	%r719, [%rd7+96];
	xor.b32  	%r946, %r946, %r719;
$L__BB1_52:
	and.b32  	%r721, %r683, 32;
	setp.eq.s32 	%p30, %r721, 0;
	@%p30 bra 	$L__BB1_54;
	ld.global.u32 	%r722, [%rd7+100];
	xor.b32  	%r950, %r950, %r722;
	ld.global.u32 	%r723, [%rd7+104];
	xor.b32  	%r1041, %r1041, %r723;
	ld.global.u32 	%r724, [%rd7+108];
	xor.b32  	%r1040, %r1040, %r724;
	ld.global.u32 	%r725, [%rd7+112];
	xor.b32  	%r1039, %r1039, %r725;
	ld.global.u32 	%r726, [%rd7+116];
	xor.b32  	%r946, %r946, %r726;
$L__BB1_54:
	and.b32  	%r728, %r683, 64;
	setp.eq.s32 	%p31, %r728, 0;
	@%p31 bra 	$L__BB1_56;
	ld.global.u32 	%r729, [%rd7+120];
	xor.b32  	%r950, %r950, %r729;
	ld.global.u32 	%r730, [%rd7+124];
	xor.b32  	%r1041, %r1041, %r730;
	ld.global.u32 	%r731, [%rd7+128];
	xor.b32  	%r1040, %r1040, %r731;
	ld.global.u32 	%r732, [%rd7+132];
	xor.b32  	%r1039, %r1039, %r732;
	ld.global.u32 	%r733, [%rd7+136];
	xor.b32  	%r946, %r946, %r733;
$L__BB1_56:
	and.b32  	%r735, %r683, 128;
	setp.eq.s32 	%p32, %r735, 0;
	@%p32 bra 	$L__BB1_58;
	ld.global.u32 	%r736, [%rd7+140];
	xor.b32  	%r950, %r950, %r736;
	ld.global.u32 	%r737, [%rd7+144];
	xor.b32  	%r1041, %r1041, %r737;
	ld.global.u32 	%r738, [%rd7+148];
	xor.b32  	%r1040, %r1040, %r738;
	ld.global.u32 	%r739, [%rd7+152];
	xor.b32  	%r1039, %r1039, %r739;
	ld.global.u32 	%r740, [%rd7+156];
	xor.b32  	%r946, %r946, %r740;
$L__BB1_58:
	and.b32  	%r742, %r683, 256;
	setp.eq.s32 	%p33, %r742, 0;
	@%p33 bra 	$L__BB1_60;
	ld.global.u32 	%r743, [%rd7+160];
	xor.b32  	%r950, %r950, %r743;
	ld.global.u32 	%r744, [%rd7+164];
	xor.b32  	%r1041, %r1041, %r744;
	ld.global.u32 	%r745, [%rd7+168];
	xor.b32  	%r1040, %r1040, %r745;
	ld.global.u32 	%r746, [%rd7+172];
	xor.b32  	%r1039, %r1039, %r746;
	ld.global.u32 	%r747, [%rd7+176];
	xor.b32  	%r946, %r946, %r747;
$L__BB1_60:
	and.b32  	%r749, %r683, 512;
	setp.eq.s32 	%p34, %r749, 0;
	@%p34 bra 	$L__BB1_62;
	ld.global.u32 	%r750, [%rd7+180];
	xor.b32  	%r950, %r950, %r750;
	ld.global.u32 	%r751, [%rd7+184];
	xor.b32  	%r1041, %r1041, %r751;
	ld.global.u32 	%r752, [%rd7+188];
	xor.b32  	%r1040, %r1040, %r752;
	ld.global.u32 	%r753, [%rd7+192];
	xor.b32  	%r1039, %r1039, %r753;
	ld.global.u32 	%r754, [%rd7+196];
	xor.b32  	%r946, %r946, %r754;
$L__BB1_62:
	and.b32  	%r756, %r683, 1024;
	setp.eq.s32 	%p35, %r756, 0;
	@%p35 bra 	$L__BB1_64;
	ld.global.u32 	%r757, [%rd7+200];
	xor.b32  	%r950, %r950, %r757;
	ld.global.u32 	%r758, [%rd7+204];
	xor.b32  	%r1041, %r1041, %r758;
	ld.global.u32 	%r759, [%rd7+208];
	xor.b32  	%r1040, %r1040, %r759;
	ld.global.u32 	%r760, [%rd7+212];
	xor.b32  	%r1039, %r1039, %r760;
	ld.global.u32 	%r761, [%rd7+216];
	xor.b32  	%r946, %r946, %r761;
$L__BB1_64:
	and.b32  	%r763, %r683, 2048;
	setp.eq.s32 	%p36, %r763, 0;
	@%p36 bra 	$L__BB1_66;
	ld.global.u32 	%r764, [%rd7+220];
	xor.b32  	%r950, %r950, %r764;
	ld.global.u32 	%r765, [%rd7+224];
	xor.b32  	%r1041, %r1041, %r765;
	ld.global.u32 	%r766, [%rd7+228];
	xor.b32  	%r1040, %r1040, %r766;
	ld.global.u32 	%r767, [%rd7+232];
	xor.b32  	%r1039, %r1039, %r767;
	ld.global.u32 	%r768, [%rd7+236];
	xor.b32  	%r946, %r946, %r768;
$L__BB1_66:
	and.b32  	%r770, %r683, 4096;
	setp.eq.s32 	%p37, %r770, 0;
	@%p37 bra 	$L__BB1_68;
	ld.global.u32 	%r771, [%rd7+240];
	xor.b32  	%r950, %r950, %r771;
	ld.global.u32 	%r772, [%rd7+244];
	xor.b32  	%r1041, %r1041, %r772;
	ld.global.u32 	%r773, [%rd7+248];
	xor.b32  	%r1040, %r1040, %r773;
	ld.global.u32 	%r774, [%rd7+252];
	xor.b32  	%r1039, %r1039, %r774;
	ld.global.u32 	%r775, [%rd7+256];
	xor.b32  	%r946, %r946, %r775;
$L__BB1_68:
	and.b32  	%r777, %r683, 8192;
	setp.eq.s32 	%p38, %r777, 0;
	@%p38 bra 	$L__BB1_70;
	ld.global.u32 	%r778, [%rd7+260];
	xor.b32  	%r950, %r950, %r778;
	ld.global.u32 	%r779, [%rd7+264];
	xor.b32  	%r1041, %r1041, %r779;
	ld.global.u32 	%r780, [%rd7+268];
	xor.b32  	%r1040, %r1040, %r780;
	ld.global.u32 	%r781, [%rd7+272];
	xor.b32  	%r1039, %r1039, %r781;
	ld.global.u32 	%r782, [%rd7+276];
	xor.b32  	%r946, %r946, %r782;
$L__BB1_70:
	and.b32  	%r784, %r683, 16384;
	setp.eq.s32 	%p39, %r784, 0;
	@%p39 bra 	$L__BB1_72;
	ld.global.u32 	%r785, [%rd7+280];
	xor.b32  	%r950, %r950, %r785;
	ld.global.u32 	%r786, [%rd7+284];
	xor.b32  	%r1041, %r1041, %r786;
	ld.global.u32 	%r787, [%rd7+288];
	xor.b32  	%r1040, %r1040, %r787;
	ld.global.u32 	%r788, [%rd7+292];
	xor.b32  	%r1039, %r1039, %r788;
	ld.global.u32 	%r789, [%rd7+296];
	xor.b32  	%r946, %r946, %r789;
$L__BB1_72:
	and.b32  	%r791, %r683, 32768;
	setp.eq.s32 	%p40, %r791, 0;
	@%p40 bra 	$L__BB1_74;
	ld.global.u32 	%r792, [%rd7+300];
	xor.b32  	%r950, %r950, %r792;
	ld.global.u32 	%r793, [%rd7+304];
	xor.b32  	%r1041, %r1041, %r793;
	ld.global.u32 	%r794, [%rd7+308];
	xor.b32  	%r1040, %r1040, %r794;
	ld.global.u32 	%r795, [%rd7+312];
	xor.b32  	%r1039, %r1039, %r795;
	ld.global.u32 	%r796, [%rd7+316];
	xor.b32  	%r946, %r946, %r796;
$L__BB1_74:
	add.s32 	%r1037, %r1037, 16;
	setp.ne.s32 	%p41, %r1037, 32;
	@%p41 bra 	$L__BB1_42;
	mad.lo.s32 	%r797, %r1031, -31, %r194;
	add.s32 	%r1031, %r797, 1;
	setp.ne.s32 	%p42, %r1031, 5;
	@%p42 bra 	$L__BB1_41;
	st.local.u32 	[%rd1+4], %r950;
	st.local.v2.u32 	[%rd1+8], {%r1041, %r1040};
	st.local.v2.u32 	[%rd1+16], {%r1039, %r946};
	setp.ne.s64 	%p43, %rd4, 3;
	@%p43 bra 	$L__BB1_114;
	mov.b32 	%r946, 0;
	mov.u32 	%r1131, %r946;
	mov.u32 	%r1132, %r946;
	mov.u32 	%r1133, %r946;
	mov.u32 	%r950, %r946;
	mov.u32 	%r1123, %r946;
$L__BB1_78:
	mul.wide.u32 	%rd19, %r1123, 4;
	add.s64 	%rd20, %rd1, %rd19;
	ld.local.u32 	%r369, [%rd20+4];
	shl.b32 	%r370, %r1123, 5;
	mov.b32 	%r1129, 0;
$L__BB1_79:
	.pragma "nounroll";
	shr.u32 	%r800, %r369, %r1129;
	and.b32  	%r801, %r800, 1;
	setp.eq.b32 	%p44, %r801, 1;
	not.pred 	%p45, %p44;
	add.s32 	%r802, %r370, %r1129;
	mul.lo.s32 	%r803, %r802, 5;
	mul.wide.u32 	%rd21, %r803, 4;
	add.s64 	%rd8, %rd5, %rd21;
	@%p45 bra 	$L__BB1_81;
	ld.global.u32 	%r804, [%rd8];
	xor.b32  	%r950, %r950, %r804;
	ld.global.u32 	%r805, [%rd8+4];
	xor.b32  	%r1133, %r1133, %r805;
	ld.global.u32 	%r806, [%rd8+8];
	xor.b32  	%r1132, %r1132, %r806;
	ld.global.u32 	%r807, [%rd8+12];
	xor.b32  	%r1131, %r1131, %r807;
	ld.global.u32 	%r808, [%rd8+16];
	xor.b32  	%r946, %r946, %r808;
$L__BB1_81:
	and.b32  	%r810, %r800, 2;
	setp.eq.s32 	%p46, %r810, 0;
	@%p46 bra 	$L__BB1_83;
	ld.global.u32 	%r811, [%rd8+20];
	xor.b32  	%r950, %r950, %r811;
	ld.global.u32 	%r812, [%rd8+24];
	xor.b32  	%r1133, %r1133, %r812;
	ld.global.u32 	%r813, [%rd8+28];
	xor.b32  	%r1132, %r1132, %r813;
	ld.global.u32 	%r814, [%rd8+32];
	xor.b32  	%r1131, %r1131, %r814;
	ld.global.u32 	%r815, [%rd8+36];
	xor.b32  	%r946, %r946, %r815;
$L__BB1_83:
	and.b32  	%r817, %r800, 4;
	setp.eq.s32 	%p47, %r817, 0;
	@%p47 bra 	$L__BB1_85;
	ld.global.u32 	%r818, [%rd8+40];
	xor.b32  	%r950, %r950, %r818;
	ld.global.u32 	%r819, [%rd8+44];
	xor.b32  	%r1133, %r1133, %r819;
	ld.global.u32 	%r820, [%rd8+48];
	xor.b32  	%r1132, %r1132, %r820;
	ld.global.u32 	%r821, [%rd8+52];
	xor.b32  	%r1131, %r1131, %r821;
	ld.global.u32 	%r822, [%rd8+56];
	xor.b32  	%r946, %r946, %r822;
$L__BB1_85:
	and.b32  	%r824, %r800, 8;
	setp.eq.s32 	%p48, %r824, 0;
	@%p48 bra 	$L__BB1_87;
	ld.global.u32 	%r825, [%rd8+60];
	xor.b32  	%r950, %r950, %r825;
	ld.global.u32 	%r826, [%rd8+64];
	xor.b32  	%r1133, %r1133, %r826;
	ld.global.u32 	%r827, [%rd8+68];
	xor.b32  	%r1132, %r1132, %r827;
	ld.global.u32 	%r828, [%rd8+72];
	xor.b32  	%r1131, %r1131, %r828;
	ld.global.u32 	%r829, [%rd8+76];
	xor.b32  	%r946, %r946, %r829;
$L__BB1_87:
	and.b32  	%r831, %r800, 16;
	setp.eq.s32 	%p49, %r831, 0;
	@%p49 bra 	$L__BB1_89;
	ld.global.u32 	%r832, [%rd8+80];
	xor.b32  	%r950, %r950, %r832;
	ld.global.u32 	%r833, [%rd8+84];
	xor.b32  	%r1133, %r1133, %r833;
	ld.global.u32 	%r834, [%rd8+88];
	xor.b32  	%r1132, %r1132, %r834;
	ld.global.u32 	%r835, [%rd8+92];
	xor.b32  	%r1131, %r1131, %r835;
	ld.global.u32 	%r836, [%rd8+96];
	xor.b32  	%r946, %r946, %r836;
$L__BB1_89:
	and.b32  	%r838, %r800, 32;
	setp.eq.s32 	%p50, %r838, 0;
	@%p50 bra 	$L__BB1_91;
	ld.global.u32 	%r839, [%rd8+100];
	xor.b32  	%r950, %r950, %r839;
	ld.global.u32 	%r840, [%rd8+104];
	xor.b32  	%r1133, %r1133, %r840;
	ld.global.u32 	%r841, [%rd8+108];
	xor.b32  	%r1132, %r1132, %r841;
	ld.global.u32 	%r842, [%rd8+112];
	xor.b32  	%r1131, %r1131, %r842;
	ld.global.u32 	%r843, [%rd8+116];
	xor.b32  	%r946, %r946, %r843;
$L__BB1_91:
	and.b32  	%r845, %r800, 64;
	setp.eq.s32 	%p51, %r845, 0;
	@%p51 bra 	$L__BB1_93;
	ld.global.u32 	%r846, [%rd8+120];
	xor.b32  	%r950, %r950, %r846;
	ld.global.u32 	%r847, [%rd8+124];
	xor.b32  	%r1133, %r1133, %r847;
	ld.global.u32 	%r848, [%rd8+128];
	xor.b32  	%r1132, %r1132, %r848;
	ld.global.u32 	%r849, [%rd8+132];
	xor.b32  	%r1131, %r1131, %r849;
	ld.global.u32 	%r850, [%rd8+136];
	xor.b32  	%r946, %r946, %r850;
$L__BB1_93:
	and.b32  	%r852, %r800, 128;
	setp.eq.s32 	%p52, %r852, 0;
	@%p52 bra 	$L__BB1_95;
	ld.global.u32 	%r853, [%rd8+140];
	xor.b32  	%r950, %r950, %r853;
	ld.global.u32 	%r854, [%rd8+144];
	xor.b32  	%r1133, %r1133, %r854;
	ld.global.u32 	%r855, [%rd8+148];
	xor.b32  	%r1132, %r1132, %r855;
	ld.global.u32 	%r856, [%rd8+152];
	xor.b32  	%r1131, %r1131, %r856;
	ld.global.u32 	%r857, [%rd8+156];
	xor.b32  	%r946, %r946, %r857;
$L__BB1_95:
	and.b32  	%r859, %r800, 256;
	setp.eq.s32 	%p53, %r859, 0;
	@%p53 bra 	$L__BB1_97;
	ld.global.u32 	%r860, [%rd8+160];
	xor.b32  	%r950, %r950, %r860;
	ld.global.u32 	%r861, [%rd8+164];
	xor.b32  	%r1133, %r1133, %r861;
	ld.global.u32 	%r862, [%rd8+168];
	xor.b32  	%r1132, %r1132, %r862;
	ld.global.u32 	%r863, [%rd8+172];
	xor.b32  	%r1131, %r1131, %r863;
	ld.global.u32 	%r864, [%rd8+176];
	xor.b32  	%r946, %r946, %r864;
$L__BB1_97:
	and.b32  	%r866, %r800, 512;
	setp.eq.s32 	%p54, %r866, 0;
	@%p54 bra 	$L__BB1_99;
	ld.global.u32 	%r867, [%rd8+180];
	xor.b32  	%r950, %r950, %r867;
	ld.global.u32 	%r868, [%rd8+184];
	xor.b32  	%r1133, %r1133, %r868;
	ld.global.u32 	%r869, [%rd8+188];
	xor.b32  	%r1132, %r1132, %r869;
	ld.global.u32 	%r870, [%rd8+192];
	xor.b32  	%r1131, %r1131, %r870;
	ld.global.u32 	%r871, [%rd8+196];
	xor.b32  	%r946, %r946, %r871;
$L__BB1_99:
	and.b32  	%r873, %r800, 1024;
	setp.eq.s32 	%p55, %r873, 0;
	@%p55 bra 	$L__BB1_101;
	ld.global.u32 	%r874, [%rd8+200];
	xor.b32  	%r950, %r950, %r874;
	ld.global.u32 	%r875, [%rd8+204];
	xor.b32  	%r1133, %r1133, %r875;
	ld.global.u32 	%r876, [%rd8+208];
	xor.b32  	%r1132, %r1132, %r876;
	ld.global.u32 	%r877, [%rd8+212];
	xor.b32  	%r1131, %r1131, %r877;
	ld.global.u32 	%r878, [%rd8+216];
	xor.b32  	%r946, %r946, %r878;
$L__BB1_101:
	and.b32  	%r880, %r800, 2048;
	setp.eq.s32 	%p56, %r880, 0;
	@%p56 bra 	$L__BB1_103;
	ld.global.u32 	%r881, [%rd8+220];
	xor.b32  	%r950, %r950, %r881;
	ld.global.u32 	%r882, [%rd8+224];
	xor.b32  	%r1133, %r1133, %r882;
	ld.global.u32 	%r883, [%rd8+228];
	xor.b32  	%r1132, %r1132, %r883;
	ld.global.u32 	%r884, [%rd8+232];
	xor.b32  	%r1131, %r1131, %r884;
	ld.global.u32 	%r885, [%rd8+236];
	xor.b32  	%r946, %r946, %r885;
$L__BB1_103:
	and.b32  	%r887, %r800, 4096;
	setp.eq.s32 	%p57, %r887, 0;
	@%p57 bra 	$L__BB1_105;
	ld.global.u32 	%r888, [%rd8+240];
	xor.b32  	%r950, %r950, %r888;
	ld.global.u32 	%r889, [%rd8+244];
	xor.b32  	%r1133, %r1133, %r889;
	ld.global.u32 	%r890, [%rd8+248];
	xor.b32  	%r1132, %r1132, %r890;
	ld.global.u32 	%r891, [%rd8+252];
	xor.b32  	%r1131, %r1131, %r891;
	ld.global.u32 	%r892, [%rd8+256];
	xor.b32  	%r946, %r946, %r892;
$L__BB1_105:
	and.b32  	%r894, %r800, 8192;
	setp.eq.s32 	%p58, %r894, 0;
	@%p58 bra 	$L__BB1_107;
	ld.global.u32 	%r895, [%rd8+260];
	xor.b32  	%r950, %r950, %r895;
	ld.global.u32 	%r896, [%rd8+264];
	xor.b32  	%r1133, %r1133, %r896;
	ld.global.u32 	%r897, [%rd8+268];
	xor.b32  	%r1132, %r1132, %r897;
	ld.global.u32 	%r898, [%rd8+272];
	xor.b32  	%r1131, %r1131, %r898;
	ld.global.u32 	%r899, [%rd8+276];
	xor.b32  	%r946, %r946, %r899;
$L__BB1_107:
	and.b32  	%r901, %r800, 16384;
	setp.eq.s32 	%p59, %r901, 0;
	@%p59 bra 	$L__BB1_109;
	ld.global.u32 	%r902, [%rd8+280];
	xor.b32  	%r950, %r950, %r902;
	ld.global.u32 	%r903, [%rd8+284];
	xor.b32  	%r1133, %r1133, %r903;
	ld.global.u32 	%r904, [%rd8+288];
	xor.b32  	%r1132, %r1132, %r904;
	ld.global.u32 	%r905, [%rd8+292];
	xor.b32  	%r1131, %r1131, %r905;
	ld.global.u32 	%r906, [%rd8+296];
	xor.b32  	%r946, %r946, %r906;
$L__BB1_109:
	and.b32  	%r908, %r800, 32768;
	setp.eq.s32 	%p60, %r908, 0;
	@%p60 bra 	$L__BB1_111;
	ld.global.u32 	%r909, [%rd8+300];
	xor.b32  	%r950, %r950, %r909;
	ld.global.u32 	%r910, [%rd8+304];
	xor.b32  	%r1133, %r1133, %r910;
	ld.global.u32 	%r911, [%rd8+308];
	xor.b32  	%r1132, %r1132, %r911;
	ld.global.u32 	%r912, [%rd8+312];
	xor.b32  	%r1131, %r1131, %r912;
	ld.global.u32 	%r913, [%rd8+316];
	xor.b32  	%r946, %r946, %r913;
$L__BB1_111:
	add.s32 	%r1129, %r1129, 16;
	setp.ne.s32 	%p61, %r1129, 32;
	@%p61 bra 	$L__BB1_79;
	mad.lo.s32 	%r914, %r1123, -31, %r370;
	add.s32 	%r1123, %r914, 1;
	setp.ne.s32 	%p62, %r1123, 5;
	@%p62 bra 	$L__BB1_78;
	st.local.u32 	[%rd1+4], %r950;
	st.local.v2.u32 	[%rd1+8], {%r1133, %r1132};
	st.local.v2.u32 	[%rd1+16], {%r1131, %r946};
$L__BB1_114:
	shr.u64 	%rd29, %rd3, 2;
	add.s32 	%r933, %r933, 1;
	setp.gt.u64 	%p63, %rd3, 3;
	@%p63 bra 	$L__BB1_2;
$L__BB1_115:
	shr.u32 	%r915, %r950, 2;
	xor.b32  	%r916, %r915, %r950;
	shl.b32 	%r917, %r946, 4;
	shl.b32 	%r918, %r916, 1;
	xor.b32  	%r919, %r918, %r917;
	xor.b32  	%r920, %r919, %r916;
	xor.b32  	%r921, %r920, %r946;
	add.s32 	%r922, %r5, %r921;
	add.s32 	%r544, %r922, 362437;
	setp.gt.s32 	%p64, %r1, 5;
	max.u32 	%r923, %r2, %r3;
	setp.gt.u32 	%p65, %r923, 4;
	or.pred  	%p66, %p65, %p64;
	@%p66 bra 	$L__BB1_117;
	abs.s32 	%r924, %r544;
	mul.hi.s32 	%r925, %r924, 1073741825;
	shr.u32 	%r926, %r925, 31;
	shr.s32 	%r927, %r925, 29;
	add.s32 	%r928, %r927, %r926;
	mul.lo.s32 	%r929, %r928, 2147483647;
	sub.s32 	%r930, %r924, %r929;
	cvt.rn.f32.s32 	%f1, %r930;
	mul.f32 	%f2, %f1, 0f30000000;
	add.f32 	%f3, %f2, 0f00000000;
	add.f32 	%f4, %f2, %f3;
	add.f32 	%f5, %f2, %f4;
	add.f32 	%f6, %f2, %f5;
	add.f32 	%f7, %f2, %f6;
	add.f32 	%f8, %f2, %f7;
	add.f32 	%f9, %f2, %f8;
	add.f32 	%f10, %f2, %f9;
	add.f32 	%f11, %f2, %f10;
	add.f32 	%f12, %f2, %f11;
	add.f32 	%f13, %f2, %f12;
	add.f32 	%f14, %f2, %f13;
	add.f32 	%f15, %f14, 0fC0C00000;
	mul.f32 	%f16, %f15, 0f3E4CCCCD;
	mul.wide.s32 	%rd22, %r1, 100;
	mov.u64 	%rd23, _conv_w;
	add.s64 	%rd24, %rd23, %rd22;
	mul.wide.u32 	%rd25, %r2, 20;
	add.s64 	%rd26, %rd24, %rd25;
	mul.wide.u32 	%rd27, %r3, 4;
	add.s64 	%rd28, %rd26, %rd27;
	st.global.f32 	[%rd28], %f16;
$L__BB1_117:
	ret;

}
	// .globl	_Z10init_fc1_bi
.visible .entry _Z10init_fc1_bi(
	.param .u32 _Z10init_fc1_bi_param_0
)
{
	.local .align 8 .b8 	__local_depot2[48];
	.reg .b64 	%SP;
	.reg .b64 	%SPL;
	.reg .pred 	%p<65>;
	.reg .b32 	%r<1204>;
	.reg .b32 	%f<17>;
	.reg .b64 	%rd<26>;

	mov.u64 	%SPL, __local_depot2;
	ld.param.u32 	%r541, [_Z10init_fc1_bi_param_0];
	add.u64 	%rd1, %SPL, 0;
	mov.u32 	%r542, %tid.x;
	mov.u32 	%r543, %ntid.x;
	mov.u32 	%r544, %ctaid.x;
	mad.lo.s32 	%r545, %r543, %r544, %r542;
	cvt.s64.s32 	%rd2, %r545;
	xor.b32  	%r546, %r541, -1429050551;
	mul.lo.s32 	%r547, %r546, 1099087573;
	setp.gt.s32 	%p1, %r541, -1;
	selp.b32 	%r548, -644748465, -1947113066, %p1;
	add.s32 	%r549, %r548, %r547;
	add.s32 	%r1, %r549, 6615241;
	add.s32 	%r940, %r547, 123456789;
	st.local.v2.u32 	[%rd1], {%r1, %r940};
	xor.b32  	%r550, %r547, 362436069;
	add.s32 	%r551, %r548, 521288629;
	st.local.v2.u32 	[%rd1+8], {%r550, %r551};
	xor.b32  	%r552, %r548, 88675123;
	add.s32 	%r936, %r547, 5783321;
	st.local.v2.u32 	[%rd1+16], {%r552, %r936};
	setp.eq.s32 	%p2, %r545, 0;
	@%p2 bra 	$L__BB2_115;
	mov.b32 	%r923, 0;
	mov.u64 	%rd12, precalc_xorwow_matrix;
	mov.u64 	%rd25, %rd2;
$L__BB2_2:
	mov.u64 	%rd3, %rd25;
	and.b64  	%rd4, %rd3, 3;
	setp.eq.s64 	%p3, %rd4, 0;
	@%p3 bra 	$L__BB2_114;
	mul.wide.u32 	%rd11, %r923, 3200;
	add.s64 	%rd5, %rd12, %rd11;
	mov.b32 	%r936, 0;
	mov.u32 	%r937, %r936;
	mov.u32 	%r938, %r936;
	mov.u32 	%r939, %r936;
	mov.u32 	%r940, %r936;
	mov.u32 	%r929, %r936;
$L__BB2_4:
	mul.wide.u32 	%rd13, %r929, 4;
	add.s64 	%rd14, %rd1, %rd13;
	ld.local.u32 	%r13, [%rd14+4];
	shl.b32 	%r14, %r929, 5;
	mov.b32 	%r935, 0;
$L__BB2_5:
	.pragma "nounroll";
	shr.u32 	%r556, %r13, %r935;
	and.b32  	%r557, %r556, 1;
	setp.eq.b32 	%p4, %r557, 1;
	not.pred 	%p5, %p4;
	add.s32 	%r558, %r14, %r935;
	mul.lo.s32 	%r559, %r558, 5;
	mul.wide.u32 	%rd15, %r559, 4;
	add.s64 	%rd6, %rd5, %rd15;
	@%p5 bra 	$L__BB2_7;
	ld.global.u32 	%r560, [%rd6];
	xor.b32  	%r940, %r940, %r560;
	ld.global.u32 	%r561, [%rd6+4];
	xor.b32  	%r939, %r939, %r561;
	ld.global.u32 	%r562, [%rd6+8];
	xor.b32  	%r938, %r938, %r562;
	ld.global.u32 	%r563, [%rd6+12];
	xor.b32  	%r937, %r937, %r563;
	ld.global.u32 	%r564, [%rd6+16];
	xor.b32  	%r936, %r936, %r564;
$L__BB2_7:
	and.b32  	%r566, %r556, 2;
	setp.eq.s32 	%p6, %r566, 0;
	@%p6 bra 	$L__BB2_9;
	ld.global.u32 	%r567, [%rd6+20];
	xor.b32  	%r940, %r940, %r567;
	ld.global.u32 	%r568, [%rd6+24];
	xor.b32  	%r939, %r939, %r568;
	ld.global.u32 	%r569, [%rd6+28];
	xor.b32  	%r938, %r938, %r569;
	ld.global.u32 	%r570, [%rd6+32];
	xor.b32  	%r937, %r937, %r570;
	ld.global.u32 	%r571, [%rd6+36];
	xor.b32  	%r936, %r936, %r571;
$L__BB2_9:
	and.b32  	%r573, %r556, 4;
	setp.eq.s32 	%p7, %r573, 0;
	@%p7 bra 	$L__BB2_11;
	ld.global.u32 	%r574, [%rd6+40];
	xor.b32  	%r940, %r940, %r574;
	ld.global.u32 	%r575, [%rd6+44];
	xor.b32  	%r939, %r939, %r575;
	ld.global.u32 	%r576, [%rd6+48];
	xor.b32  	%r938, %r938, %r576;
	ld.global.u32 	%r577, [%rd6+52];
	xor.b32  	%r937, %r937, %r577;
	ld.global.u32 	%r578, [%rd6+56];
	xor.b32  	%r936, %r936, %r578;
$L__BB2_11:
	and.b32  	%r580, %r556, 8;
	setp.eq.s32 	%p8, %r580, 0;
	@%p8 bra 	$L__BB2_13;
	ld.global.u32 	%r581, [%rd6+60];
	xor.b32  	%r940, %r940, %r581;
	ld.global.u32 	%r582, [%rd6+64];
	xor.b32  	%r939, %r939, %r582;
	ld.global.u32 	%r583, [%rd6+68];
	xor.b32  	%r938, %r938, %r583;
	ld.global.u32 	%r584, [%rd6+72];
	xor.b32  	%r937, %r937, %r584;
	ld.global.u32 	%r585, [%rd6+76];
	xor.b32  	%r936, %r936, %r585;
$L__BB2_13:
	and.b32  	%r587, %r556, 16;
	setp.eq.s32 	%p9, %r587, 0;
	@%p9 bra 	$L__BB2_15;
	ld.global.u32 	%r588, [%rd6+80];
	xor.b32  	%r940, %r940, %r588;
	ld.global.u32 	%r589, [%rd6+84];
	xor.b32  	%r939, %r939, %r589;
	ld.global.u32 	%r590, [%rd6+88];
	xor.b32  	%r938, %r938, %r590;
	ld.global.u32 	%r591, [%rd6+92];
	xor.b32  	%r937, %r937, %r591;
	ld.global.u32 	%r592, [%rd6+96];
	xor.b32  	%r936, %r936, %r592;
$L__BB2_15:
	and.b32  	%r594, %r556, 32;
	setp.eq.s32 	%p10, %r594, 0;
	@%p10 bra 	$L__BB2_17;
	ld.global.u32 	%r595, [%rd6+100];
	xor.b32  	%r940, %r940, %r595;
	ld.global.u32 	%r596, [%rd6+104];
	xor.b32  	%r939, %r939, %r596;
	ld.global.u32 	%r597, [%rd6+108];
	xor.b32  	%r938, %r938, %r597;
	ld.global.u32 	%r598, [%rd6+112];
	xor.b32  	%r937, %r937, %r598;
	ld.global.u32 	%r599, [%rd6+116];
	xor.b32  	%r936, %r936, %r599;
$L__BB2_17:
	and.b32  	%r601, %r556, 64;
	setp.eq.s32 	%p11, %r601, 0;
	@%p11 bra 	$L__BB2_19;
	ld.global.u32 	%r602, [%rd6+120];
	xor.b32  	%r940, %r940, %r602;
	ld.global.u32 	%r603, [%rd6+124];
	xor.b32  	%r939, %r939, %r603;
	ld.global.u32 	%r604, [%rd6+128];
	xor.b32  	%r938, %r938, %r604;
	ld.global.u32 	%r605, [%rd6+132];
	xor.b32  	%r937, %r937, %r605;
	ld.global.u32 	%r606, [%rd6+136];
	xor.b32  	%r936, %r936, %r606;
$L__BB2_19:
	and.b32  	%r608, %r556, 128;
	setp.eq.s32 	%p12, %r608, 0;
	@%p12 bra 	$L__BB2_21;
	ld.global.u32 	%r609, [%rd6+140];
	xor.b32  	%r940, %r940, %r609;
	ld.global.u32 	%r610, [%rd6+144];
	xor.b32  	%r939, %r939, %r610;
	ld.global.u32 	%r611, [%rd6+148];
	xor.b32  	%r938, %r938, %r611;
	ld.global.u32 	%r612, [%rd6+152];
	xor.b32  	%r937, %r937, %r612;
	ld.global.u32 	%r613, [%rd6+156];
	xor.b32  	%r936, %r936, %r613;
$L__BB2_21:
	and.b32  	%r615, %r556, 256;
	setp.eq.s32 	%p13, %r615, 0;
	@%p13 bra 	$L__BB2_23;
	ld.global.u32 	%r616, [%rd6+160];
	xor.b32  	%r940, %r940, %r616;
	ld.global.u32 	%r617, [%rd6+164];
	xor.b32  	%r939, %r939, %r617;
	ld.global.u32 	%r618, [%rd6+168];
	xor.b32  	%r938, %r938, %r618;
	ld.global.u32 	%r619, [%rd6+172];
	xor.b32  	%r937, %r937, %r619;
	ld.global.u32 	%r620, [%rd6+176];
	xor.b32  	%r936, %r936, %r620;
$L__BB2_23:
	and.b32  	%r622, %r556, 512;
	setp.eq.s32 	%p14, %r622, 0;
	@%p14 bra 	$L__BB2_25;
	ld.global.u32 	%r623, [%rd6+180];
	xor.b32  	%r940, %r940, %r623;
	ld.global.u32 	%r624, [%rd6+184];
	xor.b32  	%r939, %r939, %r624;
	ld.global.u32 	%r625, [%rd6+188];
	xor.b32  	%r938, %r938, %r625;
	ld.global.u32 	%r626, [%rd6+192];
	xor.b32  	%r937, %r937, %r626;
	ld.global.u32 	%r627, [%rd6+196];
	xor.b32  	%r936, %r936, %r627;
$L__BB2_25:
	and.b32  	%r629, %r556, 1024;
	setp.eq.s32 	%p15, %r629, 0;
	@%p15 bra 	$L__BB2_27;
	ld.global.u32 	%r630, [%rd6+200];
	xor.b32  	%r940, %r940, %r630;
	ld.global.u32 	%r631, [%rd6+204];
	xor.b32  	%r939, %r939, %r631;
	ld.global.u32 	%r632, [%rd6+208];
	xor.b32  	%r938, %r938, %r632;
	ld.global.u32 	%r633, [%rd6+212];
	xor.b32  	%r937, %r937, %r633;
	ld.global.u32 	%r634, [%rd6+216];
	xor.b32  	%r936, %r936, %r634;
$L__BB2_27:
	and.b32  	%r636, %r556, 2048;
	setp.eq.s32 	%p16, %r636, 0;
	@%p16 bra 	$L__BB2_29;
	ld.global.u32 	%r637, [%rd6+220];
	xor.b32  	%r940, %r940, %r637;
	ld.global.u32 	%r638, [%rd6+224];
	xor.b32  	%r939, %r939, %r638;
	ld.global.u32 	%r639, [%rd6+228];
	xor.b32  	%r938, %r938, %r639;
	ld.global.u32 	%r640, [%rd6+232];
	xor.b32  	%r937, %r937, %r640;
	ld.global.u32 	%r641, [%rd6+236];
	xor.b32  	%r936, %r936, %r641;
$L__BB2_29:
	and.b32  	%r643, %r556, 4096;
	setp.eq.s32 	%p17, %r643, 0;
	@%p17 bra 	$L__BB2_31;
	ld.global.u32 	%r644, [%rd6+240];
	xor.b32  	%r940, %r940, %r644;
	ld.global.u32 	%r645, [%rd6+244];
	xor.b32  	%r939, %r939, %r645;
	ld.global.u32 	%r646, [%rd6+248];
	xor.b32  	%r938, %r938, %r646;
	ld.global.u32 	%r647, [%rd6+252];
	xor.b32  	%r937, %r937, %r647;
	ld.global.u32 	%r648, [%rd6+256];
	xor.b32  	%r936, %r936, %r648;
$L__BB2_31:
	and.b32  	%r650, %r556, 8192;
	setp.eq.s32 	%p18, %r650, 0;
	@%p18 bra 	$L__BB2_33;
	ld.global.u32 	%r651, [%rd6+260];
	xor.b32  	%r940, %r940, %r651;
	ld.global.u32 	%r652, [%rd6+264];
	xor.b32  	%r939, %r939, %r652;
	ld.global.u32 	%r653, [%rd6+268];
	xor.b32  	%r938, %r938, %r653;
	ld.global.u32 	%r654, [%rd6+272];
	xor.b32  	%r937, %r937, %r654;
	ld.global.u32 	%r655, [%rd6+276];
	xor.b32  	%r936, %r936, %r655;
$L__BB2_33:
	and.b32  	%r657, %r556, 16384;
	setp.eq.s32 	%p19, %r657, 0;
	@%p19 bra 	$L__BB2_35;
	ld.global.u32 	%r658, [%rd6+280];
	xor.b32  	%r940, %r940, %r658;
	ld.global.u32 	%r659, [%rd6+284];
	xor.b32  	%r939, %r939, %r659;
	ld.global.u32 	%r660, [%rd6+288];
	xor.b32  	%r938, %r938, %r660;
	ld.global.u32 	%r661, [%rd6+292];
	xor.b32  	%r937, %r937, %r661;
	ld.global.u32 	%r662, [%rd6+296];
	xor.b32  	%r936, %r936, %r662;
$L__BB2_35:
	and.b32  	%r664, %r556, 32768;
	setp.eq.s32 	%p20, %r664, 0;
	@%p20 bra 	$L__BB2_37;
	ld.global.u32 	%r665, [%rd6+300];
	xor.b32  	%r940, %r940, %r665;
	ld.global.u32 	%r666, [%rd6+304];
	xor.b32  	%r939, %r939, %r666;
	ld.global.u32 	%r667, [%rd6+308];
	xor.b32  	%r938, %r938, %r667;
	ld.global.u32 	%r668, [%rd6+312];
	xor.b32  	%r937, %r937, %r668;
	ld.global.u32 	%r669, [%rd6+316];
	xor.b32  	%r936, %r936, %r669;
$L__BB2_37:
	add.s32 	%r935, %r935, 16;
	setp.ne.s32 	%p21, %r935, 32;
	@%p21 bra 	$L__BB2_5;
	mad.lo.s32 	%r670, %r929, -31, %r14;
	add.s32 	%r929, %r670, 1;
	setp.ne.s32 	%p22, %r929, 5;
	@%p22 bra 	$L__BB2_4;
	st.local.u32 	[%rd1+4], %r940;
	st.local.v2.u32 	[%rd1+8], {%r939, %r938};
	st.local.v2.u32 	[%rd1+16], {%r937, %r936};
	setp.eq.s64 	%p23, %rd4, 1;
	@%p23 bra 	$L__BB2_114;
	mov.b32 	%r936, 0;
	mov.u32 	%r1029, %r936;
	mov.u32 	%r1030, %r936;
	mov.u32 	%r1031, %r936;
	mov.u32 	%r940, %r936;
	mov.u32 	%r1021, %r936;
$L__BB2_41:
	mul.wide.u32 	%rd16, %r1021, 4;
	add.s64 	%rd17, %rd1, %rd16;
	ld.local.u32 	%r189, [%rd17+4];
	shl.b32 	%r190, %r1021, 5;
	mov.b32 	%r1027, 0;
$L__BB2_42:
	.pragma "nounroll";
	shr.u32 	%r673, %r189, %r1027;
	and.b32  	%r674, %r673, 1;
	setp.eq.b32 	%p24, %r674, 1;
	not.pred 	%p25, %p24;
	add.s32 	%r675, %r190, %r1027;
	mul.lo.s32 	%r676, %r675, 5;
	mul.wide.u32 	%rd18, %r676, 4;
	add.s64 	%rd7, %rd5, %rd18;
	@%p25 bra 	$L__BB2_44;
	ld.global.u32 	%r677, [%rd7];
	xor.b32  	%r940, %r940, %r677;
	ld.global.u32 	%r678, [%rd7+4];
	xor.b32  	%r1031, %r1031, %r678;
	ld.global.u32 	%r679, [%rd7+8];
	xor.b32  	%r1030, %r1030, %r679;
	ld.global.u32 	%r680, [%rd7+12];
	xor.b32  	%r1029, %r1029, %r680;
	ld.global.u32 	%r681, [%rd7+16];
	xor.b32  	%r936, %r936, %r681;
$L__BB2_44:
	and.b32  	%r683, %r673, 2;
	setp.eq.s32 	%p26, %r683, 0;
	@%p26 bra 	$L__BB2_46;
	ld.global.u32 	%r684, [%rd7+20];
	xor.b32  	%r940, %r940, %r684;
	ld.global.u32 	%r685, [%rd7+24];
	xor.b32  	%r1031, %r1031, %r685;
	ld.global.u32 	%r686, [%rd7+28];
	xor.b32  	%r1030, %r1030, %r686;
	ld.global.u32 	%r687, [%rd7+32];
	xor.b32  	%r1029, %r1029, %r687;
	ld.global.u32 	%r688, [%rd7+36];
	xor.b32  	%r936, %r936, %r688;
$L__BB2_46:
	and.b32  	%r690, %r673, 4;
	setp.eq.s32 	%p27, %r690, 0;
	@%p27 bra 	$L__BB2_48;
	ld.global.u32 	%r691, [%rd7+40];
	xor.b32  	%r940, %r940, %r691;
	ld.global.u32 	%r692, [%rd7+44];
	xor.b32  	%r1031, %r1031, %r692;
	ld.global.u32 	%r693, [%rd7+48];
	xor.b32  	%r1030, %r1030, %r693;
	ld.global.u32 	%r694, [%rd7+52];
	xor.b32  	%r1029, %r1029, %r694;
	ld.global.u32 	%r695, [%rd7+56];
	xor.b32  	%r936, %r936, %r695;
$L__BB2_48:
	and.b32  	%r697, %r673, 8;
	setp.eq.s32 	%p28, %r697, 0;
	@%p28 bra 	$L__BB2_50;
	ld.global.u32 	%r698, [%rd7+60];
	xor.b32  	%r940, %r940, %r698;
	ld.global.u32 	%r699, [%rd7+64];
	xor.b32  	%r1031, %r1031, %r699;
	ld.global.u32 	%r700, [%rd7+68];
	xor.b32  	%r1030, %r1030, %r700;
	ld.global.u32 	%r701, [%rd7+72];
	xor.b32  	%r1029, %r1029, %r701;
	ld.global.u32 	%r702, [%rd7+76];
	xor.b32  	%r936, %r936, %r702;
$L__BB2_50:
	and.b32  	%r704, %r673, 16;
	setp.eq.s32 	%p29, %r704, 0;
	@%p29 bra 	$L__BB2_52;
	ld.global.u32 	%r705, [%rd7+80];
	xor.b32  	%r940, %r940, %r705;
	ld.global.u32 	%r706, [%rd7+84];
	xor.b32  	%r1031, %r1031, %r706;
	ld.global.u32 	%r707, [%rd7+88];
	xor.b32  	%r1030, %r1030, %r707;
	ld.global.u32 	%r708, [%rd7+92];
	xor.b32  	%r1029, %r1029, %r708;
	ld.global.u32 	%r709, [%rd7+96];
	xor.b32  	%r936, %r936, %r709;
$L__BB2_52:
	and.b32  	%r711, %r673, 32;
	setp.eq.s32 	%p30, %r711, 0;
	@%p30 bra 	$L__BB2_54;
	ld.global.u32 	%r712, [%rd7+100];
	xor.b32  	%r940, %r940, %r712;
	ld.global.u32 	%r713, [%rd7+104];
	xor.b32  	%r1031, %r1031, %r713;
	ld.global.u32 	%r714, [%rd7+108];
	xor.b32  	%r1030, %r1030, %r714;
	ld.global.u32 	%r715, [%rd7+112];
	xor.b32  	%r1029, %r1029, %r715;
	ld.global.u32 	%r716, [%rd7+116];
	xor.b32  	%r936, %r936, %r716;
$L__BB2_54:
	and.b32  	%r718, %r673, 64;
	setp.eq.s32 	%p31, %r718, 0;
	@%p31 bra 	$L__BB2_56;
	ld.global.u32 	%r719, [%rd7+120];
	xor.b32  	%r940, %r940, %r719;
	ld.global.u32 	%r720, [%rd7+124];
	xor.b32  	%r1031, %r1031, %r720;
	ld.global.u32 	%r721, [%rd7+128];
	xor.b32  	%r1030, %r1030, %r721;
	ld.global.u32 	%r722, [%rd7+132];
	xor.b32  	%r1029, %r1029, %r722;
	ld.global.u32 	%r723, [%rd7+136];
	xor.b32  	%r936, %r936, %r723;
$L__BB2_56:
	and.b32  	%r725, %r673, 128;
	setp.eq.s32 	%p32, %r725, 0;
	@%p32 bra 	$L__BB2_58;
	ld.global.u32 	%r726, [%rd7+140];
	xor.b32  	%r940, %r940, %r726;
	ld.global.u32 	%r727, [%rd7+144];
	xor.b32  	%r1031, %r1031, %r727;
	ld.global.u32 	%r728, [%rd7+148];
	xor.b32  	%r1030, %r1030, %r728;
	ld.global.u32 	%r729, [%rd7+152];
	xor.b32  	%r1029, %r1029, %r729;
	ld.global.u32 	%r730, [%rd7+156];
	xor.b32  	%r936, %r936, %r730;
$L__BB2_58:
	and.b32  	%r732, %r673, 256;
	setp.eq.s32 	%p33, %r732, 0;
	@%p33 bra 	$L__BB2_60;
	ld.global.u32 	%r733, [%rd7+160];
	xor.b32  	%r940, %r940, %r733;
	ld.global.u32 	%r734, [%rd7+164];
	xor.b32  	%r1031, %r1031, %r734;
	ld.global.u32 	%r735, [%rd7+168];
	xor.b32  	%r1030, %r1030, %r735;
	ld.global.u32 	%r736, [%rd7+172];
	xor.b32  	%r1029, %r1029, %r736;
	ld.global.u32 	%r737, [%rd7+176];
	xor.b32  	%r936, %r936, %r737;
$L__BB2_60:
	and.b32  	%r739, %r673, 512;
	setp.eq.s32 	%p34, %r739, 0;
	@%p34 bra 	$L__BB2_62;
	ld.global.u32 	%r740, [%rd7+180];
	xor.b32  	%r940, %r940, %r740;
	ld.global.u32 	%r741, [%rd7+184];
	xor.b32  	%r1031, %r1031, %r741;
	ld.global.u32 	%r742, [%rd7+188];
	xor.b32  	%r1030, %r1030, %r742;
	ld.global.u32 	%r743, [%rd7+192];
	xor.b32  	%r1029, %r1029, %r743;
	ld.global.u32 	%r744, [%rd7+196];
	xor.b32  	%r936, %r936, %r744;
$L__BB2_62:
	and.b32  	%r746, %r673, 1024;
	setp.eq.s32 	%p35, %r746, 0;
	@%p35 bra 	$L__BB2_64;
	ld.global.u32 	%r747, [%rd7+200];
	xor.b32  	%r940, %r940, %r747;
	ld.global.u32 	%r748, [%rd7+204];
	xor.b32  	%r1031, %r1031, %r748;
	ld.global.u32 	%r749, [%rd7+208];
	xor.b32  	%r1030, %r1030, %r749;
	ld.global.u32 	%r750, [%rd7+212];
	xor.b32  	%r1029, %r1029, %r750;
	ld.global.u32 	%r751, [%rd7+216];
	xor.b32  	%r936, %r936, %r751;
$L__BB2_64:
	and.b32  	%r753, %r673, 2048;
	setp.eq.s32 	%p36, %r753, 0;
	@%p36 bra 	$L__BB2_66;
	ld.global.u32 	%r754, [%rd7+220];
	xor.b32  	%r940, %r940, %r754;
	ld.global.u32 	%r755, [%rd7+224];
	xor.b32  	%r1031, %r1031, %r755;
	ld.global.u32 	%r756, [%rd7+228];
	xor.b32  	%r1030, %r1030, %r756;
	ld.global.u32 	%r757, [%rd7+232];
	xor.b32  	%r1029, %r1029, %r757;
	ld.global.u32 	%r758, [%rd7+236];
	xor.b32  	%r936, %r936, %r758;
$L__BB2_66:
	and.b32  	%r760, %r673, 4096;
	setp.eq.s32 	%p37, %r760, 0;
	@%p37 bra 	$L__BB2_68;
	ld.global.u32 	%r761, [%rd7+240];
	xor.b32  	%r940, %r940, %r761;
	ld.global.u32 	%r762, [%rd7+244];
	xor.b32  	%r1031, %r1031, %r762;
	ld.global.u32 	%r763, [%rd7+248];
	xor.b32  	%r1030, %r1030, %r763;
	ld.global.u32 	%r764, [%rd7+252];
	xor.b32  	%r1029, %r1029, %r764;
	ld.global.u32 	%r765, [%rd7+256];
	xor.b32  	%r936, %r936, %r765;
$L__BB2_68:
	and.b32  	%r767, %r673, 8192;
	setp.eq.s32 	%p38, %r767, 0;
	@%p38 bra 	$L__BB2_70;
	ld.global.u32 	%r768, [%rd7+260];
	xor.b32  	%r940, %r940, %r768;
	ld.global.u32 	%r769, [%rd7+264];
	xor.b32  	%r1031, %r1031, %r769;
	ld.global.u32 	%r770, [%rd7+268];
	xor.b32  	%r1030, %r1030, %r770;
	ld.global.u32 	%r771, [%rd7+272];
	xor.b32  	%r1029, %r1029, %r771;
	ld.global.u32 	%r772, [%rd7+276];
	xor.b32  	%r936, %r936, %r772;
$L__BB2_70:
	and.b32  	%r774, %r673, 16384;
	setp.eq.s32 	%p39, %r774, 0;
	@%p39 bra 	$L__BB2_72;
	ld.global.u32 	%r775, [%rd7+280];
	xor.b32  	%r940, %r940, %r775;
	ld.global.u32 	%r776, [%rd7+284];
	xor.b32  	%r1031, %r1031, %r776;
	ld.global.u32 	%r777, [%rd7+288];
	xor.b32  	%r1030, %r1030, %r777;
	ld.global.u32 	%r778, [%rd7+292];
	xor.b32  	%r1029, %r1029, %r778;
	ld.global.u32 	%r779, [%rd7+296];
	xor.b32  	%r936, %r936, %r779;
$L__BB2_72:
	and.b32  	%r781, %r673, 32768;
	setp.eq.s32 	%p40, %r781, 0;
	@%p40 bra 	$L__BB2_74;
	ld.global.u32 	%r782, [%rd7+300];
	xor.b32  	%r940, %r940, %r782;
	ld.global.u32 	%r783, [%rd7+304];
	xor.b32  	%r1031, %r1031, %r783;
	ld.global.u32 	%r784, [%rd7+308];
	xor.b32  	%r1030, %r1030, %r784;
	ld.global.u32 	%r785, [%rd7+312];
	xor.b32  	%r1029, %r1029, %r785;
	ld.global.u32 	%r786, [%rd7+316];
	xor.b32  	%r936, %r936, %r786;
$L__BB2_74:
	add.s32 	%r1027, %r1027, 16;
	setp.ne.s32 	%p41, %r1027, 32;
	@%p41 bra 	$L__BB2_42;
	mad.lo.s32 	%r787, %r1021, -31, %r190;
	add.s32 	%r1021, %r787, 1;
	setp.ne.s32 	%p42, %r1021, 5;
	@%p42 bra 	$L__BB2_41;
	st.local.u32 	[%rd1+4], %r940;
	st.local.v2.u32 	[%rd1+8], {%r1031, %r1030};
	st.local.v2.u32 	[%rd1+16], {%r1029, %r936};
	setp.ne.s64 	%p43, %rd4, 3;
	@%p43 bra 	$L__BB2_114;
	mov.b32 	%r936, 0;
	mov.u32 	%r1121, %r936;
	mov.u32 	%r1122, %r936;
	mov.u32 	%r1123, %r936;
	mov.u32 	%r940, %r936;
	mov.u32 	%r1113, %r936;
$L__BB2_78:
	mul.wide.u32 	%rd19, %r1113, 4;
	add.s64 	%rd20, %rd1, %rd19;
	ld.local.u32 	%r365, [%rd20+4];
	shl.b32 	%r366, %r1113, 5;
	mov.b32 	%r1119, 0;
$L__BB2_79:
	.pragma "nounroll";
	shr.u32 	%r790, %r365, %r1119;
	and.b32  	%r791, %r790, 1;
	setp.eq.b32 	%p44, %r791, 1;
	not.pred 	%p45, %p44;
	add.s32 	%r792, %r366, %r1119;
	mul.lo.s32 	%r793, %r792, 5;
	mul.wide.u32 	%rd21, %r793, 4;
	add.s64 	%rd8, %rd5, %rd21;
	@%p45 bra 	$L__BB2_81;
	ld.global.u32 	%r794, [%rd8];
	xor.b32  	%r940, %r940, %r794;
	ld.global.u32 	%r795, [%rd8+4];
	xor.b32  	%r1123, %r1123, %r795;
	ld.global.u32 	%r796, [%rd8+8];
	xor.b32  	%r1122, %r1122, %r796;
	ld.global.u32 	%r797, [%rd8+12];
	xor.b32  	%r1121, %r1121, %r797;
	ld.global.u32 	%r798, [%rd8+16];
	xor.b32  	%r936, %r936, %r798;
$L__BB2_81:
	and.b32  	%r800, %r790, 2;
	setp.eq.s32 	%p46, %r800, 0;
	@%p46 bra 	$L__BB2_83;
	ld.global.u32 	%r801, [%rd8+20];
	xor.b32  	%r940, %r940, %r801;
	ld.global.u32 	%r802, [%rd8+24];
	xor.b32  	%r1123, %r1123, %r802;
	ld.global.u32 	%r803, [%rd8+28];
	xor.b32  	%r1122, %r1122, %r803;
	ld.global.u32 	%r804, [%rd8+32];
	xor.b32  	%r1121, %r1121, %r804;
	ld.global.u32 	%r805, [%rd8+36];
	xor.b32  	%r936, %r936, %r805;
$L__BB2_83:
	and.b32  	%r807, %r790, 4;
	setp.eq.s32 	%p47, %r807, 0;
	@%p47 bra 	$L__BB2_85;
	ld.global.u32 	%r808, [%rd8+40];
	xor.b32  	%r940, %r940, %r808;
	ld.global.u32 	%r809, [%rd8+44];
	xor.b32  	%r1123, %r1123, %r809;
	ld.global.u32 	%r810, [%rd8+48];
	xor.b32  	%r1122, %r1122, %r810;
	ld.global.u32 	%r811, [%rd8+52];
	xor.b32  	%r1121, %r1121, %r811;
	ld.global.u32 	%r812, [%rd8+56];
	xor.b32  	%r936, %r936, %r812;
$L__BB2_85:
	and.b32  	%r814, %r790, 8;
	setp.eq.s32 	%p48, %r814, 0;
	@%p48 bra 	$L__BB2_87;
	ld.global.u32 	%r815, [%rd8+60];
	xor.b32  	%r940, %r940, %r815;
	ld.global.u32 	%r816, [%rd8+64];
	xor.b32  	%r1123, %r1123, %r816;
	ld.global.u32 	%r817, [%rd8+68];
	xor.b32  	%r1122, %r1122, %r817;
	ld.global.u32 	%r818, [%rd8+72];
	xor.b32  	%r1121, %r1121, %r818;
	ld.global.u32 	%r819, [%rd8+76];
	xor.b32  	%r936, %r936, %r819;
$L__BB2_87:
	and.b32  	%r821, %r790, 16;
	setp.eq.s32 	%p49, %r821, 0;
	@%p49 bra 	$L__BB2_89;
	ld.global.u32 	%r822, [%rd8+80];
	xor.b32  	%r940, %r940, %r822;
	ld.global.u32 	%r823, [%rd8+84];
	xor.b32  	%r1123, %r1123, %r823;
	ld.global.u32 	%r824, [%rd8+88];
	xor.b32  	%r1122, %r1122, %r824;
	ld.global.u32 	%r825, [%rd8+92];
	xor.b32  	%r1121, %r1121, %r825;
	ld.global.u32 	%r826, [%rd8+96];
	xor.b32  	%r936, %r936, %r826;
$L__BB2_89:
	and.b32  	%r828, %r790, 32;
	setp.eq.s32 	%p50, %r828, 0;
	@%p50 bra 	$L__BB2_91;
	ld.global.u32 	%r829, [%rd8+100];
	xor.b32  	%r940, %r940, %r829;
	ld.global.u32 	%r830, [%rd8+104];
	xor.b32  	%r1123, %r1123, %r830;
	ld.global.u32 	%r831, [%rd8+108];
	xor.b32  	%r1122, %r1122, %r831;
	ld.global.u32 	%r832, [%rd8+112];
	xor.b32  	%r1121, %r1121, %r832;
	ld.global.u32 	%r833, [%rd8+116];
	xor.b32  	%r936, %r936, %r833;
$L__BB2_91:
	and.b32  	%r835, %r790, 64;
	setp.eq.s32 	%p51, %r835, 0;
	@%p51 bra 	$L__BB2_93;
	ld.global.u32 	%r836, [%rd8+120];
	xor.b32  	%r940, %r940, %r836;
	ld.global.u32 	%r837, [%rd8+124];
	xor.b32  	%r1123, %r1123, %r837;
	ld.global.u32 	%r838, [%rd8+128];
	xor.b32  	%r1122, %r1122, %r838;
	ld.global.u32 	%r839, [%rd8+132];
	xor.b32  	%r1121, %r1121, %r839;
	ld.global.u32 	%r840, [%rd8+136];
	xor.b32  	%r936, %r936, %r840;
$L__BB2_93:
	and.b32  	%r842, %r790, 128;
	setp.eq.s32 	%p52, %r842, 0;
	@%p52 bra 	$L__BB2_95;
	ld.global.u32 	%r843, [%rd8+140];
	xor.b32  	%r940, %r940, %r843;
	ld.global.u32 	%r844, [%rd8+144];
	xor.b32  	%r1123, %r1123, %r844;
	ld.global.u32 	%r845, [%rd8+148];
	xor.b32  	%r1122, %r1122, %r845;
	ld.global.u32 	%r846, [%rd8+152];
	xor.b32  	%r1121, %r1121, %r846;
	ld.global.u32 	%r847, [%rd8+156];
	xor.b32  	%r936, %r936, %r847;
$L__BB2_95:
	and.b32  	%r849, %r790, 256;
	setp.eq.s32 	%p53, %r849, 0;
	@%p53 bra 	$L__BB2_97;
	ld.global.u32 	%r850, [%rd8+160];
	xor.b32  	%r940, %r940, %r850;
	ld.global.u32 	%r851, [%rd8+164];
	xor.b32  	%r1123, %r1123, %r851;
	ld.global.u32 	%r852, [%rd8+168];
	xor.b32  	%r1122, %r1122, %r852;
	ld.global.u32 	%r853, [%rd8+172];
	xor.b32  	%r1121, %r1121, %r853;
	ld.global.u32 	%r854, [%rd8+176];
	xor.b32  	%r936, %r936, %r854;
$L__BB2_97:
	and.b32  	%r856, %r790, 512;
	setp.eq.s32 	%p54, %r856, 0;
	@%p54 bra 	$L__BB2_99;
	ld.global.u32 	%r857, [%rd8+180];
	xor.b32  	%r940, %r940, %r857;
	ld.global.u32 	%r858, [%rd8+184];
	xor.b32  	%r1123, %r1123, %r858;
	ld.global.u32 	%r859, [%rd8+188];
	xor.b32  	%r1122, %r1122, %r859;
	ld.global.u32 	%r860, [%rd8+192];
	xor.b32  	%r1121, %r1121, %r860;
	ld.global.u32 	%r861, [%rd8+196];
	xor.b32  	%r936, %r936, %r861;
$L__BB2_99:
	and.b32  	%r863, %r790, 1024;
	setp.eq.s32 	%p55, %r863, 0;
	@%p55 bra 	$L__BB2_101;
	ld.global.u32 	%r864, [%rd8+200];
	xor.b32  	%r940, %r940, %r864;
	ld.global.u32 	%r865, [%rd8+204];
	xor.b32  	%r1123, %r1123, %r865;
	ld.global.u32 	%r866, [%rd8+208];
	xor.b32  	%r1122, %r1122, %r866;
	ld.global.u32 	%r867, [%rd8+212];
	xor.b32  	%r1121, %r1121, %r867;
	ld.global.u32 	%r868, [%rd8+216];
	xor.b32  	%r936, %r936, %r868;
$L__BB2_101:
	and.b32  	%r870, %r790, 2048;
	setp.eq.s32 	%p56, %r870, 0;
	@%p56 bra 	$L__BB2_103;
	ld.global.u32 	%r871, [%rd8+220];
	xor.b32  	%r940, %r940, %r871;
	ld.global.u32 	%r872, [%rd8+224];
	xor.b32  	%r1123, %r1123, %r872;
	ld.global.u32 	%r873, [%rd8+228];
	xor.b32  	%r1122, %r1122, %r873;
	ld.global.u32 	%r874, [%rd8+232];
	xor.b32  	%r1121, %r1121, %r874;
	ld.global.u32 	%r875, [%rd8+236];
	xor.b32  	%r936, %r936, %r875;
$L__BB2_103:
	and.b32  	%r877, %r790, 4096;
	setp.eq.s32 	%p57, %r877, 0;
	@%p57 bra 	$L__BB2_105;
	ld.global.u32 	%r878, [%rd8+240];
	xor.b32  	%r940, %r940, %r878;
	ld.global.u32 	%r879, [%rd8+244];
	xor.b32  	%r1123, %r1123, %r879;
	ld.global.u32 	%r880, [%rd8+248];
	xor.b32  	%r1122, %r1122, %r880;
	ld.global.u32 	%r881, [%rd8+252];
	xor.b32  	%r1121, %r1121, %r881;
	ld.global.u32 	%r882, [%rd8+256];
	xor.b32  	%r936, %r936, %r882;
$L__BB2_105:
	and.b32  	%r884, %r790, 8192;
	setp.eq.s32 	%p58, %r884, 0;
	@%p58 bra 	$L__BB2_107;
	ld.global.u32 	%r885, [%rd8+260];
	xor.b32  	%r940, %r940, %r885;
	ld.global.u32 	%r886, [%rd8+264];
	xor.b32  	%r1123, %r1123, %r886;
	ld.global.u32 	%r887, [%rd8+268];
	xor.b32  	%r1122, %r1122, %r887;
	ld.global.u32 	%r888, [%rd8+272];
	xor.b32  	%r1121, %r1121, %r888;
	ld.global.u32 	%r889, [%rd8+276];
	xor.b32  	%r936, %r936, %r889;
$L__BB2_107:
	and.b32  	%r891, %r790, 16384;
	setp.eq.s32 	%p59, %r891, 0;
	@%p59 bra 	$L__BB2_109;
	ld.global.u32 	%r892, [%rd8+280];
	xor.b32  	%r940, %r940, %r892;
	ld.global.u32 	%r893, [%rd8+284];
	xor.b32  	%r1123, %r1123, %r893;
	ld.global.u32 	%r894, [%rd8+288];
	xor.b32  	%r1122, %r1122, %r894;
	ld.global.u32 	%r895, [%rd8+292];
	xor.b32  	%r1121, %r1121, %r895;
	ld.global.u32 	%r896, [%rd8+296];
	xor.b32  	%r936, %r936, %r896;
$L__BB2_109:
	and.b32  	%r898, %r790, 32768;
	setp.eq.s32 	%p60, %r898, 0;
	@%p60 bra 	$L__BB2_111;
	ld.global.u32 	%r899, [%rd8+300];
	xor.b32  	%r940, %r940, %r899;
	ld.global.u32 	%r900, [%rd8+304];
	xor.b32  	%r1123, %r1123, %r900;
	ld.global.u32 	%r901, [%rd8+308];
	xor.b32  	%r1122, %r1122, %r901;
	ld.global.u32 	%r902, [%rd8+312];
	xor.b32  	%r1121, %r1121, %r902;
	ld.global.u32 	%r903, [%rd8+316];
	xor.b32  	%r936, %r936, %r903;
$L__BB2_111:
	add.s32 	%r1119, %r1119, 16;
	setp.ne.s32 	%p61, %r1119, 32;
	@%p61 bra 	$L__BB2_79;
	mad.lo.s32 	%r904, %r1113, -31, %r366;
	add.s32 	%r1113, %r904, 1;
	setp.ne.s32 	%p62, %r1113, 5;
	@%p62 bra 	$L__BB2_78;
	st.local.u32 	[%rd1+4], %r940;
	st.local.v2.u32 	[%rd1+8], {%r1123, %r1122};
	st.local.v2.u32 	[%rd1+16], {%r1121, %r936};
$L__BB2_114:
	shr.u64 	%rd25, %rd3, 2;
	add.s32 	%r923, %r923, 1;
	setp.gt.u64 	%p63, %rd3, 3;
	@%p63 bra 	$L__BB2_2;
$L__BB2_115:
	cvt.u32.u64 	%r905, %rd2;
	shr.u32 	%r906, %r940, 2;
	xor.b32  	%r907, %r906, %r940;
	shl.b32 	%r908, %r936, 4;
	shl.b32 	%r909, %r907, 1;
	xor.b32  	%r910, %r909, %r908;
	xor.b32  	%r911, %r910, %r907;
	xor.b32  	%r912, %r911, %r936;
	add.s32 	%r913, %r1, %r912;
	add.s32 	%r540, %r913, 362437;
	setp.gt.s32 	%p64, %r905, 44;
	@%p64 bra 	$L__BB2_117;
	abs.s32 	%r914, %r540;
	mul.hi.s32 	%r915, %r914, 1073741825;
	shr.u32 	%r916, %r915, 31;
	shr.s32 	%r917, %r915, 29;
	add.s32 	%r918, %r917, %r916;
	mul.lo.s32 	%r919, %r918, 2147483647;
	sub.s32 	%r920, %r914, %r919;
	cvt.rn.f32.s32 	%f1, %r920;
	mul.f32 	%f2, %f1, 0f30000000;
	add.f32 	%f3, %f2, 0f00000000;
	add.f32 	%f4, %f2, %f3;
	add.f32 	%f5, %f2, %f4;
	add.f32 	%f6, %f2, %f5;
	add.f32 	%f7, %f2, %f6;
	add.f32 	%f8, %f2, %f7;
	add.f32 	%f9, %f2, %f8;
	add.f32 	%f10, %f2, %f9;
	add.f32 	%f11, %f2, %f10;
	add.f32 	%f12, %f2, %f11;
	add.f32 	%f13, %f2, %f12;
	add.f32 	%f14, %f2, %f13;
	add.f32 	%f15, %f14, 0fC0C00000;
	mul.f32 	%f16, %f15, 0f3D0B5948;
	shl.b64 	%rd22, %rd2, 2;
	mov.u64 	%rd23, _fc1_b;
	add.s64 	%rd24, %rd23, %rd22;
	st.global.f32 	[%rd24], %f16;
$L__BB2_117:
	ret;

}
	// .globl	_Z10init_fc1_wii
.visible .entry _Z10init_fc1_wii(
	.param .u32 _Z10init_fc1_wii_param_0,
	.param .u32 _Z10init_fc1_wii_param_1
)
{
	.local .align 8 .b8 	__local_depot3[48];
	.reg .b64 	%SP;
	.reg .b64 	%SPL;
	.reg .pred 	%p<67>;
	.reg .b32 	%r<1215>;
	.reg .b32 	%f<17>;
	.reg .b64 	%rd<32>;

	mov.u64 	%SPL, __local_depot3;
	ld.param.u32 	%r546, [_Z10init_fc1_wii_param_0];
	ld.param.u32 	%r545, [_Z10init_fc1_wii_param_1];
	add.u64 	%rd1, %SPL, 0;
	mov.u32 	%r547, %tid.x;
	mov.u32 	%r548, %ntid.x;
	mov.u32 	%r549, %ctaid.x;
	mad.lo.s32 	%r1, %r548, %r549, %r547;
	mov.u32 	%r550, %tid.y;
	mov.u32 	%r551, %ntid.y;
	mov.u32 	%r552, %ctaid.y;
	mad.lo.s32 	%r2, %r551, %r552, %r550;
	mov.u32 	%r553, %tid.z;
	mov.u32 	%r554, %ntid.z;
	mov.u32 	%r555, %ctaid.z;
	mad.lo.s32 	%r3, %r554, %r555, %r553;
	mad.lo.s32 	%r556, %r2, 12, %r1;
	mad.lo.s32 	%r4, %r3, 144, %r556;
	xor.b32  	%r557, %r546, -1429050551;
	mul.lo.s32 	%r558, %r557, 1099087573;
	setp.gt.s32 	%p1, %r546, -1;
	selp.b32 	%r559, -644748465, -1947113066, %p1;
	add.s32 	%r560, %r559, %r558;
	add.s32 	%r5, %r560, 6615241;
	add.s32 	%r951, %r558, 123456789;
	st.local.v2.u32 	[%rd1], {%r5, %r951};
	xor.b32  	%r561, %r558, 362436069;
	add.s32 	%r562, %r559, 521288629;
	st.local.v2.u32 	[%rd1+8], {%r561, %r562};
	xor.b32  	%r563, %r559, 88675123;
	add.s32 	%r947, %r558, 5783321;
	st.local.v2.u32 	[%rd1+16], {%r563, %r947};
	setp.eq.s32 	%p2, %r4, 0;
	@%p2 bra 	$L__BB3_115;
	cvt.s64.s32 	%rd31, %r4;
	mov.b32 	%r934, 0;
	mov.u64 	%rd12, precalc_xorwow_matrix;
$L__BB3_2:
	mov.u64 	%rd3, %rd31;
	and.b64  	%rd4, %rd3, 3;
	setp.eq.s64 	%p3, %rd4, 0;
	@%p3 bra 	$L__BB3_114;
	mul.wide.u32 	%rd11, %r934, 3200;
	add.s64 	%rd5, %rd12, %rd11;
	mov.b32 	%r947, 0;
	mov.u32 	%r948, %r947;
	mov.u32 	%r949, %r947;
	mov.u32 	%r950, %r947;
	mov.u32 	%r951, %r947;
	mov.u32 	%r940, %r947;
$L__BB3_4:
	mul.wide.u32 	%rd13, %r940, 4;
	add.s64 	%rd14, %rd1, %rd13;
	ld.local.u32 	%r17, [%rd14+4];
	shl.b32 	%r18, %r940, 5;
	mov.b32 	%r946, 0;
$L__BB3_5:
	.pragma "nounroll";
	shr.u32 	%r567, %r17, %r946;
	and.b32  	%r568, %r567, 1;
	setp.eq.b32 	%p4, %r568, 1;
	not.pred 	%p5, %p4;
	add.s32 	%r569, %r18, %r946;
	mul.lo.s32 	%r570, %r569, 5;
	mul.wide.u32 	%rd15, %r570, 4;
	add.s64 	%rd6, %rd5, %rd15;
	@%p5 bra 	$L__BB3_7;
	ld.global.u32 	%r571, [%rd6];
	xor.b32  	%r951, %r951, %r571;
	ld.global.u32 	%r572, [%rd6+4];
	xor.b32  	%r950, %r950, %r572;
	ld.global.u32 	%r573, [%rd6+8];
	xor.b32  	%r949, %r949, %r573;
	ld.global.u32 	%r574, [%rd6+12];
	xor.b32  	%r948, %r948, %r574;
	ld.global.u32 	%r575, [%rd6+16];
	xor.b32  	%r947, %r947, %r575;
$L__BB3_7:
	and.b32  	%r577, %r567, 2;
	setp.eq.s32 	%p6, %r577, 0;
	@%p6 bra 	$L__BB3_9;
	ld.global.u32 	%r578, [%rd6+20];
	xor.b32  	%r951, %r951, %r578;
	ld.global.u32 	%r579, [%rd6+24];
	xor.b32  	%r950, %r950, %r579;
	ld.global.u32 	%r580, [%rd6+28];
	xor.b32  	%r949, %r949, %r580;
	ld.global.u32 	%r581, [%rd6+32];
	xor.b32  	%r948, %r948, %r581;
	ld.global.u32 	%r582, [%rd6+36];
	xor.b32  	%r947, %r947, %r582;
$L__BB3_9:
	and.b32  	%r584, %r567, 4;
	setp.eq.s32 	%p7, %r584, 0;
	@%p7 bra 	$L__BB3_11;
	ld.global.u32 	%r585, [%rd6+40];
	xor.b32  	%r951, %r951, %r585;
	ld.global.u32 	%r586, [%rd6+44];
	xor.b32  	%r950, %r950, %r586;
	ld.global.u32 	%r587, [%rd6+48];
	xor.b32  	%r949, %r949, %r587;
	ld.global.u32 	%r588, [%rd6+52];
	xor.b32  	%r948, %r948, %r588;
	ld.global.u32 	%r589, [%rd6+56];
	xor.b32  	%r947, %r947, %r589;
$L__BB3_11:
	and.b32  	%r591, %r567, 8;
	setp.eq.s32 	%p8, %r591, 0;
	@%p8 bra 	$L__BB3_13;
	ld.global.u32 	%r592, [%rd6+60];
	xor.b32  	%r951, %r951, %r592;
	ld.global.u32 	%r593, [%rd6+64];
	xor.b32  	%r950, %r950, %r593;
	ld.global.u32 	%r594, [%rd6+68];
	xor.b32  	%r949, %r949, %r594;
	ld.global.u32 	%r595, [%rd6+72];
	xor.b32  	%r948, %r948, %r595;
	ld.global.u32 	%r596, [%rd6+76];
	xor.b32  	%r947, %r947, %r596;
$L__BB3_13:
	and.b32  	%r598, %r567, 16;
	setp.eq.s32 	%p9, %r598, 0;
	@%p9 bra 	$L__BB3_15;
	ld.global.u32 	%r599, [%rd6+80];
	xor.b32  	%r951, %r951, %r599;
	ld.global.u32 	%r600, [%rd6+84];
	xor.b32  	%r950, %r950, %r600;
	ld.global.u32 	%r601, [%rd6+88];
	xor.b32  	%r949, %r949, %r601;
	ld.global.u32 	%r602, [%rd6+92];
	xor.b32  	%r948, %r948, %r602;
	ld.global.u32 	%r603, [%rd6+96];
	xor.b32  	%r947, %r947, %r603;
$L__BB3_15:
	and.b32  	%r605, %r567, 32;
	setp.eq.s32 	%p10, %r605, 0;
	@%p10 bra 	$L__BB3_17;
	ld.global.u32 	%r606, [%rd6+100];
	xor.b32  	%r951, %r951, %r606;
	ld.global.u32 	%r607, [%rd6+104];
	xor.b32  	%r950, %r950, %r607;
	ld.global.u32 	%r608, [%rd6+108];
	xor.b32  	%r949, %r949, %r608;
	ld.global.u32 	%r609, [%rd6+112];
	xor.b32  	%r948, %r948, %r609;
	ld.global.u32 	%r610, [%rd6+116];
	xor.b32  	%r947, %r947, %r610;
$L__BB3_17:
	and.b32  	%r612, %r567, 64;
	setp.eq.s32 	%p11, %r612, 0;
	@%p11 bra 	$L__BB3_19;
	ld.global.u32 	%r613, [%rd6+120];
	xor.b32  	%r951, %r951, %r613;
	ld.global.u32 	%r614, [%rd6+124];
	xor.b32  	%r950, %r950, %r614;
	ld.global.u32 	%r615, [%rd6+128];
	xor.b32  	%r949, %r949, %r615;
	ld.global.u32 	%r616, [%rd6+132];
	xor.b32  	%r948, %r948, %r616;
	ld.global.u32 	%r617, [%rd6+136];
	xor.b32  	%r947, %r947, %r617;
$L__BB3_19:
	and.b32  	%r619, %r567, 128;
	setp.eq.s32 	%p12, %r619, 0;
	@%p12 bra 	$L__BB3_21;
	ld.global.u32 	%r620, [%rd6+140];
	xor.b32  	%r951, %r951, %r620;
	ld.global.u32 	%r621, [%rd6+144];
	xor.b32  	%r950, %r950, %r621;
	ld.global.u32 	%r622, [%rd6+148];
	xor.b32  	%r949, %r949, %r622;
	ld.global.u32 	%r623, [%rd6+152];
	xor.b32  	%r948, %r948, %r623;
	ld.global.u32 	%r624, [%rd6+156];
	xor.b32  	%r947, %r947, %r624;
$L__BB3_21:
	and.b32  	%r626, %r567, 256;
	setp.eq.s32 	%p13, %r626, 0;
	@%p13 bra 	$L__BB3_23;
	ld.global.u32 	%r627, [%rd6+160];
	xor.b32  	%r951, %r951, %r627;
	ld.global.u32 	%r628, [%rd6+164];
	xor.b32  	%r950, %r950, %r628;
	ld.global.u32 	%r629, [%rd6+168];
	xor.b32  	%r949, %r949, %r629;
	ld.global.u32 	%r630, [%rd6+172];
	xor.b32  	%r948, %r948, %r630;
	ld.global.u32 	%r631, [%rd6+176];
	xor.b32  	%r947, %r947, %r631;
$L__BB3_23:
	and.b32  	%r633, %r567, 512;
	setp.eq.s32 	%p14, %r633, 0;
	@%p14 bra 	$L__BB3_25;
	ld.global.u32 	%r634, [%rd6+180];
	xor.b32  	%r951, %r951, %r634;
	ld.global.u32 	%r635, [%rd6+184];
	xor.b32  	%r950, %r950, %r635;
	ld.global.u32 	%r636, [%rd6+188];
	xor.b32  	%r949, %r949, %r636;
	ld.global.u32 	%r637, [%rd6+192];
	xor.b32  	%r948, %r948, %r637;
	ld.global.u32 	%r638, [%rd6+196];
	xor.b32  	%r947, %r947, %r638;
$L__BB3_25:
	and.b32  	%r640, %r567, 1024;
	setp.eq.s32 	%p15, %r640, 0;
	@%p15 bra 	$L__BB3_27;
	ld.global.u32 	%r641, [%rd6+200];
	xor.b32  	%r951, %r951, %r641;
	ld.global.u32 	%r642, [%rd6+204];
	xor.b32  	%r950, %r950, %r642;
	ld.global.u32 	%r643, [%rd6+208];
	xor.b32  	%r949, %r949, %r643;
	ld.global.u32 	%r644, [%rd6+212];
	xor.b32  	%r948, %r948, %r644;
	ld.global.u32 	%r645, [%rd6+216];
	xor.b32  	%r947, %r947, %r645;
$L__BB3_27:
	and.b32  	%r647, %r567, 2048;
	setp.eq.s32 	%p16, %r647, 0;
	@%p16 bra 	$L__BB3_29;
	ld.global.u32 	%r648, [%rd6+220];
	xor.b32  	%r951, %r951, %r648;
	ld.global.u32 	%r649, [%rd6+224];
	xor.b32  	%r950, %r950, %r649;
	ld.global.u32 	%r650, [%rd6+228];
	xor.b32  	%r949, %r949, %r650;
	ld.global.u32 	%r651, [%rd6+232];
	xor.b32  	%r948, %r948, %r651;
	ld.global.u32 	%r652, [%rd6+236];
	xor.b32  	%r947, %r947, %r652;
$L__BB3_29:
	and.b32  	%r654, %r567, 4096;
	setp.eq.s32 	%p17, %r654, 0;
	@%p17 bra 	$L__BB3_31;
	ld.global.u32 	%r655, [%rd6+240];
	xor.b32  	%r951, %r951, %r655;
	ld.global.u32 	%r656, [%rd6+244];
	xor.b32  	%r950, %r950, %r656;
	ld.global.u32 	%r657, [%rd6+248];
	xor.b32  	%r949, %r949, %r657;
	ld.global.u32 	%r658, [%rd6+252];
	xor.b32  	%r948, %r948, %r658;
	ld.global.u32 	%r659, [%rd6+256];
	xor.b32  	%r947, %r947, %r659;
$L__BB3_31:
	and.b32  	%r661, %r567, 8192;
	setp.eq.s32 	%p18, %r661, 0;
	@%p18 bra 	$L__BB3_33;
	ld.global.u32 	%r662, [%rd6+260];
	xor.b32  	%r951, %r951, %r662;
	ld.global.u32 	%r663, [%rd6+264];
	xor.b32  	%r950, %r950, %r663;
	ld.global.u32 	%r664, [%rd6+268];
	xor.b32  	%r949, %r949, %r664;
	ld.global.u32 	%r665, [%rd6+272];
	xor.b32  	%r948, %r948, %r665;
	ld.global.u32 	%r666, [%rd6+276];
	xor.b32  	%r947, %r947, %r666;
$L__BB3_33:
	and.b32  	%r668, %r567, 16384;
	setp.eq.s32 	%p19, %r668, 0;
	@%p19 bra 	$L__BB3_35;
	ld.global.u32 	%r669, [%rd6+280];
	xor.b32  	%r951, %r951, %r669;
	ld.global.u32 	%r670, [%rd6+284];
	xor.b32  	%r950, %r950, %r670;
	ld.global.u32 	%r671, [%rd6+288];
	xor.b32  	%r949, %r949, %r671;
	ld.global.u32 	%r672, [%rd6+292];
	xor.b32  	%r948, %r948, %r672;
	ld.global.u32 	%r673, [%rd6+296];
	xor.b32  	%r947, %r947, %r673;
$L__BB3_35:
	and.b32  	%r675, %r567, 32768;
	setp.eq.s32 	%p20, %r675, 0;
	@%p20 bra 	$L__BB3_37;
	ld.global.u32 	%r676, [%rd6+300];
	xor.b32  	%r951, %r951, %r676;
	ld.global.u32 	%r677, [%rd6+304];
	xor.b32  	%r950, %r950, %r677;
	ld.global.u32 	%r678, [%rd6+308];
	xor.b32  	%r949, %r949, %r678;
	ld.global.u32 	%r679, [%rd6+312];
	xor.b32  	%r948, %r948, %r679;
	ld.global.u32 	%r680, [%rd6+316];
	xor.b32  	%r947, %r947, %r680;
$L__BB3_37:
	add.s32 	%r946, %r946, 16;
	setp.ne.s32 	%p21, %r946, 32;
	@%p21 bra 	$L__BB3_5;
	mad.lo.s32 	%r681, %r940, -31, %r18;
	add.s32 	%r940, %r681, 1;
	setp.ne.s32 	%p22, %r940, 5;
	@%p22 bra 	$L__BB3_4;
	st.local.u32 	[%rd1+4], %r951;
	st.local.v2.u32 	[%rd1+8], {%r950, %r949};
	st.local.v2.u32 	[%rd1+16], {%r948, %r947};
	setp.eq.s64 	%p23, %rd4, 1;
	@%p23 bra 	$L__BB3_114;
	mov.b32 	%r947, 0;
	mov.u32 	%r1040, %r947;
	mov.u32 	%r1041, %r947;
	mov.u32 	%r1042, %r947;
	mov.u32 	%r951, %r947;
	mov.u32 	%r1032, %r947;
$L__BB3_41:
	mul.wide.u32 	%rd16, %r1032, 4;
	add.s64 	%rd17, %rd1, %rd16;
	ld.local.u32 	%r193, [%rd17+4];
	shl.b32 	%r194, %r1032, 5;
	mov.b32 	%r1038, 0;
$L__BB3_42:
	.pragma "nounroll";
	shr.u32 	%r684, %r193, %r1038;
	and.b32  	%r685, %r684, 1;
	setp.eq.b32 	%p24, %r685, 1;
	not.pred 	%p25, %p24;
	add.s32 	%r686, %r194, %r1038;
	mul.lo.s32 	%r687, %r686, 5;
	mul.wide.u32 	%rd18, %r687, 4;
	add.s64 	%rd7, %rd5, %rd18;
	@%p25 bra 	$L__BB3_44;
	ld.global.u32 	%r688, [%rd7];
	xor.b32  	%r951, %r951, %r688;
	ld.global.u32 	%r689, [%rd7+4];
	xor.b32  	%r1042, %r1042, %r689;
	ld.global.u32 	%r690, [%rd7+8];
	xor.b32  	%r1041, %r1041, %r690;
	ld.global.u32 	%r691, [%rd7+12];
	xor.b32  	%r1040, %r1040, %r691;
	ld.global.u32 	%r692, [%rd7+16];
	xor.b32  	%r947, %r947, %r692;
$L__BB3_44:
	and.b32  	%r694, %r684, 2;
	setp.eq.s32 	%p26, %r694, 0;
	@%p26 bra 	$L__BB3_46;
	ld.global.u32 	%r695, [%rd7+20];
	xor.b32  	%r951, %r951, %r695;
	ld.global.u32 	%r696, [%rd7+24];
	xor.b32  	%r1042, %r1042, %r696;
	ld.global.u32 	%r697, [%rd7+28];
	xor.b32  	%r1041, %r1041, %r697;
	ld.global.u32 	%r698, [%rd7+32];
	xor.b32  	%r1040, %r1040, %r698;
	ld.global.u32 	%r699, [%rd7+36];
	xor.b32  	%r947, %r947, %r699;
$L__BB3_46:
	and.b32  	%r701, %r684, 4;
	setp.eq.s32 	%p27, %r701, 0;
	@%p27 bra 	$L__BB3_48;
	ld.global.u32 	%r702, [%rd7+40];
	xor.b32  	%r951, %r951, %r702;
	ld.global.u32 	%r703, [%rd7+44];
	xor.b32  	%r1042, %r1042, %r703;
	ld.global.u32 	%r704, [%rd7+48];
	xor.b32  	%r1041, %r1041, %r704;
	ld.global.u32 	%r705, [%rd7+52];
	xor.b32  	%r1040, %r1040, %r705;
	ld.global.u32 	%r706, [%rd7+56];
	xor.b32  	%r947, %r947, %r706;
$L__BB3_48:
	and.b32  	%r708, %r684, 8;
	setp.eq.s32 	%p28, %r708, 0;
	@%p28 bra 	$L__BB3_50;
	ld.global.u32 	%r709, [%rd7+60];
	xor.b32  	%r951, %r951, %r709;
	ld.global.u32 	%r710, [%rd7+64];
	xor.b32  	%r1042, %r1042, %r710;
	ld.global.u32 	%r711, [%rd7+68];
	xor.b32  	%r1041, %r1041, %r711;
	ld.global.u32 	%r712, [%rd7+72];
	xor.b32  	%r1040, %r1040, %r712;
	ld.global.u32 	%r713, [%rd7+76];
	xor.b32  	%r947, %r947, %r713;
$L__BB3_50:
	and.b32  	%r715, %r684, 16;
	setp.eq.s32 	%p29, %r715, 0;
	@%p29 bra 	$L__BB3_52;
	ld.global.u32 	%r716, [%rd7+80];
	xor.b32  	%r951, %r951, %r716;
	ld.global.u32 	%r717, [%rd7+84];
	xor.b32  	%r1042, %r1042, %r717;
	ld.global.u32 	%r718, [%rd7+88];
	xor.b32  	%r1041, %r1041, %r718;
	ld.global.u32 	%r719, [%rd7+92];
	xor.b32  	%r1040, %r1040, %r719;
	ld.global.u32 	%r720, [%rd7+96];
	xor.b32  	%r947, %r947, %r720;
$L__BB3_52:
	and.b32  	%r722, %r684, 32;
	setp.eq.s32 	%p30, %r722, 0;
	@%p30 bra 	$L__BB3_54;
	ld.global.u32 	%r723, [%rd7+100];
	xor.b32  	%r951, %r951, %r723;
	ld.global.u32 	%r724, [%rd7+104];
	xor.b32  	%r1042, %r1042, %r724;
	ld.global.u32 	%r725, [%rd7+108];
	xor.b32  	%r1041, %r1041, %r725;
	ld.global.u32 	%r726, [%rd7+112];
	xor.b32  	%r1040, %r1040, %r726;
	ld.global.u32 	%r727, [%rd7+116];
	xor.b32  	%r947, %r947, %r727;
$L__BB3_54:
	and.b32  	%r729, %r684, 64;
	setp.eq.s32 	%p31, %r729, 0;
	@%p31 bra 	$L__BB3_56;
	ld.global.u32 	%r730, [%rd7+120];
	xor.b32  	%r951, %r951, %r730;
	ld.global.u32 	%r731, [%rd7+124];
	xor.b32  	%r1042, %r1042, %r731;
	ld.global.u32 	%r732, [%rd7+128];
	xor.b32  	%r1041, %r1041, %r732;
	ld.global.u32 	%r733, [%rd7+132];
	xor.b32  	%r1040, %r1040, %r733;
	ld.global.u32 	%r734, [%rd7+136];
	xor.b32  	%r947, %r947, %r734;
$L__BB3_56:
	and.b32  	%r736, %r684, 128;
	setp.eq.s32 	%p32, %r736, 0;
	@%p32 bra 	$L__BB3_58;
	ld.global.u32 	%r737, [%rd7+140];
	xor.b32  	%r951, %r951, %r737;
	ld.global.u32 	%r738, [%rd7+144];
	xor.b32  	%r1042, %r1042, %r738;
	ld.global.u32 	%r739, [%rd7+148];
	xor.b32  	%r1041, %r1041, %r739;
	ld.global.u32 	%r740, [%rd7+152];
	xor.b32  	%r1040, %r1040, %r740;
	ld.global.u32 	%r741, [%rd7+156];
	xor.b32  	%r947, %r947, %r741;
$L__BB3_58:
	and.b32  	%r743, %r684, 256;
	setp.eq.s32 	%p33, %r743, 0;
	@%p33 bra 	$L__BB3_60;
	ld.global.u32 	%r744, [%rd7+160];
	xor.b32  	%r951, %r951, %r744;
	ld.global.u32 	%r745, [%rd7+164];
	xor.b32  	%r1042, %r1042, %r745;
	ld.global.u32 	%r746, [%rd7+168];
	xor.b32  	%r1041, %r1041, %r746;
	ld.global.u32 	%r747, [%rd7+172];
	xor.b32  	%r1040, %r1040, %r747;
	ld.global.u32 	%r748, [%rd7+176];
	xor.b32  	%r947, %r947, %r748;
$L__BB3_60:
	and.b32  	%r750, %r684, 512;
	setp.eq.s32 	%p34, %r750, 0;
	@%p34 bra 	$L__BB3_62;
	ld.global.u32 	%r751, [%rd7+180];
	xor.b32  	%r951, %r951, %r751;
	ld.global.u32 	%r752, [%rd7+184];
	xor.b32  	%r1042, %r1042, %r752;
	ld.global.u32 	%r753, [%rd7+188];
	xor.b32  	%r1041, %r1041, %r753;
	ld.global.u32 	%r754, [%rd7+192];
	xor.b32  	%r1040, %r1040, %r754;
	ld.global.u32 	%r755, [%rd7+196];
	xor.b32  	%r947, %r947, %r755;
$L__BB3_62:
	and.b32  	%r757, %r684, 1024;
	setp.eq.s32 	%p35, %r757, 0;
	@%p35 bra 	$L__BB3_64;
	ld.global.u32 	%r758, [%rd7+200];
	xor.b32  	%r951, %r951, %r758;
	ld.global.u32 	%r759, [%rd7+204];
	xor.b32  	%r1042, %r1042, %r759;
	ld.global.u32 	%r760, [%rd7+208];
	xor.b32  	%r1041, %r1041, %r760;
	ld.global.u32 	%r761, [%rd7+212];
	xor.b32  	%r1040, %r1040, %r761;
	ld.global.u32 	%r762, [%rd7+216];
	xor.b32  	%r947, %r947, %r762;
$L__BB3_64:
	and.b32  	%r764, %r684, 2048;
	setp.eq.s32 	%p36, %r764, 0;
	@%p36 bra 	$L__BB3_66;
	ld.global.u32 	%r765, [%rd7+220];
	xor.b32  	%r951, %r951, %r765;
	ld.global.u32 	%r766, [%rd7+224];
	xor.b32  	%r1042, %r1042, %r766;
	ld.global.u32 	%r767, [%rd7+228];
	xor.b32  	%r1041, %r1041, %r767;
	ld.global.u32 	%r768, [%rd7+232];
	xor.b32  	%r1040, %r1040, %r768;
	ld.global.u32 	%r769, [%rd7+236];
	xor.b32  	%r947, %r947, %r769;
$L__BB3_66:
	and.b32  	%r771, %r684, 4096;
	setp.eq.s32 	%p37, %r771, 0;
	@%p37 bra 	$L__BB3_68;
	ld.global.u32 	%r772, [%rd7+240];
	xor.b32  	%r951, %r951, %r772;
	ld.global.u32 	%r773, [%rd7+244];
	xor.b32  	%r1042, %r1042, %r773;
	ld.global.u32 	%r774, [%rd7+248];
	xor.b32  	%r1041, %r1041, %r774;
	ld.global.u32 	%r775, [%rd7+252];
	xor.b32  	%r1040, %r1040, %r775;
	ld.global.u32 	%r776, [%rd7+256];
	xor.b32  	%r947, %r947, %r776;
$L__BB3_68:
	and.b32  	%r778, %r684, 8192;
	setp.eq.s32 	%p38, %r778, 0;
	@%p38 bra 	$L__BB3_70;
	ld.global.u32 	%r779, [%rd7+260];
	xor.b32  	%r951, %r951, %r779;
	ld.global.u32 	%r780, [%rd7+264];
	xor.b32  	%r1042, %r1042, %r780;
	ld.global.u32 	%r781, [%rd7+268];
	xor.b32  	%r1041, %r1041, %r781;
	ld.global.u32 	%r782, [%rd7+272];
	xor.b32  	%r1040, %r1040, %r782;
	ld.global.u32 	%r783, [%rd7+276];
	xor.b32  	%r947, %r947, %r783;
$L__BB3_70:
	and.b32  	%r785, %r684, 16384;
	setp.eq.s32 	%p39, %r785, 0;
	@%p39 bra 	$L__BB3_72;
	ld.global.u32 	%r786, [%rd7+280];
	xor.b32  	%r951, %r951, %r786;
	ld.global.u32 	%r787, [%rd7+284];
	xor.b32  	%r1042, %r1042, %r787;
	ld.global.u32 	%r788, [%rd7+288];
	xor.b32  	%r1041, %r1041, %r788;
	ld.global.u32 	%r789, [%rd7+292];
	xor.b32  	%r1040, %r1040, %r789;
	ld.global.u32 	%r790, [%rd7+296];
	xor.b32  	%r947, %r947, %r790;
$L__BB3_72:
	and.b32  	%r792, %r684, 32768;
	setp.eq.s32 	%p40, %r792, 0;
	@%p40 bra 	$L__BB3_74;
	ld.global.u32 	%r793, [%rd7+300];
	xor.b32  	%r951, %r951, %r793;
	ld.global.u32 	%r794, [%rd7+304];
	xor.b32  	%r1042, %r1042, %r794;
	ld.global.u32 	%r795, [%rd7+308];
	xor.b32  	%r1041, %r1041, %r795;
	ld.global.u32 	%r796, [%rd7+312];
	xor.b32  	%r1040, %r1040, %r796;
	ld.global.u32 	%r797, [%rd7+316];
	xor.b32  	%r947, %r947, %r797;
$L__BB3_74:
	add.s32 	%r1038, %r1038, 16;
	setp.ne.s32 	%p41, %r1038, 32;
	@%p41 bra 	$L__BB3_42;
	mad.lo.s32 	%r798, %r1032, -31, %r194;
	add.s32 	%r1032, %r798, 1;
	setp.ne.s32 	%p42, %r1032, 5;
	@%p42 bra 	$L__BB3_41;
	st.local.u32 	[%rd1+4], %r951;
	st.local.v2.u32 	[%rd1+8], {%r1042, %r1041};
	st.local.v2.u32 	[%rd1+16], {%r1040, %r947};
	setp.ne.s64 	%p43, %rd4, 3;
	@%p43 bra 	$L__BB3_114;
	mov.b32 	%r947, 0;
	mov.u32 	%r1132, %r947;
	mov.u32 	%r1133, %r947;
	mov.u32 	%r1134, %r947;
	mov.u32 	%r951, %r947;
	mov.u32 	%r1124, %r947;
$L__BB3_78:
	mul.wide.u32 	%rd19, %r1124, 4;
	add.s64 	%rd20, %rd1, %rd19;
	ld.local.u32 	%r369, [%rd20+4];
	shl.b32 	%r370, %r1124, 5;
	mov.b32 	%r1130, 0;
$L__BB3_79:
	.pragma "nounroll";
	shr.u32 	%r801, %r369, %r1130;
	and.b32  	%r802, %r801, 1;
	setp.eq.b32 	%p44, %r802, 1;
	not.pred 	%p45, %p44;
	add.s32 	%r803, %r370, %r1130;
	mul.lo.s32 	%r804, %r803, 5;
	mul.wide.u32 	%rd21, %r804, 4;
	add.s64 	%rd8, %rd5, %rd21;
	@%p45 bra 	$L__BB3_81;
	ld.global.u32 	%r805, [%rd8];
	xor.b32  	%r951, %r951, %r805;
	ld.global.u32 	%r806, [%rd8+4];
	xor.b32  	%r1134, %r1134, %r806;
	ld.global.u32 	%r807, [%rd8+8];
	xor.b32  	%r1133, %r1133, %r807;
	ld.global.u32 	%r808, [%rd8+12];
	xor.b32  	%r1132, %r1132, %r808;
	ld.global.u32 	%r809, [%rd8+16];
	xor.b32  	%r947, %r947, %r809;
$L__BB3_81:
	and.b32  	%r811, %r801, 2;
	setp.eq.s32 	%p46, %r811, 0;
	@%p46 bra 	$L__BB3_83;
	ld.global.u32 	%r812, [%rd8+20];
	xor.b32  	%r951, %r951, %r812;
	ld.global.u32 	%r813, [%rd8+24];
	xor.b32  	%r1134, %r1134, %r813;
	ld.global.u32 	%r814, [%rd8+28];
	xor.b32  	%r1133, %r1133, %r814;
	ld.global.u32 	%r815, [%rd8+32];
	xor.b32  	%r1132, %r1132, %r815;
	ld.global.u32 	%r816, [%rd8+36];
	xor.b32  	%r947, %r947, %r816;
$L__BB3_83:
	and.b32  	%r818, %r801, 4;
	setp.eq.s32 	%p47, %r818, 0;
	@%p47 bra 	$L__BB3_85;
	ld.global.u32 	%r819, [%rd8+40];
	xor.b32  	%r951, %r951, %r819;
	ld.global.u32 	%r820, [%rd8+44];
	xor.b32  	%r1134, %r1134, %r820;
	ld.global.u32 	%r821, [%rd8+48];
	xor.b32  	%r1133, %r1133, %r821;
	ld.global.u32 	%r822, [%rd8+52];
	xor.b32  	%r1132, %r1132, %r822;
	ld.global.u32 	%r823, [%rd8+56];
	xor.b32  	%r947, %r947, %r823;
$L__BB3_85:
	and.b32  	%r825, %r801, 8;
	setp.eq.s32 	%p48, %r825, 0;
	@%p48 bra 	$L__BB3_87;
	ld.global.u32 	%r826, [%rd8+60];
	xor.b32  	%r951, %r951, %r826;
	ld.global.u32 	%r827, [%rd8+64];
	xor.b32  	%r1134, %r1134, %r827;
	ld.global.u32 	%r828, [%rd8+68];
	xor.b32  	%r1133, %r1133, %r828;
	ld.global.u32 	%r829, [%rd8+72];
	xor.b32  	%r1132, %r1132, %r829;
	ld.global.u32 	%r830, [%rd8+76];
	xor.b32  	%r947, %r947, %r830;
$L__BB3_87:
	and.b32  	%r832, %r801, 16;
	setp.eq.s32 	%p49, %r832, 0;
	@%p49 bra 	$L__BB3_89;
	ld.global.u32 	%r833, [%rd8+80];
	xor.b32  	%r951, %r951, %r833;
	ld.global.u32 	%r834, [%rd8+84];
	xor.b32  	%r1134, %r1134, %r834;
	ld.global.u32 	%r835, [%rd8+88];
	xor.b32  	%r1133, %r1133, %r835;
	ld.global.u32 	%r836, [%rd8+92];
	xor.b32  	%r1132, %r1132, %r836;
	ld.global.u32 	%r837, [%rd8+96];
	xor.b32  	%r947, %r947, %r837;
$L__BB3_89:
	and.b32  	%r839, %r801, 32;
	setp.eq.s32 	%p50, %r839, 0;
	@%p50 bra 	$L__BB3_91;
	ld.global.u32 	%r840, [%rd8+100];
	xor.b32  	%r951, %r951, %r840;
	ld.global.u32 	%r841, [%rd8+104];
	xor.b32  	%r1134, %r1134, %r841;
	ld.global.u32 	%r842, [%rd8+108];
	xor.b32  	%r1133, %r1133, %r842;
	ld.global.u32 	%r843, [%rd8+112];
	xor.b32  	%r1132, %r1132, %r843;
	ld.global.u32 	%r844, [%rd8+116];
	xor.b32  	%r947, %r947, %r844;
$L__BB3_91:
	and.b32  	%r846, %r801, 64;
	setp.eq.s32 	%p51, %r846, 0;
	@%p51 bra 	$L__BB3_93;
	ld.global.u32 	%r847, [%rd8+120];
	xor.b32  	%r951, %r951, %r847;
	ld.global.u32 	%r848, [%rd8+124];
	xor.b32  	%r1134, %r1134, %r848;
	ld.global.u32 	%r849, [%rd8+128];
	xor.b32  	%r1133, %r1133, %r849;
	ld.global.u32 	%r850, [%rd8+132];
	xor.b32  	%r1132, %r1132, %r850;
	ld.global.u32 	%r851, [%rd8+136];
	xor.b32  	%r947, %r947, %r851;
$L__BB3_93:
	and.b32  	%r853, %r801, 128;
	setp.eq.s32 	%p52, %r853, 0;
	@%p52 bra 	$L__BB3_95;
	ld.global.u32 	%r854, [%rd8+140];
	xor.b32  	%r951, %r951, %r854;
	ld.global.u32 	%r855, [%rd8+144];
	xor.b32  	%r1134, %r1134, %r855;
	ld.global.u32 	%r856, [%rd8+148];
	xor.b32  	%r1133, %r1133, %r856;
	ld.global.u32 	%r857, [%rd8+152];
	xor.b32  	%r1132, %r1132, %r857;
	ld.global.u32 	%r858, [%rd8+156];
	xor.b32  	%r947, %r947, %r858;
$L__BB3_95:
	and.b32  	%r860, %r801, 256;
	setp.eq.s32 	%p53, %r860, 0;
	@%p53 bra 	$L__BB3_97;
	ld.global.u32 	%r861, [%rd8+160];
	xor.b32  	%r951, %r951, %r861;
	ld.global.u32 	%r862, [%rd8+164];
	xor.b32  	%r1134, %r1134, %r862;
	ld.global.u32 	%r863, [%rd8+168];
	xor.b32  	%r1133, %r1133, %r863;
	ld.global.u32 	%r864, [%rd8+172];
	xor.b32  	%r1132, %r1132, %r864;
	ld.global.u32 	%r865, [%rd8+176];
	xor.b32  	%r947, %r947, %r865;
$L__BB3_97:
	and.b32  	%r867, %r801, 512;
	setp.eq.s32 	%p54, %r867, 0;
	@%p54 bra 	$L__BB3_99;
	ld.global.u32 	%r868, [%rd8+180];
	xor.b32  	%r951, %r951, %r868;
	ld.global.u32 	%r869, [%rd8+184];
	xor.b32  	%r1134, %r1134, %r869;
	ld.global.u32 	%r870, [%rd8+188];
	xor.b32  	%r1133, %r1133, %r870;
	ld.global.u32 	%r871, [%rd8+192];
	xor.b32  	%r1132, %r1132, %r871;
	ld.global.u32 	%r872, [%rd8+196];
	xor.b32  	%r947, %r947, %r872;
$L__BB3_99:
	and.b32  	%r874, %r801, 1024;
	setp.eq.s32 	%p55, %r874, 0;
	@%p55 bra 	$L__BB3_101;
	ld.global.u32 	%r875, [%rd8+200];
	xor.b32  	%r951, %r951, %r875;
	ld.global.u32 	%r876, [%rd8+204];
	xor.b32  	%r1134, %r1134, %r876;
	ld.global.u32 	%r877, [%rd8+208];
	xor.b32  	%r1133, %r1133, %r877;
	ld.global.u32 	%r878, [%rd8+212];
	xor.b32  	%r1132, %r1132, %r878;
	ld.global.u32 	%r879, [%rd8+216];
	xor.b32  	%r947, %r947, %r879;
$L__BB3_101:
	and.b32  	%r881, %r801, 2048;
	setp.eq.s32 	%p56, %r881, 0;
	@%p56 bra 	$L__BB3_103;
	ld.global.u32 	%r882, [%rd8+220];
	xor.b32  	%r951, %r951, %r882;
	ld.global.u32 	%r883, [%rd8+224];
	xor.b32  	%r1134, %r1134, %r883;
	ld.global.u32 	%r884, [%rd8+228];
	xor.b32  	%r1133, %r1133, %r884;
	ld.global.u32 	%r885, [%rd8+232];
	xor.b32  	%r1132, %r1132, %r885;
	ld.global.u32 	%r886, [%rd8+236];
	xor.b32  	%r947, %r947, %r886;
$L__BB3_103:
	and.b32  	%r888, %r801, 4096;
	setp.eq.s32 	%p57, %r888, 0;
	@%p57 bra 	$L__BB3_105;
	ld.global.u32 	%r889, [%rd8+240];
	xor.b32  	%r951, %r951, %r889;
	ld.global.u32 	%r890, [%rd8+244];
	xor.b32  	%r1134, %r1134, %r890;
	ld.global.u32 	%r891, [%rd8+248];
	xor.b32  	%r1133, %r1133, %r891;
	ld.global.u32 	%r892, [%rd8+252];
	xor.b32  	%r1132, %r1132, %r892;
	ld.global.u32 	%r893, [%rd8+256];
	xor.b32  	%r947, %r947, %r893;
$L__BB3_105:
	and.b32  	%r895, %r801, 8192;
	setp.eq.s32 	%p58, %r895, 0;
	@%p58 bra 	$L__BB3_107;
	ld.global.u32 	%r896, [%rd8+260];
	xor.b32  	%r951, %r951, %r896;
	ld.global.u32 	%r897, [%rd8+264];
	xor.b32  	%r1134, %r1134, %r897;
	ld.global.u32 	%r898, [%rd8+268];
	xor.b32  	%r1133, %r1133, %r898;
	ld.global.u32 	%r899, [%rd8+272];
	xor.b32  	%r1132, %r1132, %r899;
	ld.global.u32 	%r900, [%rd8+276];
	xor.b32  	%r947, %r947, %r900;
$L__BB3_107:
	and.b32  	%r902, %r801, 16384;
	setp.eq.s32 	%p59, %r902, 0;
	@%p59 bra 	$L__BB3_109;
	ld.global.u32 	%r903, [%rd8+280];
	xor.b32  	%r951, %r951, %r903;
	ld.global.u32 	%r904, [%rd8+284];
	xor.b32  	%r1134, %r1134, %r904;
	ld.global.u32 	%r905, [%rd8+288];
	xor.b32  	%r1133, %r1133, %r905;
	ld.global.u32 	%r906, [%rd8+292];
	xor.b32  	%r1132, %r1132, %r906;
	ld.global.u32 	%r907, [%rd8+296];
	xor.b32  	%r947, %r947, %r907;
$L__BB3_109:
	and.b32  	%r909, %r801, 32768;
	setp.eq.s32 	%p60, %r909, 0;
	@%p60 bra 	$L__BB3_111;
	ld.global.u32 	%r910, [%rd8+300];
	xor.b32  	%r951, %r951, %r910;
	ld.global.u32 	%r911, [%rd8+304];
	xor.b32  	%r1134, %r1134, %r911;
	ld.global.u32 	%r912, [%rd8+308];
	xor.b32  	%r1133, %r1133, %r912;
	ld.global.u32 	%r913, [%rd8+312];
	xor.b32  	%r1132, %r1132, %r913;
	ld.global.u32 	%r914, [%rd8+316];
	xor.b32  	%r947, %r947, %r914;
$L__BB3_111:
	add.s32 	%r1130, %r1130, 16;
	setp.ne.s32 	%p61, %r1130, 32;
	@%p61 bra 	$L__BB3_79;
	mad.lo.s32 	%r915, %r1124, -31, %r370;
	add.s32 	%r1124, %r915, 1;
	setp.ne.s32 	%p62, %r1124, 5;
	@%p62 bra 	$L__BB3_78;
	st.local.u32 	[%rd1+4], %r951;
	st.local.v2.u32 	[%rd1+8], {%r1134, %r1133};
	st.local.v2.u32 	[%rd1+16], {%r1132, %r947};
$L__BB3_114:
	shr.u64 	%rd31, %rd3, 2;
	add.s32 	%r934, %r934, 1;
	setp.gt.u64 	%p63, %rd3, 3;
	@%p63 bra 	$L__BB3_2;
$L__BB3_115:
	shr.u32 	%r916, %r951, 2;
	xor.b32  	%r917, %r916, %r951;
	shl.b32 	%r918, %r947, 4;
	shl.b32 	%r919, %r917, 1;
	xor.b32  	%r920, %r919, %r918;
	xor.b32  	%r921, %r920, %r917;
	xor.b32  	%r922, %r921, %r947;
	add.s32 	%r923, %r5, %r922;
	add.s32 	%r544, %r923, 362437;
	setp.gt.s32 	%p64, %r1, 5;
	max.u32 	%r924, %r2, %r3;
	setp.gt.u32 	%p65, %r924, 11;
	or.pred  	%p66, %p65, %p64;
	@%p66 bra 	$L__BB3_117;
	abs.s32 	%r925, %r544;
	mul.hi.s32 	%r926, %r925, 1073741825;
	shr.u32 	%r927, %r926, 31;
	shr.s32 	%r928, %r926, 29;
	add.s32 	%r929, %r928, %r927;
	mul.lo.s32 	%r930, %r929, 2147483647;
	sub.s32 	%r931, %r925, %r930;
	cvt.rn.f32.s32 	%f1, %r931;
	mul.f32 	%f2, %f1, 0f30000000;
	add.f32 	%f3, %f2, 0f00000000;
	add.f32 	%f4, %f2, %f3;
	add.f32 	%f5, %f2, %f4;
	add.f32 	%f6, %f2, %f5;
	add.f32 	%f7, %f2, %f6;
	add.f32 	%f8, %f2, %f7;
	add.f32 	%f9, %f2, %f8;
	add.f32 	%f10, %f2, %f9;
	add.f32 	%f11, %f2, %f10;
	add.f32 	%f12, %f2, %f11;
	add.f32 	%f13, %f2, %f12;
	add.f32 	%f14, %f2, %f13;
	add.f32 	%f15, %f14, 0fC0C00000;
	mul.f32 	%f16, %f15, 0f3D0B5948;
	mul.wide.s32 	%rd22, %r545, 3456;
	mov.u64 	%rd23, _fc1_w;
	add.s64 	%rd24, %rd23, %rd22;
	mul.wide.s32 	%rd25, %r1, 576;
	add.s64 	%rd26, %rd24, %rd25;
	mul.wide.u32 	%rd27, %r2, 48;
	add.s64 	%rd28, %rd26, %rd27;
	mul.wide.u32 	%rd29, %r3, 4;
	add.s64 	%rd30, %rd28, %rd29;
	st.global.f32 	[%rd30], %f16;
$L__BB3_117:
	ret;

}
	// .globl	_Z10init_fc2_bi
.visible .entry _Z10init_fc2_bi(
	.param .u32 _Z10init_fc2_bi_param_0
)
{
	.local .align 8 .b8 	__local_depot4[48];
	.reg .b64 	%SP;
	.reg .b64 	%SPL;
	.reg .pred 	%p<65>;
	.reg .b32 	%r<1204>;
	.reg .b32 	%f<17>;
	.reg .b64 	%rd<26>;

	mov.u64 	%SPL, __local_depot4;
	ld.param.u32 	%r541, [_Z10init_fc2_bi_param_0];
	add.u64 	%rd1, %SPL, 0;
	mov.u32 	%r542, %tid.x;
	mov.u32 	%r543, %ntid.x;
	mov.u32 	%r544, %ctaid.x;
	mad.lo.s32 	%r545, %r543, %r544, %r542;
	cvt.s64.s32 	%rd2, %r545;
	xor.b32  	%r546, %r541, -1429050551;
	mul.lo.s32 	%r547, %r546, 1099087573;
	setp.gt.s32 	%p1, %r541, -1;
	selp.b32 	%r548, -644748465, -1947113066, %p1;
	add.s32 	%r549, %r548, %r547;
	add.s32 	%r1, %r549, 6615241;
	add.s32 	%r940, %r547, 123456789;
	st.local.v2.u32 	[%rd1], {%r1, %r940};
	xor.b32  	%r550, %r547, 362436069;
	add.s32 	%r551, %r548, 521288629;
	st.local.v2.u32 	[%rd1+8], {%r550, %r551};
	xor.b32  	%r552, %r548, 88675123;
	add.s32 	%r936, %r547, 5783321;
	st.local.v2.u32 	[%rd1+16], {%r552, %r936};
	setp.eq.s32 	%p2, %r545, 0;
	@%p2 bra 	$L__BB4_115;
	mov.b32 	%r923, 0;
	mov.u64 	%rd12, precalc_xorwow_matrix;
	mov.u64 	%rd25, %rd2;
$L__BB4_2:
	mov.u64 	%rd3, %rd25;
	and.b64  	%rd4, %rd3, 3;
	setp.eq.s64 	%p3, %rd4, 0;
	@%p3 bra 	$L__BB4_114;
	mul.wide.u32 	%rd11, %r923, 3200;
	add.s64 	%rd5, %rd12, %rd11;
	mov.b32 	%r936, 0;
	mov.u32 	%r937, %r936;
	mov.u32 	%r938, %r936;
	mov.u32 	%r939, %r936;
	mov.u32 	%r940, %r936;
	mov.u32 	%r929, %r936;
$L__BB4_4:
	mul.wide.u32 	%rd13, %r929, 4;
	add.s64 	%rd14, %rd1, %rd13;
	ld.local.u32 	%r13, [%rd14+4];
	shl.b32 	%r14, %r929, 5;
	mov.b32 	%r935, 0;
$L__BB4_5:
	.pragma "nounroll";
	shr.u32 	%r556, %r13, %r935;
	and.b32  	%r557, %r556, 1;
	setp.eq.b32 	%p4, %r557, 1;
	not.pred 	%p5, %p4;
	add.s32 	%r558, %r14, %r935;
	mul.lo.s32 	%r559, %r558, 5;
	mul.wide.u32 	%rd15, %r559, 4;
	add.s64 	%rd6, %rd5, %rd15;
	@%p5 bra 	$L__BB4_7;
	ld.global.u32 	%r560, [%rd6];
	xor.b32  	%r940, %r940, %r560;
	ld.global.u32 	%r561, [%rd6+4];
	xor.b32  	%r939, %r939, %r561;
	ld.global.u32 	%r562, [%rd6+8];
	xor.b32  	%r938, %r938, %r562;
	ld.global.u32 	%r563, [%rd6+12];
	xor.b32  	%r937, %r937, %r563;
	ld.global.u32 	%r564, [%rd6+16];
	xor.b32  	%r936, %r936, %r564;
$L__BB4_7:
	and.b32  	%r566, %r556, 2;
	setp.eq.s32 	%p6, %r566, 0;
	@%p6 bra 	$L__BB4_9;
	ld.global.u32 	%r567, [%rd6+20];
	xor.b32  	%r940, %r940, %r567;
	ld.global.u32 	%r568, [%rd6+24];
	xor.b32  	%r939, %r939, %r568;
	ld.global.u32 	%r569, [%rd6+28];
	xor.b32  	%r938, %r938, %r569;
	ld.global.u32 	%r570, [%rd6+32];
	xor.b32  	%r937, %r937, %r570;
	ld.global.u32 	%r571, [%rd6+36];
	xor.b32  	%r936, %r936, %r571;
$L__BB4_9:
	and.b32  	%r573, %r556, 4;
	setp.eq.s32 	%p7, %r573, 0;
	@%p7 bra 	$L__BB4_11;
	ld.global.u32 	%r574, [%rd6+40];
	xor.b32  	%r940, %r940, %r574;
	ld.global.u32 	%r575, [%rd6+44];
	xor.b32  	%r939, %r939, %r575;
	ld.global.u32 	%r576, [%rd6+48];
	xor.b32  	%r938, %r938, %r576;
	ld.global.u32 	%r577, [%rd6+52];
	xor.b32  	%r937, %r937, %r577;
	ld.global.u32 	%r578, [%rd6+56];
	xor.b32  	%r936, %r936, %r578;
$L__BB4_11:
	and.b32  	%r580, %r556, 8;
	setp.eq.s32 	%p8, %r580, 0;
	@%p8 bra 	$L__BB4_13;
	ld.global.u32 	%r581, [%rd6+60];
	xor.b32  	%r940, %r940, %r581;
	ld.global.u32 	%r582, [%rd6+64];
	xor.b32  	%r939, %r939, %r582;
	ld.global.u32 	%r583, [%rd6+68];
	xor.b32  	%r938, %r938, %r583;
	ld.global.u32 	%r584, [%rd6+72];
	xor.b32  	%r937, %r937, %r584;
	ld.global.u32 	%r585, [%rd6+76];
	xor.b32  	%r936, %r936, %r585;
$L__BB4_13:
	and.b32  	%r587, %r556, 16;
	setp.eq.s32 	%p9, %r587, 0;
	@%p9 bra 	$L__BB4_15;
	ld.global.u32 	%r588, [%rd6+80];
	xor.b32  	%r940, %r940, %r588;
	ld.global.u32 	%r589, [%rd6+84];
	xor.b32  	%r939, %r939, %r589;
	ld.global.u32 	%r590, [%rd6+88];
	xor.b32  	%r938, %r938, %r590;
	ld.global.u32 	%r591, [%rd6+92];
	xor.b32  	%r937, %r937, %r591;
	ld.global.u32 	%r592, [%rd6+96];
	xor.b32  	%r936, %r936, %r592;
$L__BB4_15:
	and.b32  	%r594, %r556, 32;
	setp.eq.s32 	%p10, %r594, 0;
	@%p10 bra 	$L__BB4_17;
	ld.global.u32 	%r595, [%rd6+100];
	xor.b32  	%r940, %r940, %r595;
	ld.global.u32 	%r596, [%rd6+104];
	xor.b32  	%r939, %r939, %r596;
	ld.global.u32 	%r597, [%rd6+108];
	xor.b32  	%r938, %r938, %r597;
	ld.global.u32 	%r598, [%rd6+112];
	xor.b32  	%r937, %r937, %r598;
	ld.global.u32 	%r599, [%rd6+116];
	xor.b32  	%r936, %r936, %r599;
$L__BB4_17:
	and.b32  	%r601, %r556, 64;
	setp.eq.s32 	%p11, %r601, 0;
	@%p11 bra 	$L__BB4_19;
	ld.global.u32 	%r602, [%rd6+120];
	xor.b32  	%r940, %r940, %r602;
	ld.global.u32 	%r603, [%rd6+124];
	xor.b32  	%r939, %r939, %r603;
	ld.global.u32 	%r604, [%rd6+128];
	xor.b32  	%r938, %r938, %r604;
	ld.global.u32 	%r605, [%rd6+132];
	xor.b32  	%r937, %r937, %r605;
	ld.global.u32 	%r606, [%rd6+136];
	xor.b32  	%r936, %r936, %r606;
$L__BB4_19:
	and.b32  	%r608, %r556, 128;
	setp.eq.s32 	%p12, %r608, 0;
	@%p12 bra 	$L__BB4_21;
	ld.global.u32 	%r609, [%rd6+140];
	xor.b32  	%r940, %r940, %r609;
	ld.global.u32 	%r610, [%rd6+144];
	xor.b32  	%r939, %r939, %r610;
	ld.global.u32 	%r611, [%rd6+148];
	xor.b32  	%r938, %r938, %r611;
	ld.global.u32 	%r612, [%rd6+152];
	xor.b32  	%r937, %r937, %r612;
	ld.global.u32 	%r613, [%rd6+156];
	xor.b32  	%r936, %r936, %r613;
$L__BB4_21:
	and.b32  	%r615, %r556, 256;
	setp.eq.s32 	%p13, %r615, 0;
	@%p13 bra 	$L__BB4_23;
	ld.global.u32 	%r616, [%rd6+160];
	xor.b32  	%r940, %r940, %r616;
	ld.global.u32 	%r617, [%rd6+164];
	xor.b32  	%r939, %r939, %r617;
	ld.global.u32 	%r618, [%rd6+168];
	xor.b32  	%r938, %r938, %r618;
	ld.global.u32 	%r619, [%rd6+172];
	xor.b32  	%r937, %r937, %r619;
	ld.global.u32 	%r620, [%rd6+176];
	xor.b32  	%r936, %r936, %r620;
$L__BB4_23:
	and.b32  	%r622, %r556, 512;
	setp.eq.s32 	%p14, %r622, 0;
	@%p14 bra 	$L__BB4_25;
	ld.global.u32 	%r623, [%rd6+180];
	xor.b32  	%r940, %r940, %r623;
	ld.global.u32 	%r624, [%rd6+184];
	xor.b32  	%r939, %r939, %r624;
	ld.global.u32 	%r625, [%rd6+188];
	xor.b32  	%r938, %r938, %r625;
	ld.global.u32 	%r626, [%rd6+192];
	xor.b32  	%r937, %r937, %r626;
	ld.global.u32 	%r627, [%rd6+196];
	xor.b32  	%r936, %r936, %r627;
$L__BB4_25:
	and.b32  	%r629, %r556, 1024;
	setp.eq.s32 	%p15, %r629, 0;
	@%p15 bra 	$L__BB4_27;
	ld.global.u32 	%r630, [%rd6+200];
	xor.b32  	%r940, %r940, %r630;
	ld.global.u32 	%r631, [%rd6+204];
	xor.b32  	%r939, %r939, %r631;
	ld.global.u32 	%r632, [%rd6+208];
	xor.b32  	%r938, %r938, %r632;
	ld.global.u32 	%r633, [%rd6+212];
	xor.b32  	%r937, %r937, %r633;
	ld.global.u32 	%r634, [%rd6+216];
	xor.b32  	%r936, %r936, %r634;
$L__BB4_27:
	and.b32  	%r636, %r556, 2048;
	setp.eq.s32 	%p16, %r636, 0;
	@%p16 bra 	$L__BB4_29;
	ld.global.u32 	%r637, [%rd6+220];
	xor.b32  	%r940, %r940, %r637;
	ld.global.u32 	%r638, [%rd6+224];
	xor.b32  	%r939, %r939, %r638;
	ld.global.u32 	%r639, [%rd6+228];
	xor.b32  	%r938, %r938, %r639;
	ld.global.u32 	%r640, [%rd6+232];
	xor.b32  	%r937, %r937, %r640;
	ld.global.u32 	%r641, [%rd6+236];
	xor.b32  	%r936, %r936, %r641;
$L__BB4_29:
	and.b32  	%r643, %r556, 4096;
	setp.eq.s32 	%p17, %r643, 0;
	@%p17 bra 	$L__BB4_31;
	ld.global.u32 	%r644, [%rd6+240];
	xor.b32  	%r940, %r940, %r644;
	ld.global.u32 	%r645, [%rd6+244];
	xor.b32  	%r939, %r939, %r645;
	ld.global.u32 	%r646, [%rd6+248];
	xor.b32  	%r938, %r938, %r646;
	ld.global.u32 	%r647, [%rd6+252];
	xor.b32  	%r937, %r937, %r647;
	ld.global.u32 	%r648, [%rd6+256];
	xor.b32  	%r936, %r936, %r648;
$L__BB4_31:
	and.b32  	%r650, %r556, 8192;
	setp.eq.s32 	%p18, %r650, 0;
	@%p18 bra 	$L__BB4_33;
	ld.global.u32 	%r651, [%rd6+260];
	xor.b32  	%r940, %r940, %r651;
	ld.global.u32 	%r652, [%rd6+264];
	xor.b32  	%r939, %r939, %r652;
	ld.global.u32 	%r653, [%rd6+268];
	xor.b32  	%r938, %r938, %r653;
	ld.global.u32 	%r654, [%rd6+272];
	xor.b32  	%r937, %r937, %r654;
	ld.global.u32 	%r655, [%rd6+276];
	xor.b32  	%r936, %r936, %r655;
$L__BB4_33:
	and.b32  	%r657, %r556, 16384;
	setp.eq.s32 	%p19, %r657, 0;
	@%p19 bra 	$L__BB4_35;
	ld.global.u32 	%r658, [%rd6+280];
	xor.b32  	%r940, %r940, %r658;
	ld.global.u32 	%r659, [%rd6+284];
	xor.b32  	%r939, %r939, %r659;
	ld.global.u32 	%r660, [%rd6+288];
	xor.b32  	%r938, %r938, %r660;
	ld.global.u32 	%r661, [%rd6+292];
	xor.b32  	%r937, %r937, %r661;
	ld.global.u32 	%r662, [%rd6+296];
	xor.b32  	%r936, %r936, %r662;
$L__BB4_35:
	and.b32  	%r664, %r556, 32768;
	setp.eq.s32 	%p20, %r664, 0;
	@%p20 bra 	$L__BB4_37;
	ld.global.u32 	%r665, [%rd6+300];
	xor.b32  	%r940, %r940, %r665;
	ld.global.u32 	%r666, [%rd6+304];
	xor.b32  	%r939, %r939, %r666;
	ld.global.u32 	%r667, [%rd6+308];
	xor.b32  	%r938, %r938, %r667;
	ld.global.u32 	%r668, [%rd6+312];
	xor.b32  	%r937, %r937, %r668;
	ld.global.u32 	%r669, [%rd6+316];
	xor.b32  	%r936, %r936, %r669;
$L__BB4_37:
	add.s32 	%r935, %r935, 16;
	setp.ne.s32 	%p21, %r935, 32;
	@%p21 bra 	$L__BB4_5;
	mad.lo.s32 	%r670, %r929, -31, %r14;
	add.s32 	%r929, %r670, 1;
	setp.ne.s32 	%p22, %r929, 5;
	@%p22 bra 	$L__BB4_4;
	st.local.u32 	[%rd1+4], %r940;
	st.local.v2.u32 	[%rd1+8], {%r939, %r938};
	st.local.v2.u32 	[%rd1+16], {%r937, %r936};
	setp.eq.s64 	%p23, %rd4, 1;
	@%p23 bra 	$L__BB4_114;
	mov.b32 	%r936, 0;
	mov.u32 	%r1029, %r936;
	mov.u32 	%r1030, %r936;
	mov.u32 	%r1031, %r936;
	mov.u32 	%r940, %r936;
	mov.u32 	%r1021, %r936;
$L__BB4_41:
	mul.wide.u32 	%rd16, %r1021, 4;
	add.s64 	%rd17, %rd1, %rd16;
	ld.local.u32 	%r189, [%rd17+4];
	shl.b32 	%r190, %r1021, 5;
	mov.b32 	%r1027, 0;
$L__BB4_42:
	.pragma "nounroll";
	shr.u32 	%r673, %r189, %r1027;
	and.b32  	%r674, %r673, 1;
	setp.eq.b32 	%p24, %r674, 1;
	not.pred 	%p25, %p24;
	add.s32 	%r675, %r190, %r1027;
	mul.lo.s32 	%r676, %r675, 5;
	mul.wide.u32 	%rd18, %r676, 4;
	add.s64 	%rd7, %rd5, %rd18;
	@%p25 bra 	$L__BB4_44;
	ld.global.u32 	%r677, [%rd7];
	xor.b32  	%r940, %r940, %r677;
	ld.global.u32 	%r678, [%rd7+4];
	xor.b32  	%r1031, %r1031, %r678;
	ld.global.u32 	%r679, [%rd7+8];
	xor.b32  	%r1030, %r1030, %r679;
	ld.global.u32 	%r680, [%rd7+12];
	xor.b32  	%r1029, %r1029, %r680;
	ld.global.u32 	%r681, [%rd7+16];
	xor.b32  	%r936, %r936, %r681;
$L__BB4_44:
	and.b32  	%r683, %r673, 2;
	setp.eq.s32 	%p26, %r683, 0;
	@%p26 bra 	$L__BB4_46;
	ld.global.u32 	%r684, [%rd7+20];
	xor.b32  	%r940, %r940, %r684;
	ld.global.u32 	%r685, [%rd7+24];
	xor.b32  	%r1031, %r1031, %r685;
	ld.global.u32 	%r686, [%rd7+28];
	xor.b32  	%r1030, %r1030, %r686;
	ld.global.u32 	%r687, [%rd7+32];
	xor.b32  	%r1029, %r1029, %r687;
	ld.global.u32 	%r688, [%rd7+36];
	xor.b32  	%r936, %r936, %r688;
$L__BB4_46:
	and.b32  	%r690, %r673, 4;
	setp.eq.s32 	%p27, %r690, 0;
	@%p27 bra 	$L__BB4_48;
	ld.global.u32 	%r691, [%rd7+40];
	xor.b32  	%r940, %r940, %r691;
	ld.global.u32 	%r692, [%rd7+44];
	xor.b32  	%r1031, %r1031, %r692;
	ld.global.u32 	%r693, [%rd7+48];
	xor.b32  	%r1030, %r1030, %r693;
	ld.global.u32 	%r694, [%rd7+52];
	xor.b32  	%r1029, %r1029, %r694;
	ld.global.u32 	%r695, [%rd7+56];
	xor.b32  	%r936, %r936, %r695;
$L__BB4_48:
	and.b32  	%r697, %r673, 8;
	setp.eq.s32 	%p28, %r697, 0;
	@%p28 bra 	$L__BB4_50;
	ld.global.u32 	%r698, [%rd7+60];
	xor.b32  	%r940, %r940, %r698;
	ld.global.u32 	%r699, [%rd7+64];
	xor.b32  	%r1031, %r1031, %r699;
	ld.global.u32 	%r700, [%rd7+68];
	xor.b32  	%r1030, %r1030, %r700;
	ld.global.u32 	%r701, [%rd7+72];
	xor.b32  	%r1029, %r1029, %r701;
	ld.global.u32 	%r702, [%rd7+76];
	xor.b32  	%r936, %r936, %r702;
$L__BB4_50:
	and.b32  	%r704, %r673, 16;
	setp.eq.s32 	%p29, %r704, 0;
	@%p29 bra 	$L__BB4_52;
	ld.global.u32 	%r705, [%rd7+80];
	xor.b32  	%r940, %r940, %r705;
	ld.global.u32 	%r706, [%rd7+84];
	xor.b32  	%r1031, %r1031, %r706;
	ld.global.u32 	%r707, [%rd7+88];
	xor.b32  	%r1030, %r1030, %r707;
	ld.global.u32 	%r708, [%rd7+92];
	xor.b32  	%r1029, %r1029, %r708;
	ld.global.u32 	%r709, [%rd7+96];
	xor.b32  	%r936, %r936, %r709;
$L__BB4_52:
	and.b32  	%r711, %r673, 32;
	setp.eq.s32 	%p30, %r711, 0;
	@%p30 bra 	$L__BB4_54;
	ld.global.u32 	%r712, [%rd7+100];
	xor.b32  	%r940, %r940, %r712;
	ld.global.u32 	%r713, [%rd7+104];
	xor.b32  	%r1031, %r1031, %r713;
	ld.global.u32 	%r714, [%rd7+108];
	xor.b32  	%r1030, %r1030, %r714;
	ld.global.u32 	%r715, [%rd7+112];
	xor.b32  	%r1029, %r1029, %r715;
	ld.global.u32 	%r716, [%rd7+116];
	xor.b32  	%r936, %r936, %r716;
$L__BB4_54:
	and.b32  	%r718, %r673, 64;
	setp.eq.s32 	%p31, %r718, 0;
	@%p31 bra 	$L__BB4_56;
	ld.global.u32 	%r719, [%rd7+120];
	xor.b32  	%r940, %r940, %r719;
	ld.global.u32 	%r720, [%rd7+124];
	xor.b32  	%r1031, %r1031, %r720;
	ld.global.u32 	%r721, [%rd7+128];
	xor.b32  	%r1030, %r1030, %r721;
	ld.global.u32 	%r722, [%rd7+132];
	xor.b32  	%r1029, %r1029, %r722;
	ld.global.u32 	%r723, [%rd7+136];
	xor.b32  	%r936, %r936, %r723;
$L__BB4_56:
	and.b32  	%r725, %r673, 128;
	setp.eq.s32 	%p32, %r725, 0;
	@%p32 bra 	$L__BB4_58;
	ld.global.u32 	%r726, [%rd7+140];
	xor.b32  	%r940, %r940, %r726;
	ld.global.u32 	%r727, [%rd7+144];
	xor.b32  	%r1031, %r1031, %r727;
	ld.global.u32 	%r728, [%rd7+148];
	xor.b32  	%r1030, %r1030, %r728;
	ld.global.u32 	%r729, [%rd7+152];
	xor.b32  	%r1029, %r1029, %r729;
	ld.global.u32 	%r730, [%rd7+156];
	xor.b32  	%r936, %r936, %r730;
$L__BB4_58:
	and.b32  	%r732, %r673, 256;
	setp.eq.s32 	%p33, %r732, 0;
	@%p33 bra 	$L__BB4_60;
	ld.global.u32 	%r733, [%rd7+160];
	xor.b32  	%r940, %r940, %r733;
	ld.global.u32 	%r734, [%rd7+164];
	xor.b32  	%r1031, %r1031, %r734;
	ld.global.u32 	%r735, [%rd7+168];
	xor.b32  	%r1030, %r1030, %r735;
	ld.global.u32 	%r736, [%rd7+172];
	xor.b32  	%r1029, %r1029, %r736;
	ld.global.u32 	%r737, [%rd7+176];
	xor.b32  	%r936, %r936, %r737;
$L__BB4_60:
	and.b32  	%r739, %r673, 512;
	setp.eq.s32 	%p34, %r739, 0;
	@%p34 bra 	$L__BB4_62;
	ld.global.u32 	%r740, [%rd7+180];
	xor.b32  	%r940, %r940, %r740;
	ld.global.u32 	%r741, [%rd7+184];
	xor.b32  	%r1031, %r1031, %r741;
	ld.global.u32 	%r742, [%rd7+188];
	xor.b32  	%r1030, %r1030, %r742;
	ld.global.u32 	%r743, [%rd7+192];
	xor.b32  	%r1029, %r1029, %r743;
	ld.global.u32 	%r744, [%rd7+196];
	xor.b32  	%r936, %r936, %r744;
$L__BB4_62:
	and.b32  	%r746, %r673, 1024;
	setp.eq.s32 	%p35, %r746, 0;
	@%p35 bra 	$L__BB4_64;
	ld.global.u32 	%r747, [%rd7+200];
	xor.b32  	%r940, %r940, %r747;
	ld.global.u32 	%r748, [%rd7+204];
	xor.b32  	%r1031, %r1031, %r748;
	ld.global.u32 	%r749, [%rd7+208];
	xor.b32  	%r1030, %r1030, %r749;
	ld.global.u32 	%r750, [%rd7+212];
	xor.b32  	%r1029, %r1029, %r750;
	ld.global.u32 	%r751, [%rd7+216];
	xor.b32  	%r936, %r936, %r751;
$L__BB4_64:
	and.b32  	%r753, %r673, 2048;
	setp.eq.s32 	%p36, %r753, 0;
	@%p36 bra 	$L__BB4_66;
	ld.global.u32 	%r754, [%rd7+220];
	xor.b32  	%r940, %r940, %r754;
	ld.global.u32 	%r755, [%rd7+224];
	xor.b32  	%r1031, %r1031, %r755;
	ld.global.u32 	%r756, [%rd7+228];
	xor.b32  	%r1030, %r1030, %r756;
	ld.global.u32 	%r757, [%rd7+232];
	xor.b32  	%r1029, %r1029, %r757;
	ld.global.u32 	%r758, [%rd7+236];
	xor.b32  	%r936, %r936, %r758;
$L__BB4_66:
	and.b32  	%r760, %r673, 4096;
	setp.eq.s32 	%p37, %r760, 0;
	@%p37 bra 	$L__BB4_68;
	ld.global.u32 	%r761, [%rd7+240];
	xor.b32  	%r940, %r940, %r761;
	ld.global.u32 	%r762, [%rd7+244];
	xor.b32  	%r1031, %r1031, %r762;
	ld.global.u32 	%r763, [%rd7+248];
	xor.b32  	%r1030, %r1030, %r763;
	ld.global.u32 	%r764, [%rd7+252];
	xor.b32  	%r1029, %r1029, %r764;
	ld.global.u32 	%r765, [%rd7+256];
	xor.b32  	%r936, %r936, %r765;
$L__BB4_68:
	and.b32  	%r767, %r673, 8192;
	setp.eq.s32 	%p38, %r767, 0;
	@%p38 bra 	$L__BB4_70;
	ld.global.u32 	%r768, [%rd7+260];
	xor.b32  	%r940, %r940, %r768;
	ld.global.u32 	%r769, [%rd7+264];
	xor.b32  	%r1031, %r1031, %r769;
	ld.global.u32 	%r770, [%rd7+268];
	xor.b32  	%r1030, %r1030, %r770;
	ld.global.u32 	%r771, [%rd7+272];
	xor.b32  	%r1029, %r1029, %r771;
	ld.global.u32 	%r772, [%rd7+276];
	xor.b32  	%r936, %r936, %r772;
$L__BB4_70:
	and.b32  	%r774, %r673, 16384;
	setp.eq.s32 	%p39, %r774, 0;
	@%p39 bra 	$L__BB4_72;
	ld.global.u32 	%r775, [%rd7+280];
	xor.b32  	%r940, %r940, %r775;
	ld.global.u32 	%r776, [%rd7+284];
	xor.b32  	%r1031, %r1031, %r776;
	ld.global.u32 	%r777, [%rd7+288];
	xor.b32  	%r1030, %r1030, %r777;
	ld.global.u32 	%r778, [%rd7+292];
	xor.b32  	%r1029, %r1029, %r778;
	ld.global.u32 	%r779, [%rd7+296];
	xor.b32  	%r936, %r936, %r779;
$L__BB4_72:
	and.b32  	%r781, %r673, 32768;
	setp.eq.s32 	%p40, %r781, 0;
	@%p40 bra 	$L__BB4_74;
	ld.global.u32 	%r782, [%rd7+300];
	xor.b32  	%r940, %r940, %r782;
	ld.global.u32 	%r783, [%rd7+304];
	xor.b32  	%r1031, %r1031, %r783;
	ld.global.u32 	%r784, [%rd7+308];
	xor.b32  	%r1030, %r1030, %r784;
	ld.global.u32 	%r785, [%rd7+312];
	xor.b32  	%r1029, %r1029, %r785;
	ld.global.u32 	%r786, [%rd7+316];
	xor.b32  	%r936, %r936, %r786;
$L__BB4_74:
	add.s32 	%r1027, %r1027, 16;
	setp.ne.s32 	%p41, %r1027, 32;
	@%p41 bra 	$L__BB4_42;
	mad.lo.s32 	%r787, %r1021, -31, %r190;
	add.s32 	%r1021, %r787, 1;
	setp.ne.s32 	%p42, %r1021, 5;
	@%p42 bra 	$L__BB4_41;
	st.local.u32 	[%rd1+4], %r940;
	st.local.v2.u32 	[%rd1+8], {%r1031, %r1030};
	st.local.v2.u32 	[%rd1+16], {%r1029, %r936};
	setp.ne.s64 	%p43, %rd4, 3;
	@%p43 bra 	$L__BB4_114;
	mov.b32 	%r936, 0;
	mov.u32 	%r1121, %r936;
	mov.u32 	%r1122, %r936;
	mov.u32 	%r1123, %r936;
	mov.u32 	%r940, %r936;
	mov.u32 	%r1113, %r936;
$L__BB4_78:
	mul.wide.u32 	%rd19, %r1113, 4;
	add.s64 	%rd20, %rd1, %rd19;
	ld.local.u32 	%r365, [%rd20+4];
	shl.b32 	%r366, %r1113, 5;
	mov.b32 	%r1119, 0;
$L__BB4_79:
	.pragma "nounroll";
	shr.u32 	%r790, %r365, %r1119;
	and.b32  	%r791, %r790, 1;
	setp.eq.b32 	%p44, %r791, 1;
	not.pred 	%p45, %p44;
	add.s32 	%r792, %r366, %r1119;
	mul.lo.s32 	%r793, %r792, 5;
	mul.wide.u32 	%rd21, %r793, 4;
	add.s64 	%rd8, %rd5, %rd21;
	@%p45 bra 	$L__BB4_81;
	ld.global.u32 	%r794, [%rd8];
	xor.b32  	%r940, %r940, %r794;
	ld.global.u32 	%r795, [%rd8+4];
	xor.b32  	%r1123, %r1123, %r795;
	ld.global.u32 	%r796, [%rd8+8];
	xor.b32  	%r1122, %r1122, %r796;
	ld.global.u32 	%r797, [%rd8+12];
	xor.b32  	%r1121, %r1121, %r797;
	ld.global.u32 	%r798, [%rd8+16];
	xor.b32  	%r936, %r936, %r798;
$L__BB4_81:
	and.b32  	%r800, %r790, 2;
	setp.eq.s32 	%p46, %r800, 0;
	@%p46 bra 	$L__BB4_83;
	ld.global.u32 	%r801, [%rd8+20];
	xor.b32  	%r940, %r940, %r801;
	ld.global.u32 	%r802, [%rd8+24];
	xor.b32  	%r1123, %r1123, %r802;
	ld.global.u32 	%r803, [%rd8+28];
	xor.b32  	%r1122, %r1122, %r803;
	ld.global.u32 	%r804, [%rd8+32];
	xor.b32  	%r1121, %r1121, %r804;
	ld.global.u32 	%r805, [%rd8+36];
	xor.b32  	%r936, %r936, %r805;
$L__BB4_83:
	and.b32  	%r807, %r790, 4;
	setp.eq.s32 	%p47, %r807, 0;
	@%p47 bra 	$L__BB4_85;
	ld.global.u32 	%r808, [%rd8+40];
	xor.b32  	%r940, %r940, %r808;
	ld.global.u32 	%r809, [%rd8+44];
	xor.b32  	%r1123, %r1123, %r809;
	ld.global.u32 	%r810, [%rd8+48];
	xor.b32  	%r1122, %r1122, %r810;
	ld.global.u32 	%r811, [%rd8+52];
	xor.b32  	%r1121, %r1121, %r811;
	ld.global.u32 	%r812, [%rd8+56];
	xor.b32  	%r936, %r936, %r812;
$L__BB4_85:
	and.b32  	%r814, %r790, 8;
	setp.eq.s32 	%p48, %r814, 0;
	@%p48 bra 	$L__BB4_87;
	ld.global.u32 	%r815, [%rd8+60];
	xor.b32  	%r940, %r940, %r815;
	ld.global.u32 	%r816, [%rd8+64];
	xor.b32  	%r1123, %r1123, %r816;
	ld.global.u32 	%r817, [%rd8+68];
	xor.b32  	%r1122, %r1122, %r817;
	ld.global.u32 	%r818, [%rd8+72];
	xor.b32  	%r1121, %r1121, %r818;
	ld.global.u32 	%r819, [%rd8+76];
	xor.b32  	%r936, %r936, %r819;
$L__BB4_87:
	and.b32  	%r821, %r790, 16;
	setp.eq.s32 	%p49, %r821, 0;
	@%p49 bra 	$L__BB4_89;
	ld.global.u32 	%r822, [%rd8+80];
	xor.b32  	%r940, %r940, %r822;
	ld.global.u32 	%r823, [%rd8+84];
	xor.b32  	%r1123, %r1123, %r823;
	ld.global.u32 	%r824, [%rd8+88];
	xor.b32  	%r1122, %r1122, %r824;
	ld.global.u32 	%r825, [%rd8+92];
	xor.b32  	%r1121, %r1121, %r825;
	ld.global.u32 	%r826, [%rd8+96];
	xor.b32  	%r936, %r936, %r826;
$L__BB4_89:
	and.b32  	%r828, %r790, 32;
	setp.eq.s32 	%p50, %r828, 0;
	@%p50 bra 	$L__BB4_91;
	ld.global.u32 	%r829, [%rd8+100];
	xor.b32  	%r940, %r940, %r829;
	ld.global.u32 	%r830, [%rd8+104];
	xor.b32  	%r1123, %r1123, %r830;
	ld.global.u32 	%r831, [%rd8+108];
	xor.b32  	%r1122, %r1122, %r831;
	ld.global.u32 	%r832, [%rd8+112];
	xor.b32  	%r1121, %r1121, %r832;
	ld.global.u32 	%r833, [%rd8+116];
	xor.b32  	%r936, %r936, %r833;
$L__BB4_91:
	and.b32  	%r835, %r790, 64;
	setp.eq.s32 	%p51, %r835, 0;
	@%p51 bra 	$L__BB4_93;
	ld.global.u32 	%r836, [%rd8+120];
	xor.b32  	%r940, %r940, %r836;
	ld.global.u32 	%r837, [%rd8+124];
	xor.b32  	%r1123, %r1123, %r837;
	ld.global.u32 	%r838, [%rd8+128];
	xor.b32  	%r1122, %r1122, %r838;
	ld.global.u32 	%r839, [%rd8+132];
	xor.b32  	%r1121, %r1121, %r839;
	ld.global.u32 	%r840, [%rd8+136];
	xor.b32  	%r936, %r936, %r840;
$L__BB4_93:
	and.b32  	%r842, %r790, 128;
	setp.eq.s32 	%p52, %r842, 0;
	@%p52 bra 	$L__BB4_95;
	ld.global.u32 	%r843, [%rd8+140];
	xor.b32  	%r940, %r940, %r843;
	ld.global.u32 	%r844, [%rd8+144];
	xor.b32  	%r1123, %r1123, %r844;
	ld.global.u32 	%r845, [%rd8+148];
	xor.b32  	%r1122, %r1122, %r845;
	ld.global.u32 	%r846, [%rd8+152];
	xor.b32  	%r1121, %r1121, %r846;
	ld.global.u32 	%r847, [%rd8+156];
	xor.b32  	%r936, %r936, %r847;
$L__BB4_95:
	and.b32  	%r849, %r790, 256;
	setp.eq.s32 	%p53, %r849, 0;
	@%p53 bra 	$L__BB4_97;
	ld.global.u32 	%r850, [%rd8+160];
	xor.b32  	%r940, %r940, %r850;
	ld.global.u32 	%r851, [%rd8+164];
	xor.b32  	%r1123, %r1123, %r851;
	ld.global.u32 	%r852, [%rd8+168];
	xor.b32  	%r1122, %r1122, %r852;
	ld.global.u32 	%r853, [%rd8+172];
	xor.b32  	%r1121, %r1121, %r853;
	ld.global.u32 	%r854, [%rd8+176];
	xor.b32  	%r936, %r936, %r854;
$L__BB4_97:
	and.b32  	%r856, %r790, 512;
	setp.eq.s32 	%p54, %r856, 0;
	@%p54 bra 	$L__BB4_99;
	ld.global.u32 	%r857, [%rd8+180];
	xor.b32  	%r940, %r940, %r857;
	ld.global.u32 	%r858, [%rd8+184];
	xor.b32  	%r1123, %r1123, %r858;
	ld.global.u32 	%r859, [%rd8+188];
	xor.b32  	%r1122, %r1122, %r859;
	ld.global.u32 	%r860, [%rd8+192];
	xor.b32  	%r1121, %r1121, %r860;
	ld.global.u32 	%r861, [%rd8+196];
	xor.b32  	%r936, %r936, %r861;
$L__BB4_99:
	and.b32  	%r863, %r790, 1024;
	setp.eq.s32 	%p55, %r863, 0;
	@%p55 bra 	$L__BB4_101;
	ld.global.u32 	%r864, [%rd8+200];
	xor.b32  	%r940, %r940, %r864;
	ld.global.u32 	%r865, [%rd8+204];
	xor.b32  	%r1123, %r1123, %r865;
	ld.global.u32 	%r866, [%rd8+208];
	xor.b32  	%r1122, %r1122, %r866;
	ld.global.u32 	%r867, [%rd8+212];
	xor.b32  	%r1121, %r1121, %r867;
	ld.global.u32 	%r868, [%rd8+216];
	xor.b32  	%r936, %r936, %r868;
$L__BB4_101:
	and.b32  	%r870, %r790, 2048;
	setp.eq.s32 	%p56, %r870, 0;
	@%p56 bra 	$L__BB4_103;
	ld.global.u32 	%r871, [%rd8+220];
	xor.b32  	%r940, %r940, %r871;
	ld.global.u32 	%r872, [%rd8+224];
	xor.b32  	%r1123, %r1123, %r872;
	ld.global.u32 	%r873, [%rd8+228];
	xor.b32  	%r1122, %r1122, %r873;
	ld.global.u32 	%r874, [%rd8+232];
	xor.b32  	%r1121, %r1121, %r874;
	ld.global.u32 	%r875, [%rd8+236];
	xor.b32  	%r936, %r936, %r875;
$L__BB4_103:
	and.b32  	%r877, %r790, 4096;
	setp.eq.s32 	%p57, %r877, 0;
	@%p57 bra 	$L__BB4_105;
	ld.global.u32 	%r878, [%rd8+240];
	xor.b32  	%r940, %r940, %r878;
	ld.global.u32 	%r879, [%rd8+244];
	xor.b32  	%r1123, %r1123, %r879;
	ld.global.u32 	%r880, [%rd8+248];
	xor.b32  	%r1122, %r1122, %r880;
	ld.global.u32 	%r881, [%rd8+252];
	xor.b32  	%r1121, %r1121, %r881;
	ld.global.u32 	%r882, [%rd8+256];
	xor.b32  	%r936, %r936, %r882;
$L__BB4_105:
	and.b32  	%r884, %r790, 8192;
	setp.eq.s32 	%p58, %r884, 0;
	@%p58 bra 	$L__BB4_107;
	ld.global.u32 	%r885, [%rd8+260];
	xor.b32  	%r940, %r940, %r885;
	ld.global.u32 	%r886, [%rd8+264];
	xor.b32  	%r1123, %r1123, %r886;
	ld.global.u32 	%r887, [%rd8+268];
	xor.b32  	%r1122, %r1122, %r887;
	ld.global.u32 	%r888, [%rd8+272];
	xor.b32  	%r1121, %r1121, %r888;
	ld.global.u32 	%r889, [%rd8+276];
	xor.b32  	%r936, %r936, %r889;
$L__BB4_107:
	and.b32  	%r891, %r790, 16384;
	setp.eq.s32 	%p59, %r891, 0;
	@%p59 bra 	$L__BB4_109;
	ld.global.u32 	%r892, [%rd8+280];
	xor.b32  	%r940, %r940, %r892;
	ld.global.u32 	%r893, [%rd8+284];
	xor.b32  	%r1123, %r1123, %r893;
	ld.global.u32 	%r894, [%rd8+288];
	xor.b32  	%r1122, %r1122, %r894;
	ld.global.u32 	%r895, [%rd8+292];
	xor.b32  	%r1121, %r1121, %r895;
	ld.global.u32 	%r896, [%rd8+296];
	xor.b32  	%r936, %r936, %r896;
$L__BB4_109:
	and.b32  	%r898, %r790, 32768;
	setp.eq.s32 	%p60, %r898, 0;
	@%p60 bra 	$L__BB4_111;
	ld.global.u32 	%r899, [%rd8+300];
	xor.b32  	%r940, %r940, %r899;
	ld.global.u32 	%r900, [%rd8+304];
	xor.b32  	%r1123, %r1123, %r900;
	ld.global.u32 	%r901, [%rd8+308];
	xor.b32  	%r1122, %r1122, %r901;
	ld.global.u32 	%r902, [%rd8+312];
	xor.b32  	%r1121, %r1121, %r902;
	ld.global.u32 	%r903, [%rd8+316];
	xor.b32  	%r936, %r936, %r903;
$L__BB4_111:
	add.s32 	%r1119, %r1119, 16;
	setp.ne.s32 	%p61, %r1119, 32;
	@%p61 bra 	$L__BB4_79;
	mad.lo.s32 	%r904, %r1113, -31, %r366;
	add.s32 	%r1113, %r904, 1;
	setp.ne.s32 	%p62, %r1113, 5;
	@%p62 bra 	$L__BB4_78;
	st.local.u32 	[%rd1+4], %r940;
	st.local.v2.u32 	[%rd1+8], {%r1123, %r1122};
	st.local.v2.u32 	[%rd1+16], {%r1121, %r936};
$L__BB4_114:
	shr.u64 	%rd25, %rd3, 2;
	add.s32 	%r923, %r923, 1;
	setp.gt.u64 	%p63, %rd3, 3;
	@%p63 bra 	$L__BB4_2;
$L__BB4_115:
	cvt.u32.u64 	%r905, %rd2;
	shr.u32 	%r906, %r940, 2;
	xor.b32  	%r907, %r906, %r940;
	shl.b32 	%r908, %r936, 4;
	shl.b32 	%r909, %r907, 1;
	xor.b32  	%r910, %r909, %r908;
	xor.b32  	%r911, %r910, %r907;
	xor.b32  	%r912, %r911, %r936;
	add.s32 	%r913, %r1, %r912;
	add.s32 	%r540, %r913, 362437;
	setp.gt.s32 	%p64, %r905, 9;
	@%p64 bra 	$L__BB4_117;
	abs.s32 	%r914, %r540;
	mul.hi.s32 	%r915, %r914, 1073741825;
	shr.u32 	%r916, %r915, 31;
	shr.s32 	%r917, %r915, 29;
	add.s32 	%r918, %r917, %r916;
	mul.lo.s32 	%r919, %r918, 2147483647;
	sub.s32 	%r920, %r914, %r919;
	cvt.rn.f32.s32 	%f1, %r920;
	mul.f32 	%f2, %f1, 0f30000000;
	add.f32 	%f3, %f2, 0f00000000;
	add.f32 	%f4, %f2, %f3;
	add.f32 	%f5, %f2, %f4;
	add.f32 	%f6, %f2, %f5;
	add.f32 	%f7, %f2, %f6;
	add.f32 	%f8, %f2, %f7;
	add.f32 	%f9, %f2, %f8;
	add.f32 	%f10, %f2, %f9;
	add.f32 	%f11, %f2, %f10;
	add.f32 	%f12, %f2, %f11;
	add.f32 	%f13, %f2, %f12;
	add.f32 	%f14, %f2, %f13;
	add.f32 	%f15, %f14, 0fC0C00000;
	mul.f32 	%f16, %f15, 0f3E18A61F;
	shl.b64 	%rd22, %rd2, 2;
	mov.u64 	%rd23, _fc2_b;
	add.s64 	%rd24, %rd23, %rd22;
	st.global.f32 	[%rd24], %f16;
$L__BB4_117:
	ret;

}
	// .globl	_Z10init_fc2_wi
.visible .entry _Z10init_fc2_wi(
	.param .u32 _Z10init_fc2_wi_param_0
)
{
	.local .align 8 .b8 	__local_depot5[48];
	.reg .b64 	%SP;
	.reg .b64 	%SPL;
	.reg .pred 	%p<67>;
	.reg .b32 	%r<1208>;
	.reg .b32 	%f<17>;
	.reg .b64 	%rd<28>;

	mov.u64 	%SPL, __local_depot5;
	ld.param.u32 	%r544, [_Z10init_fc2_wi_param_0];
	add.u64 	%rd1, %SPL, 0;
	mov.u32 	%r545, %tid.x;
	mov.u32 	%r546, %ntid.x;
	mov.u32 	%r547, %ctaid.x;
	mad.lo.s32 	%r1, %r546, %r547, %r545;
	mov.u32 	%r548, %tid.y;
	mov.u32 	%r549, %ntid.y;
	mov.u32 	%r550, %ctaid.y;
	mad.lo.s32 	%r2, %r549, %r550, %r548;
	mad.lo.s32 	%r3, %r2, 45, %r1;
	xor.b32  	%r551, %r544, -1429050551;
	mul.lo.s32 	%r552, %r551, 1099087573;
	setp.gt.s32 	%p1, %r544, -1;
	selp.b32 	%r553, -644748465, -1947113066, %p1;
	add.s32 	%r554, %r553, %r552;
	add.s32 	%r4, %r554, 6615241;
	add.s32 	%r944, %r552, 123456789;
	st.local.v2.u32 	[%rd1], {%r4, %r944};
	xor.b32  	%r555, %r552, 362436069;
	add.s32 	%r556, %r553, 521288629;
	st.local.v2.u32 	[%rd1+8], {%r555, %r556};
	xor.b32  	%r557, %r553, 88675123;
	add.s32 	%r940, %r552, 5783321;
	st.local.v2.u32 	[%rd1+16], {%r557, %r940};
	setp.eq.s32 	%p2, %r3, 0;
	@%p2 bra 	$L__BB5_115;
	cvt.s64.s32 	%rd27, %r3;
	mov.b32 	%r927, 0;
	mov.u64 	%rd12, precalc_xorwow_matrix;
$L__BB5_2:
	mov.u64 	%rd3, %rd27;
	and.b64  	%rd4, %rd3, 3;
	setp.eq.s64 	%p3, %rd4, 0;
	@%p3 bra 	$L__BB5_114;
	mul.wide.u32 	%rd11, %r927, 3200;
	add.s64 	%rd5, %rd12, %rd11;
	mov.b32 	%r940, 0;
	mov.u32 	%r941, %r940;
	mov.u32 	%r942, %r940;
	mov.u32 	%r943, %r940;
	mov.u32 	%r944, %r940;
	mov.u32 	%r933, %r940;
$L__BB5_4:
	mul.wide.u32 	%rd13, %r933, 4;
	add.s64 	%rd14, %rd1, %rd13;
	ld.local.u32 	%r16, [%rd14+4];
	shl.b32 	%r17, %r933, 5;
	mov.b32 	%r939, 0;
$L__BB5_5:
	.pragma "nounroll";
	shr.u32 	%r561, %r16, %r939;
	and.b32  	%r562, %r561, 1;
	setp.eq.b32 	%p4, %r562, 1;
	not.pred 	%p5, %p4;
	add.s32 	%r563, %r17, %r939;
	mul.lo.s32 	%r564, %r563, 5;
	mul.wide.u32 	%rd15, %r564, 4;
	add.s64 	%rd6, %rd5, %rd15;
	@%p5 bra 	$L__BB5_7;
	ld.global.u32 	%r565, [%rd6];
	xor.b32  	%r944, %r944, %r565;
	ld.global.u32 	%r566, [%rd6+4];
	xor.b32  	%r943, %r943, %r566;
	ld.global.u32 	%r567, [%rd6+8];
	xor.b32  	%r942, %r942, %r567;
	ld.global.u32 	%r568, [%rd6+12];
	xor.b32  	%r941, %r941, %r568;
	ld.global.u32 	%r569, [%rd6+16];
	xor.b32  	%r940, %r940, %r569;
$L__BB5_7:
	and.b32  	%r571, %r561, 2;
	setp.eq.s32 	%p6, %r571, 0;
	@%p6 bra 	$L__BB5_9;
	ld.global.u32 	%r572, [%rd6+20];
	xor.b32  	%r944, %r944, %r572;
	ld.global.u32 	%r573, [%rd6+24];
	xor.b32  	%r943, %r943, %r573;
	ld.global.u32 	%r574, [%rd6+28];
	xor.b32  	%r942, %r942, %r574;
	ld.global.u32 	%r575, [%rd6+32];
	xor.b32  	%r941, %r941, %r575;
	ld.global.u32 	%r576, [%rd6+36];
	xor.b32  	%r940, %r940, %r576;
$L__BB5_9:
	and.b32  	%r578, %r561, 4;
	setp.eq.s32 	%p7, %r578, 0;
	@%p7 bra 	$L__BB5_11;
	ld.global.u32 	%r579, [%rd6+40];
	xor.b32  	%r944, %r944, %r579;
	ld.global.u32 	%r580, [%rd6+44];
	xor.b32  	%r943, %r943, %r580;
	ld.global.u32 	%r581, [%rd6+48];
	xor.b32  	%r942, %r942, %r581;
	ld.global.u32 	%r582, [%rd6+52];
	xor.b32  	%r941, %r941, %r582;
	ld.global.u32 	%r583, [%rd6+56];
	xor.b32  	%r940, %r940, %r583;
$L__BB5_11:
	and.b32  	%r585, %r561, 8;
	setp.eq.s32 	%p8, %r585, 0;
	@%p8 bra 	$L__BB5_13;
	ld.global.u32 	%r586, [%rd6+60];
	xor.b32  	%r944, %r944, %r586;
	ld.global.u32 	%r587, [%rd6+64];
	xor.b32  	%r943, %r943, %r587;
	ld.global.u32 	%r588, [%rd6+68];
	xor.b32  	%r942, %r942, %r588;
	ld.global.u32 	%r589, [%rd6+72];
	xor.b32  	%r941, %r941, %r589;
	ld.global.u32 	%r590, [%rd6+76];
	xor.b32  	%r940, %r940, %r590;
$L__BB5_13:
	and.b32  	%r592, %r561, 16;
	setp.eq.s32 	%p9, %r592, 0;
	@%p9 bra 	$L__BB5_15;
	ld.global.u32 	%r593, [%rd6+80];
	xor.b32  	%r944, %r944, %r593;
	ld.global.u32 	%r594, [%rd6+84];
	xor.b32  	%r943, %r943, %r594;
	ld.global.u32 	%r595, [%rd6+88];
	xor.b32  	%r942, %r942, %r595;
	ld.global.u32 	%r596, [%rd6+92];
	xor.b32  	%r941, %r941, %r596;
	ld.global.u32 	%r597, [%rd6+96];
	xor.b32  	%r940, %r940, %r597;
$L__BB5_15:
	and.b32  	%r599, %r561, 32;
	setp.eq.s32 	%p10, %r599, 0;
	@%p10 bra 	$L__BB5_17;
	ld.global.u32 	%r600, [%rd6+100];
	xor.b32  	%r944, %r944, %r600;
	ld.global.u32 	%r601, [%rd6+104];
	xor.b32  	%r943, %r943, %r601;
	ld.global.u32 	%r602, [%rd6+108];
	xor.b32  	%r942, %r942, %r602;
	ld.global.u32 	%r603, [%rd6+112];
	xor.b32  	%r941, %r941, %r603;
	ld.global.u32 	%r604, [%rd6+116];
	xor.b32  	%r940, %r940, %r604;
$L__BB5_17:
	and.b32  	%r606, %r561, 64;
	setp.eq.s32 	%p11, %r606, 0;
	@%p11 bra 	$L__BB5_19;
	ld.global.u32 	%r607, [%rd6+120];
	xor.b32  	%r944, %r944, %r607;
	ld.global.u32 	%r608, [%rd6+124];
	xor.b32  	%r943, %r943, %r608;
	ld.global.u32 	%r609, [%rd6+128];
	xor.b32  	%r942, %r942, %r609;
	ld.global.u32 	%r610, [%rd6+132];
	xor.b32  	%r941, %r941, %r610;
	ld.global.u32 	%r611, [%rd6+136];
	xor.b32  	%r940, %r940, %r611;
$L__BB5_19:
	and.b32  	%r613, %r561, 128;
	setp.eq.s32 	%p12, %r613, 0;
	@%p12 bra 	$L__BB5_21;
	ld.global.u32 	%r614, [%rd6+140];
	xor.b32  	%r944, %r944, %r614;
	ld.global.u32 	%r615, [%rd6+144];
	xor.b32  	%r943, %r943, %r615;
	ld.global.u32 	%r616, [%rd6+148];
	xor.b32  	%r942, %r942, %r616;
	ld.global.u32 	%r617, [%rd6+152];
	xor.b32  	%r941, %r941, %r617;
	ld.global.u32 	%r618, [%rd6+156];
	xor.b32  	%r940, %r940, %r618;
$L__BB5_21:
	and.b32  	%r620, %r561, 256;
	setp.eq.s32 	%p13, %r620, 0;
	@%p13 bra 	$L__BB5_23;
	ld.global.u32 	%r621, [%rd6+160];
	xor.b32  	%r944, %r944, %r621;
	ld.global.u32 	%r622, [%rd6+164];
	xor.b32  	%r943, %r943, %r622;
	ld.global.u32 	%r623, [%rd6+168];
	xor.b32  	%r942, %r942, %r623;
	ld.global.u32 	%r624, [%rd6+172];
	xor.b32  	%r941, %r941, %r624;
	ld.global.u32 	%r625, [%rd6+176];
	xor.b32  	%r940, %r940, %r625;
$L__BB5_23:
	and.b32  	%r627, %r561, 512;
	setp.eq.s32 	%p14, %r627, 0;
	@%p14 bra 	$L__BB5_25;
	ld.global.u32 	%r628, [%rd6+180];
	xor.b32  	%r944, %r944, %r628;
	ld.global.u32 	%r629, [%rd6+184];
	xor.b32  	%r943, %r943, %r629;
	ld.global.u32 	%r630, [%rd6+188];
	xor.b32  	%r942, %r942, %r630;
	ld.global.u32 	%r631, [%rd6+192];
	xor.b32  	%r941, %r941, %r631;
	ld.global.u32 	%r632, [%rd6+196];
	xor.b32  	%r940, %r940, %r632;
$L__BB5_25:
	and.b32  	%r634, %r561, 1024;
	setp.eq.s32 	%p15, %r634, 0;
	@%p15 bra 	$L__BB5_27;
	ld.global.u32 	%r635, [%rd6+200];
	xor.b32  	%r944, %r944, %r635;
	ld.global.u32 	%r636, [%rd6+204];
	xor.b32  	%r943, %r943, %r636;
	ld.global.u32 	%r637, [%rd6+208];
	xor.b32  	%r942, %r942, %r637;
	ld.global.u32 	%r638, [%rd6+212];
	xor.b32  	%r941, %r941, %r638;
	ld.global.u32 	%r639, [%rd6+216];
	xor.b32  	%r940, %r940, %r639;
$L__BB5_27:
	and.b32  	%r641, %r561, 2048;
	setp.eq.s32 	%p16, %r641, 0;
	@%p16 bra 	$L__BB5_29;
	ld.global.u32 	%r642, [%rd6+220];
	xor.b32  	%r944, %r944, %r642;
	ld.global.u32 	%r643, [%rd6+224];
	xor.b32  	%r943, %r943, %r643;
	ld.global.u32 	%r644, [%rd6+228];
	xor.b32  	%r942, %r942, %r644;
	ld.global.u32 	%r645, [%rd6+232];
	xor.b32  	%r941, %r941, %r645;
	ld.global.u32 	%r646, [%rd6+236];
	xor.b32  	%r940, %r940, %r646;
$L__BB5_29:
	and.b32  	%r648, %r561, 4096;
	setp.eq.s32 	%p17, %r648, 0;
	@%p17 bra 	$L__BB5_31;
	ld.global.u32 	%r649, [%rd6+240];
	xor.b32  	%r944, %r944, %r649;
	ld.global.u32 	%r650, [%rd6+244];
	xor.b32  	%r943, %r943, %r650;
	ld.global.u32 	%r651, [%rd6+248];
	xor.b32  	%r942, %r942, %r651;
	ld.global.u32 	%r652, [%rd6+252];
	xor.b32  	%r941, %r941, %r652;
	ld.global.u32 	%r653, [%rd6+256];
	xor.b32  	%r940, %r940, %r653;
$L__BB5_31:
	and.b32  	%r655, %r561, 8192;
	setp.eq.s32 	%p18, %r655, 0;
	@%p18 bra 	$L__BB5_33;
	ld.global.u32 	%r656, [%rd6+260];
	xor.b32  	%r944, %r944, %r656;
	ld.global.u32 	%r657, [%rd6+264];
	xor.b32  	%r943, %r943, %r657;
	ld.global.u32 	%r658, [%rd6+268];
	xor.b32  	%r942, %r942, %r658;
	ld.global.u32 	%r659, [%rd6+272];
	xor.b32  	%r941, %r941, %r659;
	ld.global.u32 	%r660, [%rd6+276];
	xor.b32  	%r940, %r940, %r660;
$L__BB5_33:
	and.b32  	%r662, %r561, 16384;
	setp.eq.s32 	%p19, %r662, 0;
	@%p19 bra 	$L__BB5_35;
	ld.global.u32 	%r663, [%rd6+280];
	xor.b32  	%r944, %r944, %r663;
	ld.global.u32 	%r664, [%rd6+284];
	xor.b32  	%r943, %r943, %r664;
	ld.global.u32 	%r665, [%rd6+288];
	xor.b32  	%r942, %r942, %r665;
	ld.global.u32 	%r666, [%rd6+292];
	xor.b32  	%r941, %r941, %r666;
	ld.global.u32 	%r667, [%rd6+296];
	xor.b32  	%r940, %r940, %r667;
$L__BB5_35:
	and.b32  	%r669, %r561, 32768;
	setp.eq.s32 	%p20, %r669, 0;
	@%p20 bra 	$L__BB5_37;
	ld.global.u32 	%r670, [%rd6+300];
	xor.b32  	%r944, %r944, %r670;
	ld.global.u32 	%r671, [%rd6+304];
	xor.b32  	%r943, %r943, %r671;
	ld.global.u32 	%r672, [%rd6+308];
	xor.b32  	%r942, %r942, %r672;
	ld.global.u32 	%r673, [%rd6+312];
	xor.b32  	%r941, %r941, %r673;
	ld.global.u32 	%r674, [%rd6+316];
	xor.b32  	%r940, %r940, %r674;
$L__BB5_37:
	add.s32 	%r939, %r939, 16;
	setp.ne.s32 	%p21, %r939, 32;
	@%p21 bra 	$L__BB5_5;
	mad.lo.s32 	%r675, %r933, -31, %r17;
	add.s32 	%r933, %r675, 1;
	setp.ne.s32 	%p22, %r933, 5;
	@%p22 bra 	$L__BB5_4;
	st.local.u32 	[%rd1+4], %r944;
	st.local.v2.u32 	[%rd1+8], {%r943, %r942};
	st.local.v2.u32 	[%rd1+16], {%r941, %r940};
	setp.eq.s64 	%p23, %rd4, 1;
	@%p23 bra 	$L__BB5_114;
	mov.b32 	%r940, 0;
	mov.u32 	%r1033, %r940;
	mov.u32 	%r1034, %r940;
	mov.u32 	%r1035, %r940;
	mov.u32 	%r944, %r940;
	mov.u32 	%r1025, %r940;
$L__BB5_41:
	mul.wide.u32 	%rd16, %r1025, 4;
	add.s64 	%rd17, %rd1, %rd16;
	ld.local.u32 	%r192, [%rd17+4];
	shl.b32 	%r193, %r1025, 5;
	mov.b32 	%r1031, 0;
$L__BB5_42:
	.pragma "nounroll";
	shr.u32 	%r678, %r192, %r1031;
	and.b32  	%r679, %r678, 1;
	setp.eq.b32 	%p24, %r679, 1;
	not.pred 	%p25, %p24;
	add.s32 	%r680, %r193, %r1031;
	mul.lo.s32 	%r681, %r680, 5;
	mul.wide.u32 	%rd18, %r681, 4;
	add.s64 	%rd7, %rd5, %rd18;
	@%p25 bra 	$L__BB5_44;
	ld.global.u32 	%r682, [%rd7];
	xor.b32  	%r944, %r944, %r682;
	ld.global.u32 	%r683, [%rd7+4];
	xor.b32  	%r1035, %r1035, %r683;
	ld.global.u32 	%r684, [%rd7+8];
	xor.b32  	%r1034, %r1034, %r684;
	ld.global.u32 	%r685, [%rd7+12];
	xor.b32  	%r1033, %r1033, %r685;
	ld.global.u32 	%r686, [%rd7+16];
	xor.b32  	%r940, %r940, %r686;
$L__BB5_44:
	and.b32  	%r688, %r678, 2;
	setp.eq.s32 	%p26, %r688, 0;
	@%p26 bra 	$L__BB5_46;
	ld.global.u32 	%r689, [%rd7+20];
	xor.b32  	%r944, %r944, %r689;
	ld.global.u32 	%r690, [%rd7+24];
	xor.b32  	%r1035, %r1035, %r690;
	ld.global.u32 	%r691, [%rd7+28];
	xor.b32  	%r1034, %r1034, %r691;
	ld.global.u32 	%r692, [%rd7+32];
	xor.b32  	%r1033, %r1033, %r692;
	ld.global.u32 	%r693, [%rd7+36];
	xor.b32  	%r940, %r940, %r693;
$L__BB5_46:
	and.b32  	%r695, %r678, 4;
	setp.eq.s32 	%p27, %r695, 0;
	@%p27 bra 	$L__BB5_48;
	ld.global.u32 	%r696, [%rd7+40];
	xor.b32  	%r944, %r944, %r696;
	ld.global.u32 	%r697, [%rd7+44];
	xor.b32  	%r1035, %r1035, %r697;
	ld.global.u32 	%r698, [%rd7+48];
	xor.b32  	%r1034, %r1034, %r698;
	ld.global.u32 	%r699, [%rd7+52];
	xor.b32  	%r1033, %r1033, %r699;
	ld.global.u32 	%r700, [%rd7+56];
	xor.b32  	%r940, %r940, %r700;
$L__BB5_48:
	and.b32  	%r702, %r678, 8;
	setp.eq.s32 	%p28, %r702, 0;
	@%p28 bra 	$L__BB5_50;
	ld.global.u32 	%r703, [%rd7+60];
	xor.b32  	%r944, %r944, %r703;
	ld.global.u32 	%r704, [%rd7+64];
	xor.b32  	%r1035, %r1035, %r704;
	ld.global.u32 	%r705, [%rd7+68];
	xor.b32  	%r1034, %r1034, %r705;
	ld.global.u32 	%r706, [%rd7+72];
	xor.b32  	%r1033, %r1033, %r706;
	ld.global.u32 	%r707, [%rd7+76];
	xor.b32  	%r940, %r940, %r707;
$L__BB5_50:
	and.b32  	%r709, %r678, 16;
	setp.eq.s32 	%p29, %r709, 0;
	@%p29 bra 	$L__BB5_52;
	ld.global.u32 	%r710, [%rd7+80];
	xor.b32  	%r944, %r944, %r710;
	ld.global.u32 	%r711, [%rd7+84];
	xor.b32  	%r1035, %r1035, %r711;
	ld.global.u32 	%r712, [%rd7+88];
	xor.b32  	%r1034, %r1034, %r712;
	ld.global.u32 	%r713, [%rd7+92];
	xor.b32  	%r1033, %r1033, %r713;
	ld.global.u32 	%r714, [%rd7+96];
	xor.b32  	%r940, %r940, %r714;
$L__BB5_52:
	and.b32  	%r716, %r678, 32;
	setp.eq.s32 	%p30, %r716, 0;
	@%p30 bra 	$L__BB5_54;
	ld.global.u32 	%r717, [%rd7+100];
	xor.b32  	%r944, %r944, %r717;
	ld.global.u32 	%r718, [%rd7+104];
	xor.b32  	%r1035, %r1035, %r718;
	ld.global.u32 	%r719, [%rd7+108];
	xor.b32  	%r1034, %r1034, %r719;
	ld.global.u32 	%r720, [%rd7+112];
	xor.b32  	%r1033, %r1033, %r720;
	ld.global.u32 	%r721, [%rd7+116];
	xor.b32  	%r940, %r940, %r721;
$L__BB5_54:
	and.b32  	%r723, %r678, 64;
	setp.eq.s32 	%p31, %r723, 0;
	@%p31 bra 	$L__BB5_56;
	ld.global.u32 	%r724, [%rd7+120];
	xor.b32  	%r944, %r944, %r724;
	ld.global.u32 	%r725, [%rd7+124];
	xor.b32  	%r1035, %r1035, %r725;
	ld.global.u32 	%r726, [%rd7+128];
	xor.b32  	%r1034, %r1034, %r726;
	ld.global.u32 	%r727, [%rd7+132];
	xor.b32  	%r1033, %r1033, %r727;
	ld.global.u32 	%r728, [%rd7+136];
	xor.b32  	%r940, %r940, %r728;
$L__BB5_56:
	and.b32  	%r730, %r678, 128;
	setp.eq.s32 	%p32, %r730, 0;
	@%p32 bra 	$L__BB5_58;
	ld.global.u32 	%r731, [%rd7+140];
	xor.b32  	%r944, %r944, %r731;
	ld.global.u32 	%r732, [%rd7+144];
	xor.b32  	%r1035, %r1035, %r732;
	ld.global.u32 	%r733, [%rd7+148];
	xor.b32  	%r1034, %r1034, %r733;
	ld.global.u32 	%r734, [%rd7+152];
	xor.b32  	%r1033, %r1033, %r734;
	ld.global.u32 	%r735, [%rd7+156];
	xor.b32  	%r940, %r940, %r735;
$L__BB5_58:
	and.b32  	%r737, %r678, 256;
	setp.eq.s32 	%p33, %r737, 0;
	@%p33 bra 	$L__BB5_60;
	ld.global.u32 	%r738, [%rd7+160];
	xor.b32  	%r944, %r944, %r738;
	ld.global.u32 	%r739, [%rd7+164];
	xor.b32  	%r1035, %r1035, %r739;
	ld.global.u32 	%r740, [%rd7+168];
	xor.b32  	%r1034, %r1034, %r740;
	ld.global.u32 	%r741, [%rd7+172];
	xor.b32  	%r1033, %r1033, %r741;
	ld.global.u32 	%r742, [%rd7+176];
	xor.b32  	%r940, %r940, %r742;
$L__BB5_60:
	and.b32  	%r744, %r678, 512;
	setp.eq.s32 	%p34, %r744, 0;
	@%p34 bra 	$L__BB5_62;
	ld.global.u32 	%r745, [%rd7+180];
	xor.b32  	%r944, %r944, %r745;
	ld.global.u32 	%r746, [%rd7+184];
	xor.b32  	%r1035, %r1035, %r746;
	ld.global.u32 	%r747, [%rd7+188];
	xor.b32  	%r1034, %r1034, %r747;
	ld.global.u32 	%r748, [%rd7+192];
	xor.b32  	%r1033, %r1033, %r748;
	ld.global.u32 	%r749, [%rd7+196];
	xor.b32  	%r940, %r940, %r749;
$L__BB5_62:
	and.b32  	%r751, %r678, 1024;
	setp.eq.s32 	%p35, %r751, 0;
	@%p35 bra 	$L__BB5_64;
	ld.global.u32 	%r752, [%rd7+200];
	xor.b32  	%r944, %r944, %r752;
	ld.global.u32 	%r753, [%rd7+204];
	xor.b32  	%r1035, %r1035, %r753;
	ld.global.u32 	%r754, [%rd7+208];
	xor.b32  	%r1034, %r1034, %r754;
	ld.global.u32 	%r755, [%rd7+212];
	xor.b32  	%r1033, %r1033, %r755;
	ld.global.u32 	%r756, [%rd7+216];
	xor.b32  	%r940, %r940, %r756;
$L__BB5_64:
	and.b32  	%r758, %r678, 2048;
	setp.eq.s32 	%p36, %r758, 0;
	@%p36 bra 	$L__BB5_66;
	ld.global.u32 	%r759, [%rd7+220];
	xor.b32  	%r944, %r944, %r759;
	ld.global.u32 	%r760, [%rd7+224];
	xor.b32  	%r1035, %r1035, %r760;
	ld.global.u32 	%r761, [%rd7+228];
	xor.b32  	%r1034, %r1034, %r761;
	ld.global.u32 	%r762, [%rd7+232];
	xor.b32  	%r1033, %r1033, %r762;
	ld.global.u32 	%r763, [%rd7+236];
	xor.b32  	%r940, %r940, %r763;
$L__BB5_66:
	and.b32  	%r765, %r678, 4096;
	setp.eq.s32 	%p37, %r765, 0;
	@%p37 bra 	$L__BB5_68;
	ld.global.u32 	%r766, [%rd7+240];
	xor.b32  	%r944, %r944, %r766;
	ld.global.u32 	%r767, [%rd7+244];
	xor.b32  	%r1035, %r1035, %r767;
	ld.global.u32 	%r768, [%rd7+248];
	xor.b32  	%r1034, %r1034, %r768;
	ld.global.u32 	%r769, [%rd7+252];
	xor.b32  	%r1033, %r1033, %r769;
	ld.global.u32 	%r770, [%rd7+256];
	xor.b32  	%r940, %r940, %r770;
$L__BB5_68:
	and.b32  	%r772, %r678, 8192;
	setp.eq.s32 	%p38, %r772, 0;
	@%p38 bra 	$L__BB5_70;
	ld.global.u32 	%r773, [%rd7+260];
	xor.b32  	%r944, %r944, %r773;
	ld.global.u32 	%r774, [%rd7+264];
	xor.b32  	%r1035, %r1035, %r774;
	ld.global.u32 	%r775, [%rd7+268];
	xor.b32  	%r1034, %r1034, %r775;
	ld.global.u32 	%r776, [%rd7+272];
	xor.b32  	%r1033, %r1033, %r776;
	ld.global.u32 	%r777, [%rd7+276];
	xor.b32  	%r940, %r940, %r777;
$L__BB5_70:
	and.b32  	%r779, %r678, 16384;
	setp.eq.s32 	%p39, %r779, 0;
	@%p39 bra 	$L__BB5_72;
	ld.global.u32 	%r780, [%rd7+280];
	xor.b32  	%r944, %r944, %r780;
	ld.global.u32 	%r781, [%rd7+284];
	xor.b32  	%r1035, %r1035, %r781;
	ld.global.u32 	%r782, [%rd7+288];
	xor.b32  	%r1034, %r1034, %r782;
	ld.global.u32 	%r783, [%rd7+292];
	xor.b32  	%r1033, %r1033, %r783;
	ld.global.u32 	%r784, [%rd7+296];
	xor.b32  	%r940, %r940, %r784;
$L__BB5_72:
	and.b32  	%r786, %r678, 32768;
	setp.eq.s32 	%p40, %r786, 0;
	@%p40 bra 	$L__BB5_74;
	ld.global.u32 	%r787, [%rd7+300];
	xor.b32  	%r944, %r944, %r787;
	ld.global.u32 	%r788, [%rd7+304];
	xor.b32  	%r1035, %r1035, %r788;
	ld.global.u32 	%r789, [%rd7+308];
	xor.b32  	%r1034, %r1034, %r789;
	ld.global.u32 	%r790, [%rd7+312];
	xor.b32  	%r1033, %r1033, %r790;
	ld.global.u32 	%r791, [%rd7+316];
	xor.b32  	%r940, %r940, %r791;
$L__BB5_74:
	add.s32 	%r1031, %r1031, 16;
	setp.ne.s32 	%p41, %r1031, 32;
	@%p41 bra 	$L__BB5_42;
	mad.lo.s32 	%r792, %r1025, -31, %r193;
	add.s32 	%r1025, %r792, 1;
	setp.ne.s32 	%p42, %r1025, 5;
	@%p42 bra 	$L__BB5_41;
	st.local.u32 	[%rd1+4], %r944;
	st.local.v2.u32 	[%rd1+8], {%r1035, %r1034};
	st.local.v2.u32 	[%rd1+16], {%r1033, %r940};
	setp.ne.s64 	%p43, %rd4, 3;
	@%p43 bra 	$L__BB5_114;
	mov.b32 	%r940, 0;
	mov.u32 	%r1125, %r940;
	mov.u32 	%r1126, %r940;
	mov.u32 	%r1127, %r940;
	mov.u32 	%r944, %r940;
	mov.u32 	%r1117, %r940;
$L__BB5_78:
	mul.wide.u32 	%rd19, %r1117, 4;
	add.s64 	%rd20, %rd1, %rd19;
	ld.local.u32 	%r368, [%rd20+4];
	shl.b32 	%r369, %r1117, 5;
	mov.b32 	%r1123, 0;
$L__BB5_79:
	.pragma "nounroll";
	shr.u32 	%r795, %r368, %r1123;
	and.b32  	%r796, %r795, 1;
	setp.eq.b32 	%p44, %r796, 1;
	not.pred 	%p45, %p44;
	add.s32 	%r797, %r369, %r1123;
	mul.lo.s32 	%r798, %r797, 5;
	mul.wide.u32 	%rd21, %r798, 4;
	add.s64 	%rd8, %rd5, %rd21;
	@%p45 bra 	$L__BB5_81;
	ld.global.u32 	%r799, [%rd8];
	xor.b32  	%r944, %r944, %r799;
	ld.global.u32 	%r800, [%rd8+4];
	xor.b32  	%r1127, %r1127, %r800;
	ld.global.u32 	%r801, [%rd8+8];
	xor.b32  	%r1126, %r1126, %r801;
	ld.global.u32 	%r802, [%rd8+12];
	xor.b32  	%r1125, %r1125, %r802;
	ld.global.u32 	%r803, [%rd8+16];
	xor.b32  	%r940, %r940, %r803;
$L__BB5_81:
	and.b32  	%r805, %r795, 2;
	setp.eq.s32 	%p46, %r805, 0;
	@%p46 bra 	$L__BB5_83;
	ld.global.u32 	%r806, [%rd8+20];
	xor.b32  	%r944, %r944, %r806;
	ld.global.u32 	%r807, [%rd8+24];
	xor.b32  	%r1127, %r1127, %r807;
	ld.global.u32 	%r808, [%rd8+28];
	xor.b32  	%r1126, %r1126, %r808;
	ld.global.u32 	%r809, [%rd8+32];
	xor.b32  	%r1125, %r1125, %r809;
	ld.global.u32 	%r810, [%rd8+36];
	xor.b32  	%r940, %r940, %r810;
$L__BB5_83:
	and.b32  	%r812, %r795, 4;
	setp.eq.s32 	%p47, %r812, 0;
	@%p47 bra 	$L__BB5_85;
	ld.global.u32 	%r813, [%rd8+40];
	xor.b32  	%r944, %r944, %r813;
	ld.global.u32 	%r814, [%rd8+44];
	xor.b32  	%r1127, %r1127, %r814;
	ld.global.u32 	%r815, [%rd8+48];
	xor.b32  	%r1126, %r1126, %r815;
	ld.global.u32 	%r816, [%rd8+52];
	xor.b32  	%r1125, %r1125, %r816;
	ld.global.u32 	%r817, [%rd8+56];
	xor.b32  	%r940, %r940, %r817;
$L__BB5_85:
	and.b32  	%r819, %r795, 8;
	setp.eq.s32 	%p48, %r819, 0;
	@%p48 bra 	$L__BB5_87;
	ld.global.u32 	%r820, [%rd8+60];
	xor.b32  	%r944, %r944, %r820;
	ld.global.u32 	%r821, [%rd8+64];
	xor.b32  	%r1127, %r1127, %r821;
	ld.global.u32 	%r822, [%rd8+68];
	xor.b32  	%r1126, %r1126, %r822;
	ld.global.u32 	%r823, [%rd8+72];
	xor.b32  	%r1125, %r1125, %r823;
	ld.global.u32 	%r824, [%rd8+76];
	xor.b32  	%r940, %r940, %r824;
$L__BB5_87:
	and.b32  	%r826, %r795, 16;
	setp.eq.s32 	%p49, %r826, 0;
	@%p49 bra 	$L__BB5_89;
	ld.global.u32 	%r827, [%rd8+80];
	xor.b32  	%r944, %r944, %r827;
	ld.global.u32 	%r828, [%rd8+84];
	xor.b32  	%r1127, %r1127, %r828;
	ld.global.u32 	%r829, [%rd8+88];
	xor.b32  	%r1126, %r1126, %r829;
	ld.global.u32 	%r830, [%rd8+92];
	xor.b32  	%r1125, %r1125, %r830;
	ld.global.u32 	%r831, [%rd8+96];
	xor.b32  	%r940, %r940, %r831;
$L__BB5_89:
	and.b32  	%r833, %r795, 32;
	setp.eq.s32 	%p50, %r833, 0;
	@%p50 bra 	$L__BB5_91;
	ld.global.u32 	%r834, [%rd8+100];
	xor.b32  	%r944, %r944, %r834;
	ld.global.u32 	%r835, [%rd8+104];
	xor.b32  	%r1127, %r1127, %r835;
	ld.global.u32 	%r836, [%rd8+108];
	xor.b32  	%r1126, %r1126, %r836;
	ld.global.u32 	%r837, [%rd8+112];
	xor.b32  	%r1125, %r1125, %r837;
	ld.global.u32 	%r838, [%rd8+116];
	xor.b32  	%r940, %r940, %r838;
$L__BB5_91:
	and.b32  	%r840, %r795, 64;
	setp.eq.s32 	%p51, %r840, 0;
	@%p51 bra 	$L__BB5_93;
	ld.global.u32 	%r841, [%rd8+120];
	xor.b32  	%r944, %r944, %r841;
	ld.global.u32 	%r842, [%rd8+124];
	xor.b32  	%r1127, %r1127, %r842;
	ld.global.u32 	%r843, [%rd8+128];
	xor.b32  	%r1126, %r1126, %r843;
	ld.global.u32 	%r844, [%rd8+132];
	xor.b32  	%r1125, %r1125, %r844;
	ld.global.u32 	%r845, [%rd8+136];
	xor.b32  	%r940, %r940, %r845;
$L__BB5_93:
	and.b32  	%r847, %r795, 128;
	setp.eq.s32 	%p52, %r847, 0;
	@%p52 bra 	$L__BB5_95;
	ld.global.u32 	%r848, [%rd8+140];
	xor.b32  	%r944, %r944, %r848;
	ld.global.u32 	%r849, [%rd8+144];
	xor.b32  	%r1127, %r1127, %r849;
	ld.global.u32 	%r850, [%rd8+148];
	xor.b32  	%r1126, %r1126, %r850;
	ld.global.u32 	%r851, [%rd8+152];
	xor.b32  	%r1125, %r1125, %r851;
	ld.global.u32 	%r852, [%rd8+156];
	xor.b32  	%r940, %r940, %r852;
$L__BB5_95:
	and.b32  	%r854, %r795, 256;
	setp.eq.s32 	%p53, %r854, 0;
	@%p53 bra 	$L__BB5_97;
	ld.global.u32 	%r855, [%rd8+160];
	xor.b32  	%r944, %r944, %r855;
	ld.global.u32 	%r856, [%rd8+164];
	xor.b32  	%r1127, %r1127, %r856;
	ld.global.u32 	%r857, [%rd8+168];
	xor.b32  	%r1126, %r1126, %r857;
	ld.global.u32 	%r858, [%rd8+172];
	xor.b32  	%r1125, %r1125, %r858;
	ld.global.u32 	%r859, [%rd8+176];
	xor.b32  	%r940, %r940, %r859;
$L__BB5_97:
	and.b32  	%r861, %r795, 512;
	setp.eq.s32 	%p54, %r861, 0;
	@%p54 bra 	$L__BB5_99;
	ld.global.u32 	%r862, [%rd8+180];
	xor.b32  	%r944, %r944, %r862;
	ld.global.u32 	%r863, [%rd8+184];
	xor.b32  	%r1127, %r1127, %r863;
	ld.global.u32 	%r864, [%rd8+188];
	xor.b32  	%r1126, %r1126, %r864;
	ld.global.u32 	%r865, [%rd8+192];
	xor.b32  	%r1125, %r1125, %r865;
	ld.global.u32 	%r866, [%rd8+196];
	xor.b32  	%r940, %r940, %r866;
$L__BB5_99:
	and.b32  	%r868, %r795, 1024;
	setp.eq.s32 	%p55, %r868, 0;
	@%p55 bra 	$L__BB5_101;
	ld.global.u32 	%r869, [%rd8+200];
	xor.b32  	%r944, %r944, %r869;
	ld.global.u32 	%r870, [%rd8+204];
	xor.b32  	%r1127, %r1127, %r870;
	ld.global.u32 	%r871, [%rd8+208];
	xor.b32  	%r1126, %r1126, %r871;
	ld.global.u32 	%r872, [%rd8+212];
	xor.b32  	%r1125, %r1125, %r872;
	ld.global.u32 	%r873, [%rd8+216];
	xor.b32  	%r940, %r940, %r873;
$L__BB5_101:
	and.b32  	%r875, %r795, 2048;
	setp.eq.s32 	%p56, %r875, 0;
	@%p56 bra 	$L__BB5_103;
	ld.global.u32 	%r876, [%rd8+220];
	xor.b32  	%r944, %r944, %r876;
	ld.global.u32 	%r877, [%rd8+224];
	xor.b32  	%r1127, %r1127, %r877;
	ld.global.u32 	%r878, [%rd8+228];
	xor.b32  	%r1126, %r1126, %r878;
	ld.global.u32 	%r879, [%rd8+232];
	xor.b32  	%r1125, %r1125, %r879;
	ld.global.u32 	%r880, [%rd8+236];
	xor.b32  	%r940, %r940, %r880;
$L__BB5_103:
	and.b32  	%r882, %r795, 4096;
	setp.eq.s32 	%p57, %r882, 0;
	@%p57 bra 	$L__BB5_105;
	ld.global.u32 	%r883, [%rd8+240];
	xor.b32  	%r944, %r944, %r883;
	ld.global.u32 	%r884, [%rd8+244];
	xor.b32  	%r1127, %r1127, %r884;
	ld.global.u32 	%r885, [%rd8+248];
	xor.b32  	%r1126, %r1126, %r885;
	ld.global.u32 	%r886, [%rd8+252];
	xor.b32  	%r1125, %r1125, %r886;
	ld.global.u32 	%r887, [%rd8+256];
	xor.b32  	%r940, %r940, %r887;
$L__BB5_105:
	and.b32  	%r889, %r795, 8192;
	setp.eq.s32 	%p58, %r889, 0;
	@%p58 bra 	$L__BB5_107;
	ld.global.u32 	%r890, [%rd8+260];
	xor.b32  	%r944, %r944, %r890;
	ld.global.u32 	%r891, [%rd8+264];
	xor.b32  	%r1127, %r1127, %r891;
	ld.global.u32 	%r892, [%rd8+268];
	xor.b32  	%r1126, %r1126, %r892;
	ld.global.u32 	%r893, [%rd8+272];
	xor.b32  	%r1125, %r1125, %r893;
	ld.global.u32 	%r894, [%rd8+276];
	xor.b32  	%r940, %r940, %r894;
$L__BB5_107:
	and.b32  	%r896, %r795, 16384;
	setp.eq.s32 	%p59, %r896, 0;
	@%p59 bra 	$L__BB5_109;
	ld.global.u32 	%r897, [%rd8+280];
	xor.b32  	%r944, %r944, %r897;
	ld.global.u32 	%r898, [%rd8+284];
	xor.b32  	%r1127, %r1127, %r898;
	ld.global.u32 	%r899, [%rd8+288];
	xor.b32  	%r1126, %r1126, %r899;
	ld.global.u32 	%r900, [%rd8+292];
	xor.b32  	%r1125, %r1125, %r900;
	ld.global.u32 	%r901, [%rd8+296];
	xor.b32  	%r940, %r940, %r901;
$L__BB5_109:
	and.b32  	%r903, %r795, 32768;
	setp.eq.s32 	%p60, %r903, 0;
	@%p60 bra 	$L__BB5_111;
	ld.global.u32 	%r904, [%rd8+300];
	xor.b32  	%r944, %r944, %r904;
	ld.global.u32 	%r905, [%rd8+304];
	xor.b32  	%r1127, %r1127, %r905;
	ld.global.u32 	%r906, [%rd8+308];
	xor.b32  	%r1126, %r1126, %r906;
	ld.global.u32 	%r907, [%rd8+312];
	xor.b32  	%r1125, %r1125, %r907;
	ld.global.u32 	%r908, [%rd8+316];
	xor.b32  	%r940, %r940, %r908;
$L__BB5_111:
	add.s32 	%r1123, %r1123, 16;
	setp.ne.s32 	%p61, %r1123, 32;
	@%p61 bra 	$L__BB5_79;
	mad.lo.s32 	%r909, %r1117, -31, %r369;
	add.s32 	%r1117, %r909, 1;
	setp.ne.s32 	%p62, %r1117, 5;
	@%p62 bra 	$L__BB5_78;
	st.local.u32 	[%rd1+4], %r944;
	st.local.v2.u32 	[%rd1+8], {%r1127, %r1126};
	st.local.v2.u32 	[%rd1+16], {%r1125, %r940};
$L__BB5_114:
	shr.u64 	%rd27, %rd3, 2;
	add.s32 	%r927, %r927, 1;
	setp.gt.u64 	%p63, %rd3, 3;
	@%p63 bra 	$L__BB5_2;
$L__BB5_115:
	shr.u32 	%r910, %r944, 2;
	xor.b32  	%r911, %r910, %r944;
	shl.b32 	%r912, %r940, 4;
	shl.b32 	%r913, %r911, 1;
	xor.b32  	%r914, %r913, %r912;
	xor.b32  	%r915, %r914, %r911;
	xor.b32  	%r916, %r915, %r940;
	add.s32 	%r917, %r4, %r916;
	add.s32 	%r543, %r917, 362437;
	setp.gt.s32 	%p64, %r1, 9;
	setp.gt.u32 	%p65, %r2, 44;
	or.pred  	%p66, %p64, %p65;
	@%p66 bra 	$L__BB5_117;
	abs.s32 	%r918, %r543;
	mul.hi.s32 	%r919, %r918, 1073741825;
	shr.u32 	%r920, %r919, 31;
	shr.s32 	%r921, %r919, 29;
	add.s32 	%r922, %r921, %r920;
	mul.lo.s32 	%r923, %r922, 2147483647;
	sub.s32 	%r924, %r918, %r923;
	cvt.rn.f32.s32 	%f1, %r924;
	mul.f32 	%f2, %f1, 0f30000000;
	add.f32 	%f3, %f2, 0f00000000;
	add.f32 	%f4, %f2, %f3;
	add.f32 	%f5, %f2, %f4;
	add.f32 	%f6, %f2, %f5;
	add.f32 	%f7, %f2, %f6;
	add.f32 	%f8, %f2, %f7;
	add.f32 	%f9, %f2, %f8;
	add.f32 	%f10, %f2, %f9;
	add.f32 	%f11, %f2, %f10;
	add.f32 	%f12, %f2, %f11;
	add.f32 	%f13, %f2, %f12;
	add.f32 	%f14, %f2, %f13;
	add.f32 	%f15, %f14, 0fC0C00000;
	mul.f32 	%f16, %f15, 0f3E18A61F;
	mul.wide.s32 	%rd22, %r1, 180;
	mov.u64 	%rd23, _fc2_w;
	add.s64 	%rd24, %rd23, %rd22;
	mul.wide.u32 	%rd25, %r2, 4;
	add.s64 	%rd26, %rd24, %rd25;
	st.global.f32 	[%rd26], %f16;
$L__BB5_117:
	ret;

}
	// .globl	_Z8test_gpuv
.visible .entry _Z8test_gpuv()
{
	.local .align 16 .b8 	__local_depot6[16];
	.reg .b64 	%SP;
	.reg .b64 	%SPL;
	.reg .b32 	%r<11>;
	.reg .b32 	%f<2>;
	.reg .b64 	%rd<7>;
	.reg .b64 	%fd<2>;

	mov.u64 	%SPL, __local_depot6;
	cvta.local.u64 	%SP, %SPL;
	add.u64 	%rd1, %SP, 0;
	add.u64 	%rd2, %SPL, 0;
	ld.const.f32 	%f1, [_alpha];
	cvt.f64.f32 	%fd1, %f1;
	ld.const.u32 	%r1, [_epochs];
	ld.const.u32 	%r2, [_minibatch];
	st.local.f64 	[%rd2], %fd1;
	st.local.v2.u32 	[%rd2+8], {%r1, %r2};
	mov.u64 	%rd3, $str;
	cvta.global.u64 	%rd4, %rd3;
	{ // callseq 0, 0
	.param .b64 param0;
	st.param.b64 	[param0], %rd4;
	.param .b64 param1;
	st.param.b64 	[param1], %rd1;
	.param .b32 retval0;
	call.uni (retval0), 
	vprintf, 
	(
	param0, 
	param1
	);
	ld.param.b32 	%r3, [retval0];
	} // callseq 0
	ld.global.u32 	%r5, [tmp];
	st.local.u32 	[%rd2], %r5;
	mov.u64 	%rd5, $str$1;
	cvta.global.u64 	%rd6, %rd5;
	{ // callseq 1, 0
	.param .b64 param0;
	st.param.b64 	[param0], %rd6;
	.param .b64 param1;
	st.param.b64 	[param1], %rd1;
	.param .b32 retval0;
	call.uni (retval0), 
	vprintf, 
	(
	param0, 
	param1
	);
	ld.param.b32 	%r6, [retval0];
	} // callseq 1
	mov.b32 	%r8, 18;
	st.global.u32 	[tmp], %r8;
	st.local.u32 	[%rd2], %r8;
	{ // callseq 2, 0
	.param .b64 param0;
	st.param.b64 	[param0], %rd6;
	.param .b64 param1;
	st.param.b64 	[param1], %rd1;
	.param .b32 retval0;
	call.uni (retval0), 
	vprintf, 
	(
	param0, 
	param1
	);
	ld.param.b32 	%r9, [retval0];
	} // callseq 2
	ret;

}
	// .globl	_Z9test_gpu1v
.visible .entry _Z9test_gpu1v()
{
	.local .align 8 .b8 	__local_depot7[8];
	.reg .b64 	%SP;
	.reg .b64 	%SPL;
	.reg .b32 	%r<9>;
	.reg .b64 	%rd<7>;

	mov.u64 	%SPL, __local_depot7;
	cvta.local.u64 	%SP, %SPL;
	add.u64 	%rd1, %SP, 0;
	add.u64 	%rd2, %SPL, 0;
	mov.u64 	%rd3, $str$2;
	cvta.global.u64 	%rd4, %rd3;
	{ // callseq 3, 0
	.param .b64 param0;
	st.param.b64 	[param0], %rd4;
	.param .b64 param1;
	st.param.b64 	[param1], 0;
	.param .b32 retval0;
	call.uni (retval0), 
	vprintf, 
	(
	param0, 
	param1
	);
	ld.param.b32 	%r1, [retval0];
	} // callseq 3
	ld.global.u32 	%r3, [tmp];
	st.local.u32 	[%rd2], %r3;
	mov.u64 	%rd5, $str$1;
	cvta.global.u64 	%rd6, %rd5;
	{ // callseq 4, 0
	.param .b64 param0;
	st.param.b64 	[param0], %rd6;
	.param .b64 param1;
	st.param.b64 	[param1], %rd1;
	.param .b32 retval0;
	call.uni (retval0), 
	vprintf, 
	(
	param0, 
	param1
	);
	ld.param.b32 	%r4, [retval0];
	} // callseq 4
	mov.b32 	%r6, 19;
	st.global.u32 	[tmp], %r6;
	st.local.u32 	[%rd2], %r6;
	{ // callseq 5, 0
	.param .b64 param0;
	st.param.b64 	[param0], %rd6;
	.param .b64 param1;
	st.param.b64 	[param1], %rd1;
	.param .b32 retval0;
	call.uni (retval0), 
	vprintf, 
	(
	param0, 
	param1
	);
	ld.param.b32 	%r7, [retval0];
	} // callseq 5
	ret;

}
	// .globl	_Z16_set_input_traini
.visible .entry _Z16_set_input_traini(
	.param .u32 _Z16_set_input_traini_param_0
)
{
	.reg .pred 	%p<4>;
	.reg .b32 	%r<11>;
	.reg .b32 	%f<2>;
	.reg .b64 	%rd<11>;

	ld.param.u32 	%r3, [_Z16_set_input_traini_param_0];
	mov.u32 	%r4, %tid.x;
	mov.u32 	%r5, %ntid.x;
	mov.u32 	%r6, %ctaid.x;
	mad.lo.s32 	%r1, %r5, %r6, %r4;
	mov.u32 	%r7, %tid.y;
	mov.u32 	%r8, %ntid.y;
	mov.u32 	%r9, %ctaid.y;
	mad.lo.s32 	%r10, %r8, %r9, %r7;
	setp.gt.s32 	%p1, %r1, 27;
	setp.gt.u32 	%p2, %r10, 27;
	or.pred  	%p3, %p1, %p2;
	@%p3 bra 	$L__BB8_2;
	mul.wide.s32 	%rd1, %r3, 3136;
	mov.u64 	%rd2, _train_image;
	add.s64 	%rd3, %rd2, %rd1;
	mul.wide.s32 	%rd4, %r1, 112;
	add.s64 	%rd5, %rd3, %rd4;
	mul.wide.u32 	%rd6, %r10, 4;
	add.s64 	%rd7, %rd5, %rd6;
	ld.global.f32 	%f1, [%rd7];
	mov.u64 	%rd8, _input;
	add.s64 	%rd9, %rd8, %rd4;
	add.s64 	%rd10, %rd9, %rd6;
	st.global.f32 	[%rd10], %f1;
$L__BB8_2:
	ret;

}
	// .globl	_Z15_set_input_testi
.visible .entry _Z15_set_input_testi(
	.param .u32 _Z15_set_input_testi_param_0
)
{
	.reg .pred 	%p<4>;
	.reg .b32 	%r<11>;
	.reg .b32 	%f<2>;
	.reg .b64 	%rd<11>;

	ld.param.u32 	%r3, [_Z15_set_input_testi_param_0];
	mov.u32 	%r4, %tid.x;
	mov.u32 	%r5, %ntid.x;
	mov.u32 	%r6, %ctaid.x;
	mad.lo.s32 	%r1, %r5, %r6, %r4;
	mov.u32 	%r7, %tid.y;
	mov.u32 	%r8, %ntid.y;
	mov.u32 	%r9, %ctaid.y;
	mad.lo.s32 	%r10, %r8, %r9, %r7;
	setp.gt.s32 	%p1, %r1, 27;
	setp.gt.u32 	%p2, %r10, 27;
	or.pred  	%p3, %p1, %p2;
	@%p3 bra 	$L__BB9_2;
	mul.wide.s32 	%rd1, %r3, 3136;
	mov.u64 	%rd2, _test_image;
	add.s64 	%rd3, %rd2, %rd1;
	mul.wide.s32 	%rd4, %r1, 112;
	add.s64 	%rd5, %rd3, %rd4;
	mul.wide.u32 	%rd6, %r10, 4;
	add.s64 	%rd7, %rd5, %rd6;
	ld.global.f32 	%f1, [%rd7];
	mov.u64 	%rd8, _input;
	add.s64 	%rd9, %rd8, %rd4;
	add.s64 	%rd10, %rd9, %rd6;
	st.global.f32 	[%rd10], %f1;
$L__BB9_2:
	ret;

}
	// .globl	_Z11_input_convv
.visible .entry _Z11_input_convv()
{
	.reg .pred 	%p<4>;
	.reg .b32 	%r<17>;
	.reg .b32 	%f<91>;
	.reg .b64 	%rd<22>;

	mov.u32 	%r4, %tid.x;
	mov.u32 	%r5, %ntid.x;
	mov.u32 	%r6, %ctaid.x;
	mad.lo.s32 	%r1, %r5, %r6, %r4;
	mov.u32 	%r7, %tid.y;
	mov.u32 	%r8, %ntid.y;
	mov.u32 	%r9, %ctaid.y;
	mad.lo.s32 	%r10, %r8, %r9, %r7;
	mov.u32 	%r11, %tid.z;
	mov.u32 	%r12, %ntid.z;
	mov.u32 	%r13, %ctaid.z;
	mad.lo.s32 	%r3, %r12, %r13, %r11;
	setp.gt.s32 	%p1, %r1, 5;
	max.u32 	%r14, %r10, %r3;
	setp.gt.u32 	%p2, %r14, 23;
	or.pred  	%p3, %p2, %p1;
	@%p3 bra 	$L__BB10_2;
	mul.wide.s32 	%rd1, %r1, 2304;
	mov.u64 	%rd2, _conv_z;
	add.s64 	%rd3, %rd2, %rd1;
	mul.wide.u32 	%rd4, %r10, 96;
	add.s64 	%rd5, %rd3, %rd4;
	mul.wide.u32 	%rd6, %r3, 4;
	add.s64 	%rd7, %rd5, %rd6;
	mul.wide.s32 	%rd8, %r1, 100;
	mov.u64 	%rd9, _conv_w;
	add.s64 	%rd10, %rd9, %rd8;
	mul.wide.u32 	%rd11, %r10, 112;
	mov.u64 	%rd12, _input;
	add.s64 	%rd13, %rd12, %rd11;
	add.s64 	%rd14, %rd13, %rd6;
	ld.global.f32 	%f1, [%rd14];
	ld.global.f32 	%f2, [%rd10];
	fma.rn.f32 	%f3, %f1, %f2, 0f00000000;
	ld.global.f32 	%f4, [%rd14+4];
	ld.global.f32 	%f5, [%rd10+4];
	fma.rn.f32 	%f6, %f4, %f5, %f3;
	ld.global.f32 	%f7, [%rd14+8];
	ld.global.f32 	%f8, [%rd10+8];
	fma.rn.f32 	%f9, %f7, %f8, %f6;
	ld.global.f32 	%f10, [%rd14+12];
	ld.global.f32 	%f11, [%rd10+12];
	fma.rn.f32 	%f12, %f10, %f11, %f9;
	ld.global.f32 	%f13, [%rd14+16];
	ld.global.f32 	%f14, [%rd10+16];
	fma.rn.f32 	%f15, %f13, %f14, %f12;
	ld.global.f32 	%f16, [%rd14+112];
	ld.global.f32 	%f17, [%rd10+20];
	fma.rn.f32 	%f18, %f16, %f17, %f15;
	ld.global.f32 	%f19, [%rd14+116];
	ld.global.f32 	%f20, [%rd10+24];
	fma.rn.f32 	%f21, %f19, %f20, %f18;
	ld.global.f32 	%f22, [%rd14+120];
	ld.global.f32 	%f23, [%rd10+28];
	fma.rn.f32 	%f24, %f22, %f23, %f21;
	ld.global.f32 	%f25, [%rd14+124];
	ld.global.f32 	%f26, [%rd10+32];
	fma.rn.f32 	%f27, %f25, %f26, %f24;
	ld.global.f32 	%f28, [%rd14+128];
	ld.global.f32 	%f29, [%rd10+36];
	fma.rn.f32 	%f30, %f28, %f29, %f27;
	ld.global.f32 	%f31, [%rd14+224];
	ld.global.f32 	%f32, [%rd10+40];
	fma.rn.f32 	%f33, %f31, %f32, %f30;
	ld.global.f32 	%f34, [%rd14+228];
	ld.global.f32 	%f35, [%rd10+44];
	fma.rn.f32 	%f36, %f34, %f35, %f33;
	ld.global.f32 	%f37, [%rd14+232];
	ld.global.f32 	%f38, [%rd10+48];
	fma.rn.f32 	%f39, %f37, %f38, %f36;
	ld.global.f32 	%f40, [%rd14+236];
	ld.global.f32 	%f41, [%rd10+52];
	fma.rn.f32 	%f42, %f40, %f41, %f39;
	ld.global.f32 	%f43, [%rd14+240];
	ld.global.f32 	%f44, [%rd10+56];
	fma.rn.f32 	%f45, %f43, %f44, %f42;
	ld.global.f32 	%f46, [%rd14+336];
	ld.global.f32 	%f47, [%rd10+60];
	fma.rn.f32 	%f48, %f46, %f47, %f45;
	ld.global.f32 	%f49, [%rd14+340];
	ld.global.f32 	%f50, [%rd10+64];
	fma.rn.f32 	%f51, %f49, %f50, %f48;
	ld.global.f32 	%f52, [%rd14+344];
	ld.global.f32 	%f53, [%rd10+68];
	fma.rn.f32 	%f54, %f52, %f53, %f51;
	ld.global.f32 	%f55, [%rd14+348];
	ld.global.f32 	%f56, [%rd10+72];
	fma.rn.f32 	%f57, %f55, %f56, %f54;
	ld.global.f32 	%f58, [%rd14+352];
	ld.global.f32 	%f59, [%rd10+76];
	fma.rn.f32 	%f60, %f58, %f59, %f57;
	ld.global.f32 	%f61, [%rd14+448];
	ld.global.f32 	%f62, [%rd10+80];
	fma.rn.f32 	%f63, %f61, %f62, %f60;
	ld.global.f32 	%f64, [%rd14+452];
	ld.global.f32 	%f65, [%rd10+84];
	fma.rn.f32 	%f66, %f64, %f65, %f63;
	ld.global.f32 	%f67, [%rd14+456];
	ld.global.f32 	%f68, [%rd10+88];
	fma.rn.f32 	%f69, %f67, %f68, %f66;
	ld.global.f32 	%f70, [%rd14+460];
	ld.global.f32 	%f71, [%rd10+92];
	fma.rn.f32 	%f72, %f70, %f71, %f69;
	ld.global.f32 	%f73, [%rd14+464];
	ld.global.f32 	%f74, [%rd10+96];
	fma.rn.f32 	%f75, %f73, %f74, %f72;
	mul.wide.s32 	%rd15, %r1, 4;
	mov.u64 	%rd16, _conv_b;
	add.s64 	%rd17, %rd16, %rd15;
	ld.global.f32 	%f76, [%rd17];
	add.f32 	%f77, %f76, %f75;
	st.global.f32 	[%rd7], %f77;
	fma.rn.f32 	%f78, %f77, 0fBBBB989D, 0f3F000000;
	cvt.sat.f32.f32 	%f79, %f78;
	mov.f32 	%f80, 0f4B400001;
	mov.f32 	%f81, 0f437C0000;
	fma.rm.f32 	%f82, %f79, %f81, %f80;
	add.f32 	%f83, %f82, 0fCB40007F;
	neg.f32 	%f84, %f83;
	fma.rn.f32 	%f85, %f77, 0fBFB8AA3B, %f84;
	fma.rn.f32 	%f86, %f77, 0fB2A57060, %f85;
	mov.b32 	%r15, %f82;
	shl.b32 	%r16, %r15, 23;
	mov.b32 	%f87, %r16;
	ex2.approx.ftz.f32 	%f88, %f86;
	fma.rn.f32 	%f89, %f88, %f87, 0f3F800000;
	rcp.rn.f32 	%f90, %f89;
	mov.u64 	%rd18, _conv_a;
	add.s64 	%rd19, %rd18, %rd1;
	add.s64 	%rd20, %rd19, %rd4;
	add.s64 	%rd21, %rd20, %rd6;
	st.global.f32 	[%rd21], %f90;
$L__BB10_2:
	ret;

}
	// .globl	_Z10_conv_poolv
.visible .entry _Z10_conv_poolv()
{
	.reg .pred 	%p<7>;
	.reg .b32 	%r<21>;
	.reg .b32 	%f<11>;
	.reg .b64 	%rd<22>;

	mov.u32 	%r4, %tid.x;
	mov.u32 	%r5, %ntid.x;
	mov.u32 	%r6, %ctaid.x;
	mad.lo.s32 	%r1, %r5, %r6, %r4;
	mov.u32 	%r7, %tid.y;
	mov.u32 	%r8, %ntid.y;
	mov.u32 	%r9, %ctaid.y;
	mad.lo.s32 	%r10, %r8, %r9, %r7;
	mov.u32 	%r11, %tid.z;
	mov.u32 	%r12, %ntid.z;
	mov.u32 	%r13, %ctaid.z;
	mad.lo.s32 	%r3, %r12, %r13, %r11;
	setp.gt.s32 	%p1, %r1, 5;
	max.u32 	%r14, %r10, %r3;
	setp.gt.u32 	%p2, %r14, 11;
	or.pred  	%p3, %p2, %p1;
	@%p3 bra 	$L__BB11_8;
	mul.wide.s32 	%rd3, %r1, 2304;
	mov.u64 	%rd4, _conv_a;
	add.s64 	%rd5, %rd4, %rd3;
	shl.b32 	%r15, %r10, 1;
	mul.wide.u32 	%rd6, %r15, 96;
	add.s64 	%rd7, %rd5, %rd6;
	shl.b32 	%r16, %r3, 1;
	mul.wide.u32 	%rd8, %r16, 4;
	add.s64 	%rd1, %rd7, %rd8;
	ld.global.f32 	%f9, [%rd1];
	mul.wide.s32 	%rd9, %r1, 576;
	mov.u64 	%rd10, _pool_pos;
	add.s64 	%rd11, %rd10, %rd9;
	mul.wide.u32 	%rd12, %r10, 48;
	add.s64 	%rd13, %rd11, %rd12;
	mul.wide.u32 	%rd14, %r3, 4;
	add.s64 	%rd2, %rd13, %rd14;
	mov.b32 	%r17, 0;
	st.global.u32 	[%rd2], %r17;
	ld.global.f32 	%f2, [%rd1+4];
	setp.leu.f32 	%p4, %f2, %f9;
	@%p4 bra 	$L__BB11_3;
	mov.b32 	%r18, 1;
	st.global.u32 	[%rd2], %r18;
	mov.f32 	%f9, %f2;
$L__BB11_3:
	ld.global.f32 	%f4, [%rd1+96];
	setp.leu.f32 	%p5, %f4, %f9;
	@%p5 bra 	$L__BB11_5;
	mov.b32 	%r19, 2;
	st.global.u32 	[%rd2], %r19;
	mov.f32 	%f9, %f4;
$L__BB11_5:
	ld.global.f32 	%f6, [%rd1+100];
	setp.leu.f32 	%p6, %f6, %f9;
	@%p6 bra 	$L__BB11_7;
	mov.b32 	%r20, 3;
	st.global.u32 	[%rd2], %r20;
	mov.f32 	%f9, %f6;
$L__BB11_7:
	mov.u64 	%rd16, _pool;
	add.s64 	%rd17, %rd16, %rd9;
	add.s64 	%rd19, %rd17, %rd12;
	add.s64 	%rd21, %rd19, %rd14;
	st.global.f32 	[%rd21], %f9;
$L__BB11_8:
	ret;

}
	// .globl	_Z9_pool_fc1v
.visible .entry _Z9_pool_fc1v()
{
	.reg .pred 	%p<4>;
	.reg .b32 	%r<15>;
	.reg .b32 	%f<93>;
	.reg .b64 	%rd<25>;

	mov.u32 	%r6, %tid.x;
	mov.u32 	%r7, %ntid.x;
	mov.u32 	%r8, %ctaid.x;
	mad.lo.s32 	%r1, %r7, %r8, %r6;
	setp.gt.s32 	%p1, %r1, 44;
	@%p1 bra 	$L__BB12_6;
	cvt.s64.s32 	%rd1, %r1;
	mul.wide.s32 	%rd9, %r1, 3456;
	mov.u64 	%rd10, _fc1_w;
	add.s64 	%rd11, %rd9, %rd10;
	add.s64 	%rd2, %rd11, 48;
	mov.b32 	%r13, 0;
	mov.f32 	%f92, 0f00000000;
	mov.u64 	%rd13, _pool;
$L__BB12_2:
	mul.wide.u32 	%rd12, %r13, 576;
	add.s64 	%rd14, %rd13, %rd12;
	add.s64 	%rd24, %rd14, 48;
	add.s64 	%rd23, %rd2, %rd12;
	mov.b32 	%r14, 0;
$L__BB12_3:
	ld.global.f32 	%f5, [%rd24+-48];
	ld.global.f32 	%f6, [%rd23+-48];
	fma.rn.f32 	%f7, %f5, %f6, %f92;
	ld.global.f32 	%f8, [%rd24+-44];
	ld.global.f32 	%f9, [%rd23+-44];
	fma.rn.f32 	%f10, %f8, %f9, %f7;
	ld.global.f32 	%f11, [%rd24+-40];
	ld.global.f32 	%f12, [%rd23+-40];
	fma.rn.f32 	%f13, %f11, %f12, %f10;
	ld.global.f32 	%f14, [%rd24+-36];
	ld.global.f32 	%f15, [%rd23+-36];
	fma.rn.f32 	%f16, %f14, %f15, %f13;
	ld.global.f32 	%f17, [%rd24+-32];
	ld.global.f32 	%f18, [%rd23+-32];
	fma.rn.f32 	%f19, %f17, %f18, %f16;
	ld.global.f32 	%f20, [%rd24+-28];
	ld.global.f32 	%f21, [%rd23+-28];
	fma.rn.f32 	%f22, %f20, %f21, %f19;
	ld.global.f32 	%f23, [%rd24+-24];
	ld.global.f32 	%f24, [%rd23+-24];
	fma.rn.f32 	%f25, %f23, %f24, %f22;
	ld.global.f32 	%f26, [%rd24+-20];
	ld.global.f32 	%f27, [%rd23+-20];
	fma.rn.f32 	%f28, %f26, %f27, %f25;
	ld.global.f32 	%f29, [%rd24+-16];
	ld.global.f32 	%f30, [%rd23+-16];
	fma.rn.f32 	%f31, %f29, %f30, %f28;
	ld.global.f32 	%f32, [%rd24+-12];
	ld.global.f32 	%f33, [%rd23+-12];
	fma.rn.f32 	%f34, %f32, %f33, %f31;
	ld.global.f32 	%f35, [%rd24+-8];
	ld.global.f32 	%f36, [%rd23+-8];
	fma.rn.f32 	%f37, %f35, %f36, %f34;
	ld.global.f32 	%f38, [%rd24+-4];
	ld.global.f32 	%f39, [%rd23+-4];
	fma.rn.f32 	%f40, %f38, %f39, %f37;
	ld.global.f32 	%f41, [%rd24];
	ld.global.f32 	%f42, [%rd23];
	fma.rn.f32 	%f43, %f41, %f42, %f40;
	ld.global.f32 	%f44, [%rd24+4];
	ld.global.f32 	%f45, [%rd23+4];
	fma.rn.f32 	%f46, %f44, %f45, %f43;
	ld.global.f32 	%f47, [%rd24+8];
	ld.global.f32 	%f48, [%rd23+8];
	fma.rn.f32 	%f49, %f47, %f48, %f46;
	ld.global.f32 	%f50, [%rd24+12];
	ld.global.f32 	%f51, [%rd23+12];
	fma.rn.f32 	%f52, %f50, %f51, %f49;
	ld.global.f32 	%f53, [%rd24+16];
	ld.global.f32 	%f54, [%rd23+16];
	fma.rn.f32 	%f55, %f53, %f54, %f52;
	ld.global.f32 	%f56, [%rd24+20];
	ld.global.f32 	%f57, [%rd23+20];
	fma.rn.f32 	%f58, %f56, %f57, %f55;
	ld.global.f32 	%f59, [%rd24+24];
	ld.global.f32 	%f60, [%rd23+24];
	fma.rn.f32 	%f61, %f59, %f60, %f58;
	ld.global.f32 	%f62, [%rd24+28];
	ld.global.f32 	%f63, [%rd23+28];
	fma.rn.f32 	%f64, %f62, %f63, %f61;
	ld.global.f32 	%f65, [%rd24+32];
	ld.global.f32 	%f66, [%rd23+32];
	fma.rn.f32 	%f67, %f65, %f66, %f64;
	ld.global.f32 	%f68, [%rd24+36];
	ld.global.f32 	%f69, [%rd23+36];
	fma.rn.f32 	%f70, %f68, %f69, %f67;
	ld.global.f32 	%f71, [%rd24+40];
	ld.global.f32 	%f72, [%rd23+40];
	fma.rn.f32 	%f73, %f71, %f72, %f70;
	ld.global.f32 	%f74, [%rd24+44];
	ld.global.f32 	%f75, [%rd23+44];
	fma.rn.f32 	%f92, %f74, %f75, %f73;
	add.s32 	%r14, %r14, 2;
	add.s64 	%rd24, %rd24, 96;
	add.s64 	%rd23, %rd23, 96;
	setp.ne.s32 	%p2, %r14, 12;
	@%p2 bra 	$L__BB12_3;
	add.s32 	%r13, %r13, 1;
	setp.ne.s32 	%p3, %r13, 6;
	@%p3 bra 	$L__BB12_2;
	mul.wide.s32 	%rd15, %r1, 4;
	mov.u64 	%rd16, _fc1_b;
	add.s64 	%rd17, %rd16, %rd15;
	ld.global.f32 	%f76, [%rd17];
	add.f32 	%f77, %f76, %f92;
	shl.b64 	%rd18, %rd1, 2;
	mov.u64 	%rd19, _fc1_z;
	add.s64 	%rd20, %rd19, %rd18;
	st.global.f32 	[%rd20], %f77;
	fma.rn.f32 	%f78, %f77, 0fBBBB989D, 0f3F000000;
	cvt.sat.f32.f32 	%f79, %f78;
	mov.f32 	%f80, 0f4B400001;
	mov.f32 	%f81, 0f437C0000;
	fma.rm.f32 	%f82, %f79, %f81, %f80;
	add.f32 	%f83, %f82, 0fCB40007F;
	neg.f32 	%f84, %f83;
	fma.rn.f32 	%f85, %f77, 0fBFB8AA3B, %f84;
	fma.rn.f32 	%f86, %f77, 0fB2A57060, %f85;
	mov.b32 	%r11, %f82;
	shl.b32 	%r12, %r11, 23;
	mov.b32 	%f87, %r12;
	ex2.approx.ftz.f32 	%f88, %f86;
	fma.rn.f32 	%f89, %f88, %f87, 0f3F800000;
	rcp.rn.f32 	%f90, %f89;
	mov.u64 	%rd21, _fc1_a;
	add.s64 	%rd22, %rd21, %rd15;
	st.global.f32 	[%rd22], %f90;
$L__BB12_6:
	ret;

}
	// .globl	_Z8_fc1_fc2v
.visible .entry _Z8_fc1_fc2v()
{
	.reg .pred 	%p<2>;
	.reg .b32 	%r<7>;
	.reg .b32 	%f<151>;
	.reg .b64 	%rd<11>;

	mov.u32 	%r2, %tid.x;
	mov.u32 	%r3, %ntid.x;
	mov.u32 	%r4, %ctaid.x;
	mad.lo.s32 	%r1, %r3, %r4, %r2;
	setp.gt.s32 	%p1, %r1, 9;
	@%p1 bra 	$L__BB13_2;
	mul.wide.s32 	%rd1, %r1, 4;
	mov.u64 	%rd2, _fc2_z;
	add.s64 	%rd3, %rd2, %rd1;
	mul.wide.s32 	%rd4, %r1, 180;
	mov.u64 	%rd5, _fc2_w;
	add.s64 	%rd6, %rd5, %rd4;
	ld.global.f32 	%f1, [_fc1_a];
	ld.global.f32 	%f2, [%rd6];
	fma.rn.f32 	%f3, %f1, %f2, 0f00000000;
	ld.global.f32 	%f4, [_fc1_a+4];
	ld.global.f32 	%f5, [%rd6+4];
	fma.rn.f32 	%f6, %f4, %f5, %f3;
	ld.global.f32 	%f7, [_fc1_a+8];
	ld.global.f32 	%f8, [%rd6+8];
	fma.rn.f32 	%f9, %f7, %f8, %f6;
	ld.global.f32 	%f10, [_fc1_a+12];
	ld.global.f32 	%f11, [%rd6+12];
	fma.rn.f32 	%f12, %f10, %f11, %f9;
	ld.global.f32 	%f13, [_fc1_a+16];
	ld.global.f32 	%f14, [%rd6+16];
	fma.rn.f32 	%f15, %f13, %f14, %f12;
	ld.global.f32 	%f16, [_fc1_a+20];
	ld.global.f32 	%f17, [%rd6+20];
	fma.rn.f32 	%f18, %f16, %f17, %f15;
	ld.global.f32 	%f19, [_fc1_a+24];
	ld.global.f32 	%f20, [%rd6+24];
	fma.rn.f32 	%f21, %f19, %f20, %f18;
	ld.global.f32 	%f22, [_fc1_a+28];
	ld.global.f32 	%f23, [%rd6+28];
	fma.rn.f32 	%f24, %f22, %f23, %f21;
	ld.global.f32 	%f25, [_fc1_a+32];
	ld.global.f32 	%f26, [%rd6+32];
	fma.rn.f32 	%f27, %f25, %f26, %f24;
	ld.global.f32 	%f28, [_fc1_a+36];
	ld.global.f32 	%f29, [%rd6+36];
	fma.rn.f32 	%f30, %f28, %f29, %f27;
	ld.global.f32 	%f31, [_fc1_a+40];
	ld.global.f32 	%f32, [%rd6+40];
	fma.rn.f32 	%f33, %f31, %f32, %f30;
	ld.global.f32 	%f34, [_fc1_a+44];
	ld.global.f32 	%f35, [%rd6+44];
	fma.rn.f32 	%f36, %f34, %f35, %f33;
	ld.global.f32 	%f37, [_fc1_a+48];
	ld.global.f32 	%f38, [%rd6+48];
	fma.rn.f32 	%f39, %f37, %f38, %f36;
	ld.global.f32 	%f40, [_fc1_a+52];
	ld.global.f32 	%f41, [%rd6+52];
	fma.rn.f32 	%f42, %f40, %f41, %f39;
	ld.global.f32 	%f43, [_fc1_a+56];
	ld.global.f32 	%f44, [%rd6+56];
	fma.rn.f32 	%f45, %f43, %f44, %f42;
	ld.global.f32 	%f46, [_fc1_a+60];
	ld.global.f32 	%f47, [%rd6+60];
	fma.rn.f32 	%f48, %f46, %f47, %f45;
	ld.global.f32 	%f49, [_fc1_a+64];
	ld.global.f32 	%f50, [%rd6+64];
	fma.rn.f32 	%f51, %f49, %f50, %f48;
	ld.global.f32 	%f52, [_fc1_a+68];
	ld.global.f32 	%f53, [%rd6+68];
	fma.rn.f32 	%f54, %f52, %f53, %f51;
	ld.global.f32 	%f55, [_fc1_a+72];
	ld.global.f32 	%f56, [%rd6+72];
	fma.rn.f32 	%f57, %f55, %f56, %f54;
	ld.global.f32 	%f58, [_fc1_a+76];
	ld.global.f32 	%f59, [%rd6+76];
	fma.rn.f32 	%f60, %f58, %f59, %f57;
	ld.global.f32 	%f61, [_fc1_a+80];
	ld.global.f32 	%f62, [%rd6+80];
	fma.rn.f32 	%f63, %f61, %f62, %f60;
	ld.global.f32 	%f64, [_fc1_a+84];
	ld.global.f32 	%f65, [%rd6+84];
	fma.rn.f32 	%f66, %f64, %f65, %f63;
	ld.global.f32 	%f67, [_fc1_a+88];
	ld.global.f32 	%f68, [%rd6+88];
	fma.rn.f32 	%f69, %f67, %f68, %f66;
	ld.global.f32 	%f70, [_fc1_a+92];
	ld.global.f32 	%f71, [%rd6+92];
	fma.rn.f32 	%f72, %f70, %f71, %f69;
	ld.global.f32 	%f73, [_fc1_a+96];
	ld.global.f32 	%f74, [%rd6+96];
	fma.rn.f32 	%f75, %f73, %f74, %f72;
	ld.global.f32 	%f76, [_fc1_a+100];
	ld.global.f32 	%f77, [%rd6+100];
	fma.rn.f32 	%f78, %f76, %f77, %f75;
	ld.global.f32 	%f79, [_fc1_a+104];
	ld.global.f32 	%f80, [%rd6+104];
	fma.rn.f32 	%f81, %f79, %f80, %f78;
	ld.global.f32 	%f82, [_fc1_a+108];
	ld.global.f32 	%f83, [%rd6+108];
	fma.rn.f32 	%f84, %f82, %f83, %f81;
	ld.global.f32 	%f85, [_fc1_a+112];
	ld.global.f32 	%f86, [%rd6+112];
	fma.rn.f32 	%f87, %f85, %f86, %f84;
	ld.global.f32 	%f88, [_fc1_a+116];
	ld.global.f32 	%f89, [%rd6+116];
	fma.rn.f32 	%f90, %f88, %f89, %f87;
	ld.global.f32 	%f91, [_fc1_a+120];
	ld.global.f32 	%f92, [%rd6+120];
	fma.rn.f32 	%f93, %f91, %f92, %f90;
	ld.global.f32 	%f94, [_fc1_a+124];
	ld.global.f32 	%f95, [%rd6+124];
	fma.rn.f32 	%f96, %f94, %f95, %f93;
	ld.global.f32 	%f97, [_fc1_a+128];
	ld.global.f32 	%f98, [%rd6+128];
	fma.rn.f32 	%f99, %f97, %f98, %f96;
	ld.global.f32 	%f100, [_fc1_a+132];
	ld.global.f32 	%f101, [%rd6+132];
	fma.rn.f32 	%f102, %f100, %f101, %f99;
	ld.global.f32 	%f103, [_fc1_a+136];
	ld.global.f32 	%f104, [%rd6+136];
	fma.rn.f32 	%f105, %f103, %f104, %f102;
	ld.global.f32 	%f106, [_fc1_a+140];
	ld.global.f32 	%f107, [%rd6+140];
	fma.rn.f32 	%f108, %f106, %f107, %f105;
	ld.global.f32 	%f109, [_fc1_a+144];
	ld.global.f32 	%f110, [%rd6+144];
	fma.rn.f32 	%f111, %f109, %f110, %f108;
	ld.global.f32 	%f112, [_fc1_a+148];
	ld.global.f32 	%f113, [%rd6+148];
	fma.rn.f32 	%f114, %f112, %f113, %f111;
	ld.global.f32 	%f115, [_fc1_a+152];
	ld.global.f32 	%f116, [%rd6+152];
	fma.rn.f32 	%f117, %f115, %f116, %f114;
	ld.global.f32 	%f118, [_fc1_a+156];
	ld.global.f32 	%f119, [%rd6+156];
	fma.rn.f32 	%f120, %f118, %f119, %f117;
	ld.global.f32 	%f121, [_fc1_a+160];
	ld.global.f32 	%f122, [%rd6+160];
	fma.rn.f32 	%f123, %f121, %f122, %f120;
	ld.global.f32 	%f124, [_fc1_a+164];
	ld.global.f32 	%f125, [%rd6+164];
	fma.rn.f32 	%f126, %f124, %f125, %f123;
	ld.global.f32 	%f127, [_fc1_a+168];
	ld.global.f32 	%f128, [%rd6+168];
	fma.rn.f32 	%f129, %f127, %f128, %f126;
	ld.global.f32 	%f130, [_fc1_a+172];
	ld.global.f32 	%f131, [%rd6+172];
	fma.rn.f32 	%f132, %f130, %f131, %f129;
	ld.global.f32 	%f133, [_fc1_a+176];
	ld.global.f32 	%f134, [%rd6+176];
	fma.rn.f32 	%f135, %f133, %f134, %f132;
	mov.u64 	%rd7, _fc2_b;
	add.s64 	%rd8, %rd7, %rd1;
	ld.global.f32 	%f136, [%rd8];
	add.f32 	%f137, %f136, %f135;
	st.global.f32 	[%rd3], %f137;
	fma.rn.f32 	%f138, %f137, 0fBBBB989D, 0f3F000000;
	cvt.sat.f32.f32 	%f139, %f138;
	mov.f32 	%f140, 0f4B400001;
	mov.f32 	%f141, 0f437C0000;
	fma.rm.f32 	%f142, %f139, %f141, %f140;
	add.f32 	%f143, %f142, 0fCB40007F;
	neg.f32 	%f144, %f143;
	fma.rn.f32 	%f145, %f137, 0fBFB8AA3B, %f144;
	fma.rn.f32 	%f146, %f137, 0fB2A57060, %f145;
	mov.b32 	%r5, %f142;
	shl.b32 	%r6, %r5, 23;
	mov.b32 	%f147, %r6;
	ex2.approx.ftz.f32 	%f148, %f146;
	fma.rn.f32 	%f149, %f148, %f147, 0f3F800000;
	rcp.rn.f32 	%f150, %f149;
	mov.u64 	%rd9, _fc2_a;
	add.s64 	%rd10, %rd9, %rd1;
	st.global.f32 	[%rd10], %f150;
$L__BB13_2:
	ret;

}
	// .globl	_Z17_set_answer_traini
.visible .entry _Z17_set_answer_traini(
	.param .u32 _Z17_set_answer_traini_param_0
)
{
	.reg .pred 	%p<3>;
	.reg .b32 	%r<8>;
	.reg .b32 	%f<2>;
	.reg .b64 	%rd<11>;

	ld.param.u32 	%r2, [_Z17_set_answer_traini_param_0];
	mov.u32 	%r3, %tid.x;
	mov.u32 	%r4, %ntid.x;
	mov.u32 	%r5, %ctaid.x;
	mad.lo.s32 	%r1, %r4, %r5, %r3;
	setp.gt.s32 	%p1, %r1, 9;
	@%p1 bra 	$L__BB14_2;
	mul.wide.s32 	%rd1, %r1, 4;
	mov.u64 	%rd2, _fc2_a;
	add.s64 	%rd3, %rd2, %rd1;
	ld.global.f32 	%f1, [%rd3];
	mov.u64 	%rd4, _output;
	add.s64 	%rd5, %rd4, %rd1;
	st.global.f32 	[%rd5], %f1;
	mul.wide.s32 	%rd6, %r2, 4;
	mov.u64 	%rd7, _train_label;
	add.s64 	%rd8, %rd7, %rd6;
	ld.global.u32 	%r6, [%rd8];
	setp.eq.s32 	%p2, %r6, %r1;
	selp.u32 	%r7, 1, 0, %p2;
	mov.u64 	%rd9, _answer;
	add.s64 	%rd10, %rd9, %rd1;
	st.global.u32 	[%rd10], %r7;
$L__BB14_2:
	ret;

}
	// .globl	_Z16_set_answer_testi
.visible .entry _Z16_set_answer_testi(
	.param .u32 _Z16_set_answer_testi_param_0
)
{
	.reg .pred 	%p<3>;
	.reg .b32 	%r<8>;
	.reg .b32 	%f<2>;
	.reg .b64 	%rd<11>;

	ld.param.u32 	%r2, [_Z16_set_answer_testi_param_0];
	mov.u32 	%r3, %tid.x;
	mov.u32 	%r4, %ntid.x;
	mov.u32 	%r5, %ctaid.x;
	mad.lo.s32 	%r1, %r4, %r5, %r3;
	setp.gt.s32 	%p1, %r1, 9;
	@%p1 bra 	$L__BB15_2;
	mul.wide.s32 	%rd1, %r1, 4;
	mov.u64 	%rd2, _fc2_a;
	add.s64 	%rd3, %rd2, %rd1;
	ld.global.f32 	%f1, [%rd3];
	mov.u64 	%rd4, _output;
	add.s64 	%rd5, %rd4, %rd1;
	st.global.f32 	[%rd5], %f1;
	mul.wide.s32 	%rd6, %r2, 4;
	mov.u64 	%rd7, _test_label;
	add.s64 	%rd8, %rd7, %rd6;
	ld.global.u32 	%r6, [%rd8];
	setp.eq.s32 	%p2, %r6, %r1;
	selp.u32 	%r7, 1, 0, %p2;
	mov.u64 	%rd9, _answer;
	add.s64 	%rd10, %rd9, %rd1;
	st.global.u32 	[%rd10], %r7;
$L__BB15_2:
	ret;

}
	// .globl	_Z23_check_answer_get_errorv
.visible .entry _Z23_check_answer_get_errorv()
{
	.reg .pred 	%p<11>;
	.reg .b32 	%r<14>;
	.reg .b32 	%f<60>;
	.reg .b64 	%rd<13>;
	.reg .b64 	%fd<31>;

	ld.global.f32 	%f1, [_output];
	ld.global.f32 	%f2, [_output+4];
	setp.lt.f32 	%p1, %f1, %f2;
	selp.u64 	%rd1, 1, 0, %p1;
	selp.f32 	%f11, %f2, %f1, %p1;
	ld.global.f32 	%f3, [_output+8];
	setp.lt.f32 	%p2, %f11, %f3;
	selp.b64 	%rd2, 2, %rd1, %p2;
	selp.f32 	%f12, %f3, %f11, %p2;
	ld.global.f32 	%f4, [_output+12];
	setp.lt.f32 	%p3, %f12, %f4;
	selp.b64 	%rd3, 3, %rd2, %p3;
	selp.f32 	%f13, %f4, %f12, %p3;
	ld.global.f32 	%f5, [_output+16];
	setp.lt.f32 	%p4, %f13, %f5;
	selp.b64 	%rd4, 4, %rd3, %p4;
	selp.f32 	%f14, %f5, %f13, %p4;
	ld.global.f32 	%f6, [_output+20];
	setp.lt.f32 	%p5, %f14, %f6;
	selp.b64 	%rd5, 5, %rd4, %p5;
	selp.f32 	%f15, %f6, %f14, %p5;
	ld.global.f32 	%f7, [_output+24];
	setp.lt.f32 	%p6, %f15, %f7;
	selp.f32 	%f16, %f7, %f15, %p6;
	ld.global.f32 	%f8, [_output+28];
	setp.lt.f32 	%p7, %f16, %f8;
	selp.f32 	%f17, %f8, %f16, %p7;
	ld.global.f32 	%f9, [_output+32];
	setp.lt.f32 	%p8, %f17, %f9;
	selp.f32 	%f18, %f9, %f17, %p8;
	ld.global.f32 	%f10, [_output+36];
	setp.lt.f32 	%p9, %f18, %f10;
	selp.b64 	%rd6, 6, %rd5, %p6;
	selp.b64 	%rd7, 7, %rd6, %p7;
	selp.b64 	%rd8, 8, %rd7, %p8;
	selp.b64 	%rd9, 9, %rd8, %p9;
	shl.b64 	%rd10, %rd9, 2;
	mov.u64 	%rd11, _answer;
	add.s64 	%rd12, %rd11, %rd10;
	ld.global.u32 	%r1, [%rd12];
	setp.eq.s32 	%p10, %r1, 0;
	@%p10 bra 	$L__BB16_2;
	ld.global.u32 	%r2, [_correct_cnt];
	add.s32 	%r3, %r2, 1;
	st.global.u32 	[_correct_cnt], %r3;
$L__BB16_2:
	ld.global.f32 	%f19, [_avg_error];
	ld.global.u32 	%r4, [_answer];
	cvt.rn.f32.s32 	%f20, %r4;
	sub.f32 	%f21, %f1, %f20;
	st.global.f32 	[_C], %f21;
	mul.f32 	%f22, %f21, %f21;
	cvt.f64.f32 	%fd1, %f22;
	cvt.f64.f32 	%fd2, %f19;
	fma.rn.f64 	%fd3, %fd1, 0d3FE0000000000000, %fd2;
	cvt.rn.f32.f64 	%f23, %fd3;
	ld.global.u32 	%r5, [_answer+4];
	cvt.rn.f32.s32 	%f24, %r5;
	sub.f32 	%f25, %f2, %f24;
	st.global.f32 	[_C+4], %f25;
	mul.f32 	%f26, %f25, %f25;
	cvt.f64.f32 	%fd4, %f26;
	cvt.f64.f32 	%fd5, %f23;
	fma.rn.f64 	%fd6, %fd4, 0d3FE0000000000000, %fd5;
	cvt.rn.f32.f64 	%f27, %fd6;
	ld.global.u32 	%r6, [_answer+8];
	cvt.rn.f32.s32 	%f28, %r6;
	sub.f32 	%f29, %f3, %f28;
	st.global.f32 	[_C+8], %f29;
	mul.f32 	%f30, %f29, %f29;
	cvt.f64.f32 	%fd7, %f30;
	cvt.f64.f32 	%fd8, %f27;
	fma.rn.f64 	%fd9, %fd7, 0d3FE0000000000000, %fd8;
	cvt.rn.f32.f64 	%f31, %fd9;
	ld.global.u32 	%r7, [_answer+12];
	cvt.rn.f32.s32 	%f32, %r7;
	sub.f32 	%f33, %f4, %f32;
	st.global.f32 	[_C+12], %f33;
	mul.f32 	%f34, %f33, %f33;
	cvt.f64.f32 	%fd10, %f34;
	cvt.f64.f32 	%fd11, %f31;
	fma.rn.f64 	%fd12, %fd10, 0d3FE0000000000000, %fd11;
	cvt.rn.f32.f64 	%f35, %fd12;
	ld.global.u32 	%r8, [_answer+16];
	cvt.rn.f32.s32 	%f36, %r8;
	sub.f32 	%f37, %f5, %f36;
	st.global.f32 	[_C+16], %f37;
	mul.f32 	%f38, %f37, %f37;
	cvt.f64.f32 	%fd13, %f38;
	cvt.f64.f32 	%fd14, %f35;
	fma.rn.f64 	%fd15, %fd13, 0d3FE0000000000000, %fd14;
	cvt.rn.f32.f64 	%f39, %fd15;
	ld.global.u32 	%r9, [_answer+20];
	cvt.rn.f32.s32 	%f40, %r9;
	sub.f32 	%f41, %f6, %f40;
	st.global.f32 	[_C+20], %f41;
	mul.f32 	%f42, %f41, %f41;
	cvt.f64.f32 	%fd16, %f42;
	cvt.f64.f32 	%fd17, %f39;
	fma.rn.f64 	%fd18, %fd16, 0d3FE0000000000000, %fd17;
	cvt.rn.f32.f64 	%f43, %fd18;
	ld.global.u32 	%r10, [_answer+24];
	cvt.rn.f32.s32 	%f44, %r10;
	sub.f32 	%f45, %f7, %f44;
	st.global.f32 	[_C+24], %f45;
	mul.f32 	%f46, %f45, %f45;
	cvt.f64.f32 	%fd19, %f46;
	cvt.f64.f32 	%fd20, %f43;
	fma.rn.f64 	%fd21, %fd19, 0d3FE0000000000000, %fd20;
	cvt.rn.f32.f64 	%f47, %fd21;
	ld.global.u32 	%r11, [_answer+28];
	cvt.rn.f32.s32 	%f48, %r11;
	sub.f32 	%f49, %f8, %f48;
	st.global.f32 	[_C+28], %f49;
	mul.f32 	%f50, %f49, %f49;
	cvt.f64.f32 	%fd22, %f50;
	cvt.f64.f32 	%fd23, %f47;
	fma.rn.f64 	%fd24, %fd22, 0d3FE0000000000000, %fd23;
	cvt.rn.f32.f64 	%f51, %fd24;
	ld.global.u32 	%r12, [_answer+32];
	cvt.rn.f32.s32 	%f52, %r12;
	sub.f32 	%f53, %f9, %f52;
	st.global.f32 	[_C+32], %f53;
	mul.f32 	%f54, %f53, %f53;
	cvt.f64.f32 	%fd25, %f54;
	cvt.f64.f32 	%fd26, %f51;
	fma.rn.f64 	%fd27, %fd25, 0d3FE0000000000000, %fd26;
	cvt.rn.f32.f64 	%f55, %fd27;
	ld.global.u32 	%r13, [_answer+36];
	cvt.rn.f32.s32 	%f56, %r13;
	sub.f32 	%f57, %f10, %f56;
	st.global.f32 	[_C+36], %f57;
	mul.f32 	%f58, %f57, %f57;
	cvt.f64.f32 	%fd28, %f58;
	cvt.f64.f32 	%fd29, %f55;
	fma.rn.f64 	%fd30, %fd28, 0d3FE0000000000000, %fd29;
	cvt.rn.f32.f64 	%f59, %fd30;
	st.global.f32 	[_avg_error], %f59;
	ret;

}
	// .globl	_Z13_update_fc2_bv
.visible .entry _Z13_update_fc2_bv()
{
	.reg .pred 	%p<2>;
	.reg .b32 	%r<5>;
	.reg .b32 	%f<8>;
	.reg .b64 	%rd<10>;
	.reg .b64 	%fd<7>;

	mov.u32 	%r2, %tid.x;
	mov.u32 	%r3, %ntid.x;
	mov.u32 	%r4, %ctaid.x;
	mad.lo.s32 	%r1, %r3, %r4, %r2;
	setp.gt.s32 	%p1, %r1, 9;
	@%p1 bra 	$L__BB17_2;
	ld.const.f32 	%f1, [_alpha];
	mul.wide.s32 	%rd1, %r1, 4;
	mov.u64 	%rd2, _C;
	add.s64 	%rd3, %rd2, %rd1;
	ld.global.f32 	%f2, [%rd3];
	mul.f32 	%f3, %f1, %f2;
	cvt.f64.f32 	%fd1, %f3;
	mov.u64 	%rd4, _fc2_a;
	add.s64 	%rd5, %rd4, %rd1;
	ld.global.f32 	%f4, [%rd5];
	cvt.f64.f32 	%fd2, %f4;
	mov.f64 	%fd3, 0d3FF0000000000000;
	sub.f64 	%fd4, %fd3, %fd2;
	mul.f64 	%fd5, %fd4, %fd2;
	mul.f64 	%fd6, %fd5, %fd1;
	cvt.rn.f32.f64 	%f5, %fd6;
	mov.u64 	%rd6, _fc2_delta;
	add.s64 	%rd7, %rd6, %rd1;
	st.global.f32 	[%rd7], %f5;
	mov.u64 	%rd8, _fc2_db;
	add.s64 	%rd9, %rd8, %rd1;
	ld.global.f32 	%f6, [%rd9];
	add.f32 	%f7, %f6, %f5;
	st.global.f32 	[%rd9], %f7;
$L__BB17_2:
	ret;

}
	// .globl	_Z13_update_fc2_wv
.visible .entry _Z13_update_fc2_wv()
{
	.reg .pred 	%p<4>;
	.reg .b32 	%r<10>;
	.reg .b32 	%f<5>;
	.reg .b64 	%rd<11>;

	mov.u32 	%r3, %tid.x;
	mov.u32 	%r4, %ntid.x;
	mov.u32 	%r5, %ctaid.x;
	mad.lo.s32 	%r1, %r4, %r5, %r3;
	mov.u32 	%r6, %tid.y;
	mov.u32 	%r7, %ntid.y;
	mov.u32 	%r8, %ctaid.y;
	mad.lo.s32 	%r9, %r7, %r8, %r6;
	setp.gt.s32 	%p1, %r1, 9;
	setp.gt.u32 	%p2, %r9, 44;
	or.pred  	%p3, %p1, %p2;
	@%p3 bra 	$L__BB18_2;
	mul.wide.s32 	%rd1, %r1, 4;
	mov.u64 	%rd2, _fc2_delta;
	add.s64 	%rd3, %rd2, %rd1;
	ld.global.f32 	%f1, [%rd3];
	mul.wide.u32 	%rd4, %r9, 4;
	mov.u64 	%rd5, _fc1_a;
	add.s64 	%rd6, %rd5, %rd4;
	ld.global.f32 	%f2, [%rd6];
	mul.wide.s32 	%rd7, %r1, 180;
	mov.u64 	%rd8, _fc2_dw;
	add.s64 	%rd9, %rd8, %rd7;
	add.s64 	%rd10, %rd9, %rd4;
	ld.global.f32 	%f3, [%rd10];
	fma.rn.f32 	%f4, %f1, %f2, %f3;
	st.global.f32 	[%rd10], %f4;
$L__BB18_2:
	ret;

}
	// .globl	_Z13_update_fc1_bv
.visible .entry _Z13_update_fc1_bv()
{
	.reg .pred 	%p<2>;
	.reg .b32 	%r<5>;
	.reg .b32 	%f<35>;
	.reg .b64 	%rd<10>;
	.reg .b64 	%fd<7>;

	mov.u32 	%r2, %tid.x;
	mov.u32 	%r3, %ntid.x;
	mov.u32 	%r4, %ctaid.x;
	mad.lo.s32 	%r1, %r3, %r4, %r2;
	setp.gt.s32 	%p1, %r1, 44;
	@%p1 bra 	$L__BB19_2;
	mul.wide.s32 	%rd1, %r1, 4;
	mov.u64 	%rd2, _fc2_w;
	add.s64 	%rd3, %rd2, %rd1;
	ld.global.f32 	%f1, [_fc2_delta];
	ld.global.f32 	%f2, [%rd3];
	fma.rn.f32 	%f3, %f1, %f2, 0f00000000;
	ld.global.f32 	%f4, [_fc2_delta+4];
	ld.global.f32 	%f5, [%rd3+180];
	fma.rn.f32 	%f6, %f4, %f5, %f3;
	ld.global.f32 	%f7, [_fc2_delta+8];
	ld.global.f32 	%f8, [%rd3+360];
	fma.rn.f32 	%f9, %f7, %f8, %f6;
	ld.global.f32 	%f10, [_fc2_delta+12];
	ld.global.f32 	%f11, [%rd3+540];
	fma.rn.f32 	%f12, %f10, %f11, %f9;
	ld.global.f32 	%f13, [_fc2_delta+16];
	ld.global.f32 	%f14, [%rd3+720];
	fma.rn.f32 	%f15, %f13, %f14, %f12;
	ld.global.f32 	%f16, [_fc2_delta+20];
	ld.global.f32 	%f17, [%rd3+900];
	fma.rn.f32 	%f18, %f16, %f17, %f15;
	ld.global.f32 	%f19, [_fc2_delta+24];
	ld.global.f32 	%f20, [%rd3+1080];
	fma.rn.f32 	%f21, %f19, %f20, %f18;
	ld.global.f32 	%f22, [_fc2_delta+28];
	ld.global.f32 	%f23, [%rd3+1260];
	fma.rn.f32 	%f24, %f22, %f23, %f21;
	ld.global.f32 	%f25, [_fc2_delta+32];
	ld.global.f32 	%f26, [%rd3+1440];
	fma.rn.f32 	%f27, %f25, %f26, %f24;
	ld.global.f32 	%f28, [_fc2_delta+36];
	ld.global.f32 	%f29, [%rd3+1620];
	fma.rn.f32 	%f30, %f28, %f29, %f27;
	cvt.f64.f32 	%fd1, %f30;
	mov.u64 	%rd4, _fc1_a;
	add.s64 	%rd5, %rd4, %rd1;
	ld.global.f32 	%f31, [%rd5];
	cvt.f64.f32 	%fd2, %f31;
	mov.f64 	%fd3, 0d3FF0000000000000;
	sub.f64 	%fd4, %fd3, %fd2;
	mul.f64 	%fd5, %fd4, %fd2;
	mul.f64 	%fd6, %fd5, %fd1;
	cvt.rn.f32.f64 	%f32, %fd6;
	mov.u64 	%rd6, _fc1_delta;
	add.s64 	%rd7, %rd6, %rd1;
	st.global.f32 	[%rd7], %f32;
	mov.u64 	%rd8, _fc1_db;
	add.s64 	%rd9, %rd8, %rd1;
	ld.global.f32 	%f33, [%rd9];
	add.f32 	%f34, %f33, %f32;
	st.global.f32 	[%rd9], %f34;
$L__BB19_2:
	ret;

}
	// .globl	_Z13_update_fc1_wi
.visible .entry _Z13_update_fc1_wi(
	.param .u32 _Z13_update_fc1_wi_param_0
)
{
	.reg .pred 	%p<4>;
	.reg .b32 	%r<16>;
	.reg .b32 	%f<5>;
	.reg .b64 	%rd<17>;

	ld.param.u32 	%r4, [_Z13_update_fc1_wi_param_0];
	mov.u32 	%r5, %tid.x;
	mov.u32 	%r6, %ntid.x;
	mov.u32 	%r7, %ctaid.x;
	mad.lo.s32 	%r1, %r6, %r7, %r5;
	mov.u32 	%r8, %tid.y;
	mov.u32 	%r9, %ntid.y;
	mov.u32 	%r10, %ctaid.y;
	mad.lo.s32 	%r11, %r9, %r10, %r8;
	mov.u32 	%r12, %tid.z;
	mov.u32 	%r13, %ntid.z;
	mov.u32 	%r14, %ctaid.z;
	mad.lo.s32 	%r3, %r13, %r14, %r12;
	setp.gt.s32 	%p1, %r1, 44;
	max.u32 	%r15, %r11, %r3;
	setp.gt.u32 	%p2, %r15, 11;
	or.pred  	%p3, %p2, %p1;
	@%p3 bra 	$L__BB20_2;
	mul.wide.s32 	%rd1, %r1, 4;
	mov.u64 	%rd2, _fc1_delta;
	add.s64 	%rd3, %rd2, %rd1;
	ld.global.f32 	%f1, [%rd3];
	mul.wide.s32 	%rd4, %r4, 576;
	mov.u64 	%rd5, _pool;
	add.s64 	%rd6, %rd5, %rd4;
	mul.wide.u32 	%rd7, %r11, 48;
	add.s64 	%rd8, %rd6, %rd7;
	mul.wide.u32 	%rd9, %r3, 4;
	add.s64 	%rd10, %rd8, %rd9;
	ld.global.f32 	%f2, [%rd10];
	mul.wide.s32 	%rd11, %r1, 3456;
	mov.u64 	%rd12, _fc1_dw;
	add.s64 	%rd13, %rd12, %rd11;
	add.s64 	%rd14, %rd13, %rd4;
	add.s64 	%rd15, %rd14, %rd7;
	add.s64 	%rd16, %rd15, %rd9;
	ld.global.f32 	%f3, [%rd16];
	fma.rn.f32 	%f4, %f1, %f2, %f3;
	st.global.f32 	[%rd16], %f4;
$L__BB20_2:
	ret;

}
	// .globl	_Z14_update_conv_bv
.visible .entry _Z14_update_conv_bv()
{
	.reg .pred 	%p<4>;
	.reg .b32 	%r<13>;
	.reg .b32 	%f<146>;
	.reg .b64 	%rd<27>;
	.reg .b64 	%fd<9>;

	mov.u32 	%r6, %tid.x;
	mov.u32 	%r7, %ntid.x;
	mov.u32 	%r8, %ctaid.x;
	mad.lo.s32 	%r1, %r7, %r8, %r6;
	setp.gt.s32 	%p1, %r1, 5;
	@%p1 bra 	$L__BB21_6;
	ld.global.f32 	%f1, [_fc1_delta];
	ld.global.f32 	%f2, [_fc1_delta+4];
	ld.global.f32 	%f3, [_fc1_delta+8];
	ld.global.f32 	%f4, [_fc1_delta+12];
	ld.global.f32 	%f5, [_fc1_delta+16];
	ld.global.f32 	%f6, [_fc1_delta+20];
	ld.global.f32 	%f7, [_fc1_delta+24];
	ld.global.f32 	%f8, [_fc1_delta+28];
	ld.global.f32 	%f9, [_fc1_delta+32];
	ld.global.f32 	%f10, [_fc1_delta+36];
	ld.global.f32 	%f11, [_fc1_delta+40];
	ld.global.f32 	%f12, [_fc1_delta+44];
	ld.global.f32 	%f13, [_fc1_delta+48];
	ld.global.f32 	%f14, [_fc1_delta+52];
	ld.global.f32 	%f15, [_fc1_delta+56];
	ld.global.f32 	%f16, [_fc1_delta+60];
	ld.global.f32 	%f17, [_fc1_delta+64];
	ld.global.f32 	%f18, [_fc1_delta+68];
	ld.global.f32 	%f19, [_fc1_delta+72];
	ld.global.f32 	%f20, [_fc1_delta+76];
	ld.global.f32 	%f21, [_fc1_delta+80];
	ld.global.f32 	%f22, [_fc1_delta+84];
	ld.global.f32 	%f23, [_fc1_delta+88];
	ld.global.f32 	%f24, [_fc1_delta+92];
	ld.global.f32 	%f25, [_fc1_delta+96];
	ld.global.f32 	%f26, [_fc1_delta+100];
	ld.global.f32 	%f27, [_fc1_delta+104];
	ld.global.f32 	%f28, [_fc1_delta+108];
	ld.global.f32 	%f29, [_fc1_delta+112];
	ld.global.f32 	%f30, [_fc1_delta+116];
	ld.global.f32 	%f31, [_fc1_delta+120];
	ld.global.f32 	%f32, [_fc1_delta+124];
	ld.global.f32 	%f33, [_fc1_delta+128];
	ld.global.f32 	%f34, [_fc1_delta+132];
	ld.global.f32 	%f35, [_fc1_delta+136];
	ld.global.f32 	%f36, [_fc1_delta+140];
	ld.global.f32 	%f37, [_fc1_delta+144];
	ld.global.f32 	%f38, [_fc1_delta+148];
	ld.global.f32 	%f39, [_fc1_delta+152];
	ld.global.f32 	%f40, [_fc1_delta+156];
	ld.global.f32 	%f41, [_fc1_delta+160];
	ld.global.f32 	%f42, [_fc1_delta+164];
	ld.global.f32 	%f43, [_fc1_delta+168];
	ld.global.f32 	%f44, [_fc1_delta+172];
	mov.b32 	%r11, 0;
	mov.f32 	%f145, 0f00000000;
	ld.global.f32 	%f45, [_fc1_delta+176];
	mul.wide.s32 	%rd10, %r1, 576;
	mov.u64 	%rd11, _conv_delta;
	add.s64 	%rd12, %rd11, %rd10;
	mov.u64 	%rd14, _pool;
	add.s64 	%rd15, %rd14, %rd10;
	mov.u64 	%rd16, _fc1_w;
	add.s64 	%rd17, %rd10, %rd16;
$L__BB21_2:
	mul.wide.u32 	%rd13, %r11, 48;
	add.s64 	%rd26, %rd12, %rd13;
	add.s64 	%rd25, %rd15, %rd13;
	add.s64 	%rd18, %rd17, %rd13;
	add.s64 	%rd24, %rd18, 76032;
	mov.b32 	%r12, 0;
$L__BB21_3:
	ld.global.f32 	%f50, [%rd24+-76032];
	fma.rn.f32 	%f51, %f1, %f50, 0f00000000;
	ld.global.f32 	%f52, [%rd24+-72576];
	fma.rn.f32 	%f53, %f2, %f52, %f51;
	ld.global.f32 	%f54, [%rd24+-69120];
	fma.rn.f32 	%f55, %f3, %f54, %f53;
	ld.global.f32 	%f56, [%rd24+-65664];
	fma.rn.f32 	%f57, %f4, %f56, %f55;
	ld.global.f32 	%f58, [%rd24+-62208];
	fma.rn.f32 	%f59, %f5, %f58, %f57;
	ld.global.f32 	%f60, [%rd24+-58752];
	fma.rn.f32 	%f61, %f6, %f60, %f59;
	ld.global.f32 	%f62, [%rd24+-55296];
	fma.rn.f32 	%f63, %f7, %f62, %f61;
	ld.global.f32 	%f64, [%rd24+-51840];
	fma.rn.f32 	%f65, %f8, %f64, %f63;
	ld.global.f32 	%f66, [%rd24+-48384];
	fma.rn.f32 	%f67, %f9, %f66, %f65;
	ld.global.f32 	%f68, [%rd24+-44928];
	fma.rn.f32 	%f69, %f10, %f68, %f67;
	ld.global.f32 	%f70, [%rd24+-41472];
	fma.rn.f32 	%f71, %f11, %f70, %f69;
	ld.global.f32 	%f72, [%rd24+-38016];
	fma.rn.f32 	%f73, %f12, %f72, %f71;
	ld.global.f32 	%f74, [%rd24+-34560];
	fma.rn.f32 	%f75, %f13, %f74, %f73;
	ld.global.f32 	%f76, [%rd24+-31104];
	fma.rn.f32 	%f77, %f14, %f76, %f75;
	ld.global.f32 	%f78, [%rd24+-27648];
	fma.rn.f32 	%f79, %f15, %f78, %f77;
	ld.global.f32 	%f80, [%rd24+-24192];
	fma.rn.f32 	%f81, %f16, %f80, %f79;
	ld.global.f32 	%f82, [%rd24+-20736];
	fma.rn.f32 	%f83, %f17, %f82, %f81;
	ld.global.f32 	%f84, [%rd24+-17280];
	fma.rn.f32 	%f85, %f18, %f84, %f83;
	ld.global.f32 	%f86, [%rd24+-13824];
	fma.rn.f32 	%f87, %f19, %f86, %f85;
	ld.global.f32 	%f88, [%rd24+-10368];
	fma.rn.f32 	%f89, %f20, %f88, %f87;
	ld.global.f32 	%f90, [%rd24+-6912];
	fma.rn.f32 	%f91, %f21, %f90, %f89;
	ld.global.f32 	%f92, [%rd24+-3456];
	fma.rn.f32 	%f93, %f22, %f92, %f91;
	ld.global.f32 	%f94, [%rd24];
	fma.rn.f32 	%f95, %f23, %f94, %f93;
	ld.global.f32 	%f96, [%rd24+3456];
	fma.rn.f32 	%f97, %f24, %f96, %f95;
	ld.global.f32 	%f98, [%rd24+6912];
	fma.rn.f32 	%f99, %f25, %f98, %f97;
	ld.global.f32 	%f100, [%rd24+10368];
	fma.rn.f32 	%f101, %f26, %f100, %f99;
	ld.global.f32 	%f102, [%rd24+13824];
	fma.rn.f32 	%f103, %f27, %f102, %f101;
	ld.global.f32 	%f104, [%rd24+17280];
	fma.rn.f32 	%f105, %f28, %f104, %f103;
	ld.global.f32 	%f106, [%rd24+20736];
	fma.rn.f32 	%f107, %f29, %f106, %f105;
	ld.global.f32 	%f108, [%rd24+24192];
	fma.rn.f32 	%f109, %f30, %f108, %f107;
	ld.global.f32 	%f110, [%rd24+27648];
	fma.rn.f32 	%f111, %f31, %f110, %f109;
	ld.global.f32 	%f112, [%rd24+31104];
	fma.rn.f32 	%f113, %f32, %f112, %f111;
	ld.global.f32 	%f114, [%rd24+34560];
	fma.rn.f32 	%f115, %f33, %f114, %f113;
	ld.global.f32 	%f116, [%rd24+38016];
	fma.rn.f32 	%f117, %f34, %f116, %f115;
	ld.global.f32 	%f118, [%rd24+41472];
	fma.rn.f32 	%f119, %f35, %f118, %f117;
	ld.global.f32 	%f120, [%rd24+44928];
	fma.rn.f32 	%f121, %f36, %f120, %f119;
	ld.global.f32 	%f122, [%rd24+48384];
	fma.rn.f32 	%f123, %f37, %f122, %f121;
	ld.global.f32 	%f124, [%rd24+51840];
	fma.rn.f32 	%f125, %f38, %f124, %f123;
	ld.global.f32 	%f126, [%rd24+55296];
	fma.rn.f32 	%f127, %f39, %f126, %f125;
	ld.global.f32 	%f128, [%rd24+58752];
	fma.rn.f32 	%f129, %f40, %f128, %f127;
	ld.global.f32 	%f130, [%rd24+62208];
	fma.rn.f32 	%f131, %f41, %f130, %f129;
	ld.global.f32 	%f132, [%rd24+65664];
	fma.rn.f32 	%f133, %f42, %f132, %f131;
	ld.global.f32 	%f134, [%rd24+69120];
	fma.rn.f32 	%f135, %f43, %f134, %f133;
	ld.global.f32 	%f136, [%rd24+72576];
	fma.rn.f32 	%f137, %f44, %f136, %f135;
	ld.global.f32 	%f138, [%rd24+76032];
	fma.rn.f32 	%f139, %f45, %f138, %f137;
	cvt.f64.f32 	%fd1, %f139;
	ld.global.f32 	%f140, [%rd25];
	cvt.f64.f32 	%fd2, %f140;
	mov.f64 	%fd3, 0d3FF0000000000000;
	sub.f64 	%fd4, %fd3, %fd2;
	mul.f64 	%fd5, %fd4, %fd2;
	mul.f64 	%fd6, %fd5, %fd1;
	cvt.rn.f32.f64 	%f141, %fd6;
	st.global.f32 	[%rd26], %f141;
	cvt.f64.f32 	%fd7, %f145;
	add.f64 	%fd8, %fd6, %fd7;
	cvt.rn.f32.f64 	%f145, %fd8;
	add.s32 	%r12, %r12, 1;
	add.s64 	%rd26, %rd26, 4;
	add.s64 	%rd25, %rd25, 4;
	add.s64 	%rd24, %rd24, 4;
	setp.ne.s32 	%p2, %r12, 12;
	@%p2 bra 	$L__BB21_3;
	add.s32 	%r11, %r11, 1;
	setp.ne.s32 	%p3, %r11, 12;
	@%p3 bra 	$L__BB21_2;
	mul.wide.s32 	%rd19, %r1, 4;
	mov.u64 	%rd20, _conv_sigma_delta;
	add.s64 	%rd21, %rd20, %rd19;
	st.global.f32 	[%rd21], %f145;
	mov.u64 	%rd22, _conv_db;
	add.s64 	%rd23, %rd22, %rd19;
	ld.global.f32 	%f142, [%rd23];
	add.f32 	%f143, %f142, %f145;
	st.global.f32 	[%rd23], %f143;
$L__BB21_6:
	ret;

}
	// .globl	_Z14_update_conv_wv
.visible .entry _Z14_update_conv_wv()
{
	.reg .pred 	%p<5>;
	.reg .b32 	%r<129>;
	.reg .b32 	%f<42>;
	.reg .b64 	%rd<69>;

	mov.u32 	%r19, %tid.x;
	mov.u32 	%r20, %ntid.x;
	mov.u32 	%r21, %ctaid.x;
	mad.lo.s32 	%r1, %r20, %r21, %r19;
	mov.u32 	%r22, %tid.y;
	mov.u32 	%r23, %ntid.y;
	mov.u32 	%r24, %ctaid.y;
	mad.lo.s32 	%r25, %r23, %r24, %r22;
	mov.u32 	%r26, %tid.z;
	mov.u32 	%r27, %ntid.z;
	mov.u32 	%r28, %ctaid.z;
	mad.lo.s32 	%r3, %r27, %r28, %r26;
	setp.gt.s32 	%p1, %r1, 5;
	max.u32 	%r29, %r25, %r3;
	setp.gt.u32 	%p2, %r29, 4;
	or.pred  	%p3, %p2, %p1;
	@%p3 bra 	$L__BB22_4;
	add.s32 	%r4, %r3, 2;
	add.s32 	%r5, %r3, 4;
	add.s32 	%r6, %r3, 6;
	add.s32 	%r7, %r3, 8;
	add.s32 	%r8, %r3, 10;
	add.s32 	%r9, %r3, 12;
	add.s32 	%r10, %r3, 14;
	add.s32 	%r11, %r3, 16;
	add.s32 	%r12, %r3, 18;
	add.s32 	%r13, %r3, 20;
	add.s32 	%r14, %r3, 22;
	mul.wide.s32 	%rd7, %r1, 576;
	or.b64  	%rd8, %rd7, 24;
	mov.u64 	%rd9, _conv_delta;
	add.s64 	%rd68, %rd9, %rd8;
	mov.u64 	%rd10, _pool_pos;
	add.s64 	%rd67, %rd10, %rd8;
	mov.f32 	%f41, 0f00000000;
	mov.b32 	%r128, 0;
	mov.u64 	%rd14, _input;
	mov.u32 	%r127, %r25;
$L__BB22_2:
	ld.global.u32 	%r31, [%rd67+-24];
	shr.u32 	%r32, %r31, 31;
	add.s32 	%r33, %r31, %r32;
	shr.s32 	%r34, %r33, 1;
	and.b32  	%r35, %r33, -2;
	sub.s32 	%r36, %r31, %r35;
	ld.global.f32 	%f4, [%rd68+-24];
	add.s32 	%r37, %r3, %r36;
	add.s32 	%r38, %r34, %r127;
	mul.wide.s32 	%rd11, %r38, 112;
	mul.wide.s32 	%rd12, %r37, 4;
	add.s64 	%rd13, %rd11, %rd12;
	add.s64 	%rd15, %rd14, %rd13;
	ld.global.f32 	%f5, [%rd15];
	fma.rn.f32 	%f6, %f4, %f5, %f41;
	ld.global.u32 	%r39, [%rd67+-20];
	shr.u32 	%r40, %r39, 31;
	add.s32 	%r41, %r39, %r40;
	shr.s32 	%r42, %r41, 1;
	and.b32  	%r43, %r41, -2;
	sub.s32 	%r44, %r39, %r43;
	ld.global.f32 	%f7, [%rd68+-20];
	add.s32 	%r45, %r4, %r44;
	add.s32 	%r46, %r42, %r127;
	mul.wide.s32 	%rd16, %r46, 112;
	mul.wide.u32 	%rd17, %r45, 4;
	add.s64 	%rd18, %rd16, %rd17;
	add.s64 	%rd19, %rd14, %rd18;
	ld.global.f32 	%f8, [%rd19];
	fma.rn.f32 	%f9, %f7, %f8, %f6;
	ld.global.u32 	%r47, [%rd67+-16];
	shr.u32 	%r48, %r47, 31;
	add.s32 	%r49, %r47, %r48;
	shr.s32 	%r50, %r49, 1;
	and.b32  	%r51, %r49, -2;
	sub.s32 	%r52, %r47, %r51;
	ld.global.f32 	%f10, [%rd68+-16];
	add.s32 	%r53, %r5, %r52;
	add.s32 	%r54, %r50, %r127;
	mul.wide.s32 	%rd20, %r54, 112;
	mul.wide.u32 	%rd21, %r53, 4;
	add.s64 	%rd22, %rd20, %rd21;
	add.s64 	%rd23, %rd14, %rd22;
	ld.global.f32 	%f11, [%rd23];
	fma.rn.f32 	%f12, %f10, %f11, %f9;
	ld.global.u32 	%r55, [%rd67+-12];
	shr.u32 	%r56, %r55, 31;
	add.s32 	%r57, %r55, %r56;
	shr.s32 	%r58, %r57, 1;
	and.b32  	%r59, %r57, -2;
	sub.s32 	%r60, %r55, %r59;
	ld.global.f32 	%f13, [%rd68+-12];
	add.s32 	%r61, %r6, %r60;
	add.s32 	%r62, %r58, %r127;
	mul.wide.s32 	%rd24, %r62, 112;
	mul.wide.u32 	%rd25, %r61, 4;
	add.s64 	%rd26, %rd24, %rd25;
	add.s64 	%rd27, %rd14, %rd26;
	ld.global.f32 	%f14, [%rd27];
	fma.rn.f32 	%f15, %f13, %f14, %f12;
	ld.global.u32 	%r63, [%rd67+-8];
	shr.u32 	%r64, %r63, 31;
	add.s32 	%r65, %r63, %r64;
	shr.s32 	%r66, %r65, 1;
	and.b32  	%r67, %r65, -2;
	sub.s32 	%r68, %r63, %r67;
	ld.global.f32 	%f16, [%rd68+-8];
	add.s32 	%r69, %r7, %r68;
	add.s32 	%r70, %r66, %r127;
	mul.wide.s32 	%rd28, %r70, 112;
	mul.wide.u32 	%rd29, %r69, 4;
	add.s64 	%rd30, %rd28, %rd29;
	add.s64 	%rd31, %rd14, %rd30;
	ld.global.f32 	%f17, [%rd31];
	fma.rn.f32 	%f18, %f16, %f17, %f15;
	ld.global.u32 	%r71, [%rd67+-4];
	shr.u32 	%r72, %r71, 31;
	add.s32 	%r73, %r71, %r72;
	shr.s32 	%r74, %r73, 1;
	and.b32  	%r75, %r73, -2;
	sub.s32 	%r76, %r71, %r75;
	ld.global.f32 	%f19, [%rd68+-4];
	add.s32 	%r77, %r8, %r76;
	add.s32 	%r78, %r74, %r127;
	mul.wide.s32 	%rd32, %r78, 112;
	mul.wide.u32 	%rd33, %r77, 4;
	add.s64 	%rd34, %rd32, %rd33;
	add.s64 	%rd35, %rd14, %rd34;
	ld.global.f32 	%f20, [%rd35];
	fma.rn.f32 	%f21, %f19, %f20, %f18;
	ld.global.u32 	%r79, [%rd67];
	shr.u32 	%r80, %r79, 31;
	add.s32 	%r81, %r79, %r80;
	shr.s32 	%r82, %r81, 1;
	and.b32  	%r83, %r81, -2;
	sub.s32 	%r84, %r79, %r83;
	ld.global.f32 	%f22, [%rd68];
	add.s32 	%r85, %r9, %r84;
	add.s32 	%r86, %r82, %r127;
	mul.wide.s32 	%rd36, %r86, 112;
	mul.wide.u32 	%rd37, %r85, 4;
	add.s64 	%rd38, %rd36, %rd37;
	add.s64 	%rd39, %rd14, %rd38;
	ld.global.f32 	%f23, [%rd39];
	fma.rn.f32 	%f24, %f22, %f23, %f21;
	ld.global.u32 	%r87, [%rd67+4];
	shr.u32 	%r88, %r87, 31;
	add.s32 	%r89, %r87, %r88;
	shr.s32 	%r90, %r89, 1;
	and.b32  	%r91, %r89, -2;
	sub.s32 	%r92, %r87, %r91;
	ld.global.f32 	%f25, [%rd68+4];
	add.s32 	%r93, %r10, %r92;
	add.s32 	%r94, %r90, %r127;
	mul.wide.s32 	%rd40, %r94, 112;
	mul.wide.u32 	%rd41, %r93, 4;
	add.s64 	%rd42, %rd40, %rd41;
	add.s64 	%rd43, %rd14, %rd42;
	ld.global.f32 	%f26, [%rd43];
	fma.rn.f32 	%f27, %f25, %f26, %f24;
	ld.global.u32 	%r95, [%rd67+8];
	shr.u32 	%r96, %r95, 31;
	add.s32 	%r97, %r95, %r96;
	shr.s32 	%r98, %r97, 1;
	and.b32  	%r99, %r97, -2;
	sub.s32 	%r100, %r95, %r99;
	ld.global.f32 	%f28, [%rd68+8];
	add.s32 	%r101, %r11, %r100;
	add.s32 	%r102, %r98, %r127;
	mul.wide.s32 	%rd44, %r102, 112;
	mul.wide.u32 	%rd45, %r101, 4;
	add.s64 	%rd46, %rd44, %rd45;
	add.s64 	%rd47, %rd14, %rd46;
	ld.global.f32 	%f29, [%rd47];
	fma.rn.f32 	%f30, %f28, %f29, %f27;
	ld.global.u32 	%r103, [%rd67+12];
	shr.u32 	%r104, %r103, 31;
	add.s32 	%r105, %r103, %r104;
	shr.s32 	%r106, %r105, 1;
	and.b32  	%r107, %r105, -2;
	sub.s32 	%r108, %r103, %r107;
	ld.global.f32 	%f31, [%rd68+12];
	add.s32 	%r109, %r12, %r108;
	add.s32 	%r110, %r106, %r127;
	mul.wide.s32 	%rd48, %r110, 112;
	mul.wide.u32 	%rd49, %r109, 4;
	add.s64 	%rd50, %rd48, %rd49;
	add.s64 	%rd51, %rd14, %rd50;
	ld.global.f32 	%f32, [%rd51];
	fma.rn.f32 	%f33, %f31, %f32, %f30;
	ld.global.u32 	%r111, [%rd67+16];
	shr.u32 	%r112, %r111, 31;
	add.s32 	%r113, %r111, %r112;
	shr.s32 	%r114, %r113, 1;
	and.b32  	%r115, %r113, -2;
	sub.s32 	%r116, %r111, %r115;
	ld.global.f32 	%f34, [%rd68+16];
	add.s32 	%r117, %r13, %r116;
	add.s32 	%r118, %r114, %r127;
	mul.wide.s32 	%rd52, %r118, 112;
	mul.wide.u32 	%rd53, %r117, 4;
	add.s64 	%rd54, %rd52, %rd53;
	add.s64 	%rd55, %rd14, %rd54;
	ld.global.f32 	%f35, [%rd55];
	fma.rn.f32 	%f36, %f34, %f35, %f33;
	ld.global.u32 	%r119, [%rd67+20];
	shr.u32 	%r120, %r119, 31;
	add.s32 	%r121, %r119, %r120;
	shr.s32 	%r122, %r121, 1;
	and.b32  	%r123, %r121, -2;
	sub.s32 	%r124, %r119, %r123;
	ld.global.f32 	%f37, [%rd68+20];
	add.s32 	%r125, %r14, %r124;
	add.s32 	%r126, %r122, %r127;
	mul.wide.s32 	%rd56, %r126, 112;
	mul.wide.u32 	%rd57, %r125, 4;
	add.s64 	%rd58, %rd56, %rd57;
	add.s64 	%rd59, %rd14, %rd58;
	ld.global.f32 	%f38, [%rd59];
	fma.rn.f32 	%f41, %f37, %f38, %f36;
	add.s32 	%r128, %r128, 1;
	add.s32 	%r127, %r127, 2;
	add.s64 	%rd68, %rd68, 48;
	add.s64 	%rd67, %rd67, 48;
	setp.ne.s32 	%p4, %r128, 12;
	@%p4 bra 	$L__BB22_2;
	mul.wide.s32 	%rd60, %r1, 100;
	mov.u64 	%rd61, _conv_dw;
	add.s64 	%rd62, %rd61, %rd60;
	mul.wide.u32 	%rd63, %r25, 20;
	add.s64 	%rd64, %rd62, %rd63;
	mul.wide.u32 	%rd65, %r3, 4;
	add.s64 	%rd66, %rd64, %rd65;
	ld.global.f32 	%f39, [%rd66];
	add.f32 	%f40, %f41, %f39;
	st.global.f32 	[%rd66], %f40;
$L__BB22_4:
	ret;

}
	// .globl	_Z12assign_fc2_bv
.visible .entry _Z12assign_fc2_bv()
{
	.reg .pred 	%p<2>;
	.reg .b32 	%r<7>;
	.reg .b32 	%f<6>;
	.reg .b64 	%rd<6>;

	mov.u32 	%r2, %tid.x;
	mov.u32 	%r3, %ntid.x;
	mov.u32 	%r4, %ctaid.x;
	mad.lo.s32 	%r1, %r3, %r4, %r2;
	setp.gt.s32 	%p1, %r1, 9;
	@%p1 bra 	$L__BB23_2;
	mul.wide.s32 	%rd1, %r1, 4;
	mov.u64 	%rd2, _fc2_db;
	add.s64 	%rd3, %rd2, %rd1;
	ld.global.f32 	%f1, [%rd3];
	ld.const.u32 	%r5, [_minibatch];
	cvt.rn.f32.s32 	%f2, %r5;
	div.rn.f32 	%f3, %f1, %f2;
	mov.u64 	%rd4, _fc2_b;
	add.s64 	%rd5, %rd4, %rd1;
	ld.global.f32 	%f4, [%rd5];
	sub.f32 	%f5, %f4, %f3;
	st.global.f32 	[%rd5], %f5;
	mov.b32 	%r6, 0;
	st.global.u32 	[%rd3], %r6;
$L__BB23_2:
	ret;

}
	// .globl	_Z12assign_fc2_wv
.visible .entry _Z12assign_fc2_wv()
{
	.reg .pred 	%p<4>;
	.reg .b32 	%r<12>;
	.reg .b32 	%f<6>;
	.reg .b64 	%rd<9>;

	mov.u32 	%r3, %tid.x;
	mov.u32 	%r4, %ntid.x;
	mov.u32 	%r5, %ctaid.x;
	mad.lo.s32 	%r1, %r4, %r5, %r3;
	mov.u32 	%r6, %tid.y;
	mov.u32 	%r7, %ntid.y;
	mov.u32 	%r8, %ctaid.y;
	mad.lo.s32 	%r9, %r7, %r8, %r6;
	setp.gt.s32 	%p1, %r1, 9;
	setp.gt.u32 	%p2, %r9, 44;
	or.pred  	%p3, %p1, %p2;
	@%p3 bra 	$L__BB24_2;
	mul.wide.s32 	%rd1, %r1, 180;
	mov.u64 	%rd2, _fc2_dw;
	add.s64 	%rd3, %rd2, %rd1;
	mul.wide.u32 	%rd4, %r9, 4;
	add.s64 	%rd5, %rd3, %rd4;
	ld.global.f32 	%f1, [%rd5];
	ld.const.u32 	%r10, [_minibatch];
	cvt.rn.f32.s32 	%f2, %r10;
	div.rn.f32 	%f3, %f1, %f2;
	mov.u64 	%rd6, _fc2_w;
	add.s64 	%rd7, %rd6, %rd1;
	add.s64 	%rd8, %rd7, %rd4;
	ld.global.f32 	%f4, [%rd8];
	sub.f32 	%f5, %f4, %f3;
	st.global.f32 	[%rd8], %f5;
	mov.b32 	%r11, 0;
	st.global.u32 	[%rd5], %r11;
$L__BB24_2:
	ret;

}
	// .globl	_Z12assign_fc1_bv
.visible .entry _Z12assign_fc1_bv()
{
	.reg .pred 	%p<2>;
	.reg .b32 	%r<7>;
	.reg .b32 	%f<6>;
	.reg .b64 	%rd<6>;

	mov.u32 	%r2, %tid.x;
	mov.u32 	%r3, %ntid.x;
	mov.u32 	%r4, %ctaid.x;
	mad.lo.s32 	%r1, %r3, %r4, %r2;
	setp.gt.s32 	%p1, %r1, 44;
	@%p1 bra 	$L__BB25_2;
	mul.wide.s32 	%rd1, %r1, 4;
	mov.u64 	%rd2, _fc1_db;
	add.s64 	%rd3, %rd2, %rd1;
	ld.global.f32 	%f1, [%rd3];
	ld.const.u32 	%r5, [_minibatch];
	cvt.rn.f32.s32 	%f2, %r5;
	div.rn.f32 	%f3, %f1, %f2;
	mov.u64 	%rd4, _fc1_b;
	add.s64 	%rd5, %rd4, %rd1;
	ld.global.f32 	%f4, [%rd5];
	sub.f32 	%f5, %f4, %f3;
	st.global.f32 	[%rd5], %f5;
	mov.b32 	%r6, 0;
	st.global.u32 	[%rd3], %r6;
$L__BB25_2:
	ret;

}
	// .globl	_Z12assign_fc1_wi
.visible .entry _Z12assign_fc1_wi(
	.param .u32 _Z12assign_fc1_wi_param_0
)
{
	.reg .pred 	%p<4>;
	.reg .b32 	%r<18>;
	.reg .b32 	%f<6>;
	.reg .b64 	%rd<15>;

	ld.param.u32 	%r4, [_Z12assign_fc1_wi_param_0];
	mov.u32 	%r5, %tid.x;
	mov.u32 	%r6, %ntid.x;
	mov.u32 	%r7, %ctaid.x;
	mad.lo.s32 	%r1, %r6, %r7, %r5;
	mov.u32 	%r8, %tid.y;
	mov.u32 	%r9, %ntid.y;
	mov.u32 	%r10, %ctaid.y;
	mad.lo.s32 	%r11, %r9, %r10, %r8;
	mov.u32 	%r12, %tid.z;
	mov.u32 	%r13, %ntid.z;
	mov.u32 	%r14, %ctaid.z;
	mad.lo.s32 	%r3, %r13, %r14, %r12;
	setp.gt.s32 	%p1, %r1, 44;
	max.u32 	%r15, %r11, %r3;
	setp.gt.u32 	%p2, %r15, 11;
	or.pred  	%p3, %p2, %p1;
	@%p3 bra 	$L__BB26_2;
	mul.wide.s32 	%rd1, %r1, 3456;
	mov.u64 	%rd2, _fc1_dw;
	add.s64 	%rd3, %rd2, %rd1;
	mul.wide.s32 	%rd4, %r4, 576;
	add.s64 	%rd5, %rd3, %rd4;
	mul.wide.u32 	%rd6, %r11, 48;
	add.s64 	%rd7, %rd5, %rd6;
	mul.wide.u32 	%rd8, %r3, 4;
	add.s64 	%rd9, %rd7, %rd8;
	ld.global.f32 	%f1, [%rd9];
	ld.const.u32 	%r16, [_minibatch];
	cvt.rn.f32.s32 	%f2, %r16;
	div.rn.f32 	%f3, %f1, %f2;
	mov.u64 	%rd10, _fc1_w;
	add.s64 	%rd11, %rd10, %rd1;
	add.s64 	%rd12, %rd11, %rd4;
	add.s64 	%rd13, %rd12, %rd6;
	add.s64 	%rd14, %rd13, %rd8;
	ld.global.f32 	%f4, [%rd14];
	sub.f32 	%f5, %f4, %f3;
	st.global.f32 	[%rd14], %f5;
	mov.b32 	%r17, 0;
	st.global.u32 	[%rd9], %r17;
$L__BB26_2:
	ret;

}
	// .globl	_Z13assign_conv_bv
.visible .entry _Z13assign_conv_bv()
{
	.reg .pred 	%p<2>;
	.reg .b32 	%r<7>;
	.reg .b32 	%f<6>;
	.reg .b64 	%rd<6>;

	mov.u32 	%r2, %tid.x;
	mov.u32 	%r3, %ntid.x;
	mov.u32 	%r4, %ctaid.x;
	mad.lo.s32 	%r1, %r3, %r4, %r2;
	setp.gt.s32 	%p1, %r1, 5;
	@%p1 bra 	$L__BB27_2;
	mul.wide.s32 	%rd1, %r1, 4;
	mov.u64 	%rd2, _conv_db;
	add.s64 	%rd3, %rd2, %rd1;
	ld.global.f32 	%f1, [%rd3];
	ld.const.u32 	%r5, [_minibatch];
	cvt.rn.f32.s32 	%f2, %r5;
	div.rn.f32 	%f3, %f1, %f2;
	mov.u64 	%rd4, _conv_b;
	add.s64 	%rd5, %rd4, %rd1;
	ld.global.f32 	%f4, [%rd5];
	sub.f32 	%f5, %f4, %f3;
	st.global.f32 	[%rd5], %f5;
	mov.b32 	%r6, 0;
	st.global.u32 	[%rd3], %r6;
$L__BB27_2:
	ret;

}
	// .globl	_Z13assign_conv_wv
.visible .entry _Z13assign_conv_wv()
{
	.reg .pred 	%p<4>;
	.reg .b32 	%r<17>;
	.reg .b32 	%f<6>;
	.reg .b64 	%rd<12>;

	mov.u32 	%r4, %tid.x;
	mov.u32 	%r5, %ntid.x;
	mov.u32 	%r6, %ctaid.x;
	mad.lo.s32 	%r1, %r5, %r6, %r4;
	mov.u32 	%r7, %tid.y;
	mov.u32 	%r8, %ntid.y;
	mov.u32 	%r9, %ctaid.y;
	mad.lo.s32 	%r10, %r8, %r9, %r7;
	mov.u32 	%r11, %tid.z;
	mov.u32 	%r12, %ntid.z;
	mov.u32 	%r13, %ctaid.z;
	mad.lo.s32 	%r3, %r12, %r13, %r11;
	setp.gt.s32 	%p1, %r1, 5;
	max.u32 	%r14, %r10, %r3;
	setp.gt.u32 	%p2, %r14, 4;
	or.pred  	%p3, %p2, %p1;
	@%p3 bra 	$L__BB28_2;
	mul.wide.s32 	%rd1, %r1, 100;
	mov.u64 	%rd2, _conv_dw;
	add.s64 	%rd3, %rd2, %rd1;
	mul.wide.u32 	%rd4, %r10, 20;
	add.s64 	%rd5, %rd3, %rd4;
	mul.wide.u32 	%rd6, %r3, 4;
	add.s64 	%rd7, %rd5, %rd6;
	ld.global.f32 	%f1, [%rd7];
	ld.const.u32 	%r15, [_minibatch];
	cvt.rn.f32.s32 	%f2, %r15;
	div.rn.f32 	%f3, %f1, %f2;
	mov.u64 	%rd8, _conv_w;
	add.s64 	%rd9, %rd8, %rd1;
	add.s64 	%rd10, %rd9, %rd4;
	add.s64 	%rd11, %rd10, %rd6;
	ld.global.f32 	%f4, [%rd11];
	sub.f32 	%f5, %f4, %f3;
	st.global.f32 	[%rd11], %f5;
	mov.b32 	%r16, 0;
	st.global.u32 	[%rd7], %r16;
$L__BB28_2:
	ret;

}
	// .globl	_Z5_testv
.visible .entry _Z5_testv()
{
	.local .align 8 .b8 	__local_depot29[8];
	.reg .b64 	%SP;
	.reg .b64 	%SPL;
	.reg .pred 	%p<2>;
	.reg .b32 	%r<66>;
	.reg .b32 	%f<29>;
	.reg .b64 	%rd<15>;
	.reg .b64 	%fd<29>;

	mov.u64 	%SPL, __local_depot29;
	cvta.local.u64 	%SP, %SPL;
	mov.u64 	%rd5, _test_image;
	add.s64 	%rd14, %rd5, 15680108;
	mov.b32 	%r65, 0;
	add.u64 	%rd6, %SP, 0;
	mov.u64 	%rd7, $str$3;
	mov.u64 	%rd9, $str$4;
$L__BB29_1:
	ld.global.f32 	%f1, [%rd14+-108];
	cvt.f64.f32 	%fd1, %f1;
	cvta.to.local.u64 	%rd2, %rd6;
	st.local.f64 	[%rd2], %fd1;
	cvta.global.u64 	%rd8, %rd7;
	{ // callseq 6, 0
	.param .b64 param0;
	st.param.b64 	[param0], %rd8;
	.param .b64 param1;
	st.param.b64 	[param1], %rd6;
	.param .b32 retval0;
	call.uni (retval0), 
	vprintf, 
	(
	param0, 
	param1
	);
	ld.param.b32 	%r4, [retval0];
	} // callseq 6
	ld.global.f32 	%f2, [%rd14+-104];
	cvt.f64.f32 	%fd2, %f2;
	st.local.f64 	[%rd2], %fd2;
	{ // callseq 7, 0
	.param .b64 param0;
	st.param.b64 	[param0], %rd8;
	.param .b64 param1;
	st.param.b64 	[param1], %rd6;
	.param .b32 retval0;
	call.uni (retval0), 
	vprintf, 
	(
	param0, 
	param1
	);
	ld.param.b32 	%r6, [retval0];
	} // callseq 7
	ld.global.f32 	%f3, [%rd14+-100];
	cvt.f64.f32 	%fd3, %f3;
	st.local.f64 	[%rd2], %fd3;
	{ // callseq 8, 0
	.param .b64 param0;
	st.param.b64 	[param0], %rd8;
	.param .b64 param1;
	st.param.b64 	[param1], %rd6;
	.param .b32 retval0;
	call.uni (retval0), 
	vprintf, 
	(
	param0, 
	param1
	);
	ld.param.b32 	%r8, [retval0];
	} // callseq 8
	ld.global.f32 	%f4, [%rd14+-96];
	cvt.f64.f32 	%fd4, %f4;
	st.local.f64 	[%rd2], %fd4;
	{ // callseq 9, 0
	.param .b64 param0;
	st.param.b64 	[param0], %rd8;
	.param .b64 param1;
	st.param.b64 	[param1], %rd6;
	.param .b32 retval0;
	call.uni (retval0), 
	vprintf, 
	(
	param0, 
	param1
	);
	ld.param.b32 	%r10, [retval0];
	} // callseq 9
	ld.global.f32 	%f5, [%rd14+-92];
	cvt.f64.f32 	%fd5, %f5;
	st.local.f64 	[%rd2], %fd5;
	{ // callseq 10, 0
	.param .b64 param0;
	st.param.b64 	[param0], %rd8;
	.param .b64 param1;
	st.param.b64 	[param1], %rd6;
	.param .b32 retval0;
	call.uni (retval0), 
	vprintf, 
	(
	param0, 
	param1
	);
	ld.param.b32 	%r12, [retval0];
	} // callseq 10
	ld.global.f32 	%f6, [%rd14+-88];
	cvt.f64.f32 	%fd6, %f6;
	st.local.f64 	[%rd2], %fd6;
	{ // callseq 11, 0
	.param .b64 param0;
	st.param.b64 	[param0], %rd8;
	.param .b64 param1;
	st.param.b64 	[param1], %rd6;
	.param .b32 retval0;
	call.uni (retval0), 
	vprintf, 
	(
	param0, 
	param1
	);
	ld.param.b32 	%r14, [retval0];
	} // callseq 11
	ld.global.f32 	%f7, [%rd14+-84];
	cvt.f64.f32 	%fd7, %f7;
	st.local.f64 	[%rd2], %fd7;
	{ // callseq 12, 0
	.param .b64 param0;
	st.param.b64 	[param0], %rd8;
	.param .b64 param1;
	st.param.b64 	[param1], %rd6;
	.param .b32 retval0;
	call.uni (retval0), 
	vprintf, 
	(
	param0, 
	param1
	);
	ld.param.b32 	%r16, [retval0];
	} // callseq 12
	ld.global.f32 	%f8, [%rd14+-80];
	cvt.f64.f32 	%fd8, %f8;
	st.local.f64 	[%rd2], %fd8;
	{ // callseq 13, 0
	.param .b64 param0;
	st.param.b64 	[param0], %rd8;
	.param .b64 param1;
	st.param.b64 	[param1], %rd6;
	.param .b32 retval0;
	call.uni (retval0), 
	vprintf, 
	(
	param0, 
	param1
	);
	ld.param.b32 	%r18, [retval0];
	} // callseq 13
	ld.global.f32 	%f9, [%rd14+-76];
	cvt.f64.f32 	%fd9, %f9;
	st.local.f64 	[%rd2], %fd9;
	{ // callseq 14, 0
	.param .b64 param0;
	st.param.b64 	[param0], %rd8;
	.param .b64 param1;
	st.param.b64 	[param1], %rd6;
	.param .b32 retval0;
	call.uni (retval0), 
	vprintf, 
	(
	param0, 
	param1
	);
	ld.param.b32 	%r20, [retval0];
	} // callseq 14
	ld.global.f32 	%f10, [%rd14+-72];
	cvt.f64.f32 	%fd10, %f10;
	st.local.f64 	[%rd2], %fd10;
	{ // callseq 15, 0
	.param .b64 param0;
	st.param.b64 	[param0], %rd8;
	.param .b64 param1;
	st.param.b64 	[param1], %rd6;
	.param .b32 retval0;
	call.uni (retval0), 
	vprintf, 
	(
	param0, 
	param1
	);
	ld.param.b32 	%r22, [retval0];
	} // callseq 15
	ld.global.f32 	%f11, [%rd14+-68];
	cvt.f64.f32 	%fd11, %f11;
	st.local.f64 	[%rd2], %fd11;
	{ // callseq 16, 0
	.param .b64 param0;
	st.param.b64 	[param0], %rd8;
	.param .b64 param1;
	st.param.b64 	[param1], %rd6;
	.param .b32 retval0;
	call.uni (retval0), 
	vprintf, 
	(
	param0, 
	param1
	);
	ld.param.b32 	%r24, [retval0];
	} // callseq 16
	ld.global.f32 	%f12, [%rd14+-64];
	cvt.f64.f32 	%fd12, %f12;
	st.local.f64 	[%rd2], %fd12;
	{ // callseq 17, 0
	.param .b64 param0;
	st.param.b64 	[param0], %rd8;
	.param .b64 param1;
	st.param.b64 	[param1], %rd6;
	.param .b32 retval0;
	call.uni (retval0), 
	vprintf, 
	(
	param0, 
	param1
	);
	ld.param.b32 	%r26, [retval0];
	} // callseq 17
	ld.global.f32 	%f13, [%rd14+-60];
	cvt.f64.f32 	%fd13, %f13;
	st.local.f64 	[%rd2], %fd13;
	{ // callseq 18, 0
	.param .b64 param0;
	st.param.b64 	[param0], %rd8;
	.param .b64 param1;
	st.param.b64 	[param1], %rd6;
	.param .b32 retval0;
	call.uni (retval0), 
	vprintf, 
	(
	param0, 
	param1
	);
	ld.param.b32 	%r28, [retval0];
	} // callseq 18
	ld.global.f32 	%f14, [%rd14+-56];
	cvt.f64.f32 	%fd14, %f14;
	st.local.f64 	[%rd2], %fd14;
	{ // callseq 19, 0
	.param .b64 param0;
	st.param.b64 	[param0], %rd8;
	.param .b64 param1;
	st.param.b64 	[param1], %rd6;
	.param .b32 retval0;
	call.uni (retval0), 
	vprintf, 
	(
	param0, 
	param1
	);
	ld.param.b32 	%r30, [retval0];
	} // callseq 19
	ld.global.f32 	%f15, [%rd14+-52];
	cvt.f64.f32 	%fd15, %f15;
	st.local.f64 	[%rd2], %fd15;
	{ // callseq 20, 0
	.param .b64 param0;
	st.param.b64 	[param0], %rd8;
	.param .b64 param1;
	st.param.b64 	[param1], %rd6;
	.param .b32 retval0;
	call.uni (retval0), 
	vprintf, 
	(
	param0, 
	param1
	);
	ld.param.b32 	%r32, [retval0];
	} // callseq 20
	ld.global.f32 	%f16, [%rd14+-48];
	cvt.f64.f32 	%fd16, %f16;
	st.local.f64 	[%rd2], %fd16;
	{ // callseq 21, 0
	.param .b64 param0;
	st.param.b64 	[param0], %rd8;
	.param .b64 param1;
	st.param.b64 	[param1], %rd6;
	.param .b32 retval0;
	call.uni (retval0), 
	vprintf, 
	(
	param0, 
	param1
	);
	ld.param.b32 	%r34, [retval0];
	} // callseq 21
	ld.global.f32 	%f17, [%rd14+-44];
	cvt.f64.f32 	%fd17, %f17;
	st.local.f64 	[%rd2], %fd17;
	{ // callseq 22, 0
	.param .b64 param0;
	st.param.b64 	[param0], %rd8;
	.param .b64 param1;
	st.param.b64 	[param1], %rd6;
	.param .b32 retval0;
	call.uni (retval0), 
	vprintf, 
	(
	param0, 
	param1
	);
	ld.param.b32 	%r36, [retval0];
	} // callseq 22
	ld.global.f32 	%f18, [%rd14+-40];
	cvt.f64.f32 	%fd18, %f18;
	st.local.f64 	[%rd2], %fd18;
	{ // callseq 23, 0
	.param .b64 param0;
	st.param.b64 	[param0], %rd8;
	.param .b64 param1;
	st.param.b64 	[param1], %rd6;
	.param .b32 retval0;
	call.uni (retval0), 
	vprintf, 
	(
	param0, 
	param1
	);
	ld.param.b32 	%r38, [retval0];
	} // callseq 23
	ld.global.f32 	%f19, [%rd14+-36];
	cvt.f64.f32 	%fd19, %f19;
	st.local.f64 	[%rd2], %fd19;
	{ // callseq 24, 0
	.param .b64 param0;
	st.param.b64 	[param0], %rd8;
	.param .b64 param1;
	st.param.b64 	[param1], %rd6;
	.param .b32 retval0;
	call.uni (retval0), 
	vprintf, 
	(
	param0, 
	param1
	);
	ld.param.b32 	%r40, [retval0];
	} // callseq 24
	ld.global.f32 	%f20, [%rd14+-32];
	cvt.f64.f32 	%fd20, %f20;
	st.local.f64 	[%rd2], %fd20;
	{ // callseq 25, 0
	.param .b64 param0;
	st.param.b64 	[param0], %rd8;
	.param .b64 param1;
	st.param.b64 	[param1], %rd6;
	.param .b32 retval0;
	call.uni (retval0), 
	vprintf, 
	(
	param0, 
	param1
	);
	ld.param.b32 	%r42, [retval0];
	} // callseq 25
	ld.global.f32 	%f21, [%rd14+-28];
	cvt.f64.f32 	%fd21, %f21;
	st.local.f64 	[%rd2], %fd21;
	{ // callseq 26, 0
	.param .b64 param0;
	st.param.b64 	[param0], %rd8;
	.param .b64 param1;
	st.param.b64 	[param1], %rd6;
	.param .b32 retval0;
	call.uni (retval0), 
	vprintf, 
	(
	param0, 
	param1
	);
	ld.param.b32 	%r44, [retval0];
	} // callseq 26
	ld.global.f32 	%f22, [%rd14+-24];
	cvt.f64.f32 	%fd22, %f22;
	st.local.f64 	[%rd2], %fd22;
	{ // callseq 27, 0
	.param .b64 param0;
	st.param.b64 	[param0], %rd8;
	.param .b64 param1;
	st.param.b64 	[param1], %rd6;
	.param .b32 retval0;
	call.uni (retval0), 
	vprintf, 
	(
	param0, 
	param1
	);
	ld.param.b32 	%r46, [retval0];
	} // callseq 27
	ld.global.f32 	%f23, [%rd14+-20];
	cvt.f64.f32 	%fd23, %f23;
	st.local.f64 	[%rd2], %fd23;
	{ // callseq 28, 0
	.param .b64 param0;
	st.param.b64 	[param0], %rd8;
	.param .b64 param1;
	st.param.b64 	[param1], %rd6;
	.param .b32 retval0;
	call.uni (retval0), 
	vprintf, 
	(
	param0, 
	param1
	);
	ld.param.b32 	%r48, [retval0];
	} // callseq 28
	ld.global.f32 	%f24, [%rd14+-16];
	cvt.f64.f32 	%fd24, %f24;
	st.local.f64 	[%rd2], %fd24;
	{ // callseq 29, 0
	.param .b64 param0;
	st.param.b64 	[param0], %rd8;
	.param .b64 param1;
	st.param.b64 	[param1], %rd6;
	.param .b32 retval0;
	call.uni (retval0), 
	vprintf, 
	(
	param0, 
	param1
	);
	ld.param.b32 	%r50, [retval0];
	} // callseq 29
	ld.global.f32 	%f25, [%rd14+-12];
	cvt.f64.f32 	%fd25, %f25;
	st.local.f64 	[%rd2], %fd25;
	{ // callseq 30, 0
	.param .b64 param0;
	st.param.b64 	[param0], %rd8;
	.param .b64 param1;
	st.param.b64 	[param1], %rd6;
	.param .b32 retval0;
	call.uni (retval0), 
	vprintf, 
	(
	param0, 
	param1
	);
	ld.param.b32 	%r52, [retval0];
	} // callseq 30
	ld.global.f32 	%f26, [%rd14+-8];
	cvt.f64.f32 	%fd26, %f26;
	st.local.f64 	[%rd2], %fd26;
	{ // callseq 31, 0
	.param .b64 param0;
	st.param.b64 	[param0], %rd8;
	.param .b64 param1;
	st.param.b64 	[param1], %rd6;
	.param .b32 retval0;
	call.uni (retval0), 
	vprintf, 
	(
	param0, 
	param1
	);
	ld.param.b32 	%r54, [retval0];
	} // callseq 31
	ld.global.f32 	%f27, [%rd14+-4];
	cvt.f64.f32 	%fd27, %f27;
	st.local.f64 	[%rd2], %fd27;
	{ // callseq 32, 0
	.param .b64 param0;
	st.param.b64 	[param0], %rd8;
	.param .b64 param1;
	st.param.b64 	[param1], %rd6;
	.param .b32 retval0;
	call.uni (retval0), 
	vprintf, 
	(
	param0, 
	param1
	);
	ld.param.b32 	%r56, [retval0];
	} // callseq 32
	ld.global.f32 	%f28, [%rd14];
	cvt.f64.f32 	%fd28, %f28;
	st.local.f64 	[%rd2], %fd28;
	{ // callseq 33, 0
	.param .b64 param0;
	st.param.b64 	[param0], %rd8;
	.param .b64 param1;
	st.param.b64 	[param1], %rd6;
	.param .b32 retval0;
	call.uni (retval0), 
	vprintf, 
	(
	param0, 
	param1
	);
	ld.param.b32 	%r58, [retval0];
	} // callseq 33
	cvta.global.u64 	%rd10, %rd9;
	{ // callseq 34, 0
	.param .b64 param0;
	st.param.b64 	[param0], %rd10;
	.param .b64 param1;
	st.param.b64 	[param1], 0;
	.param .b32 retval0;
	call.uni (retval0), 
	vprintf, 
	(
	param0, 
	param1
	);
	ld.param.b32 	%r60, [retval0];
	} // callseq 34
	add.s32 	%r65, %r65, 1;
	add.s64 	%rd14, %rd14, 112;
	setp.ne.s32 	%p1, %r65, 28;
	@%p1 bra 	$L__BB29_1;
	ld.global.u32 	%r62, [_test_label+20000];
	st.local.u32 	[%rd2], %r62;
	mov.u64 	%rd11, $str$5;
	cvta.global.u64 	%rd12, %rd11;
	add.u64 	%rd13, %SP, 0;
	{ // callseq 35, 0
	.param .b64 param0;
	st.param.b64 	[param0], %rd12;
	.param .b64 param1;
	st.param.b64 	[param1], %rd13;
	.param .b32 retval0;
	call.uni (retval0), 
	vprintf, 
	(
	param0, 
	param1
	);
	ld.param.b32 	%r63, [retval0];
	} // callseq 35
	ret;

}
	// .globl	_Z8scalMultPKiS0_Pi
.visible .entry _Z8scalMultPKiS0_Pi(
	.param .u64 .ptr .align 1 _Z8scalMultPKiS0_Pi_param_0,
	.param .u64 .ptr .align 1 _Z8scalMultPKiS0_Pi_param_1,
	.param .u64 .ptr .align 1 _Z8scalMultPKiS0_Pi_param_2
)
{
	.reg .b32 	%r<9>;
	.reg .b64 	%rd<10>;

	ld.param.u64 	%rd1, [_Z8scalMultPKiS0_Pi_param_0];
	ld.param.u64 	%rd2, [_Z8scalMultPKiS0_Pi_param_1];
	ld.param.u64 	%rd3, [_Z8scalMultPKiS0_Pi_param_2];
	cvta.to.global.u64 	%rd4, %rd3;
	cvta.to.global.u64 	%rd5, %rd2;
	cvta.to.global.u64 	%rd6, %rd1;
	mov.u32 	%r1, %ctaid.x;
	mov.u32 	%r2, %ntid.x;
	mov.u32 	%r3, %tid.x;
	mad.lo.s32 	%r4, %r1, %r2, %r3;
	mul.wide.s32 	%rd7, %r4, 4;
	add.s64 	%rd8, %rd6, %rd7;
	ld.global.u32 	%r5, [%rd8];
	add.s64 	%rd9, %rd5, %rd7;
	ld.global.u32 	%r6, [%rd9];
	mul.lo.s32 	%r7, %r6, %r5;
	atom.global.add.u32 	%r8, [%rd4], %r7;
	ret;

}


// ===== COMPILED SASS (sm_100) =====

	.target	sm_100

	.elftype	@"ET_EXEC"


//--------------------- .note.nv.tkinfo           --------------------------
	.section	.note.nv.tkinfo,"",@"SHT_NOTE"
	.sectionflags	@"SHF_NOTE_NV_TKINFO"
	.tkinfo
        /*0018*/ 	.word	0x00000002
        /*0030*/ 	.string	""
        /*0030*/ 	.string	"ptxas"
        /*0030*/ 	.string	"Cuda compilation tools, release 13.0, V13.0.88"
        /*0030*/ 	.string	"Build cuda_13.0.r13.0/compiler.36424714_0"
        /*0030*/ 	.string	"-arch sm_100 -m 64 "



//--------------------- .note.nv.cuinfo           --------------------------
	.section	.note.nv.cuinfo,"",@"SHT_NOTE"
	.sectionflags	@"SHF_NOTE_NV_CUINFO"
        /*0018*/ 	.short	0x0002
        /*001a*/ 	.short	0x0064
        /*001c*/ 	.short	0x0082
	.zero		2


//--------------------- .nv.info                  --------------------------
	.section	.nv.info,"",@"SHT_CUDA_INFO"
	.align	4


	//----- nvinfo : EIATTR_REGCOUNT
	.align		4
        /*0000*/ 	.byte	0x04, 0x2f
        /*0002*/ 	.short	(.L_54 - .L_53)
	.align		4
.L_53:
        /*0004*/ 	.word	index@(_Z11init_conv_bi)
        /*0008*/ 	.word	0x0000001f


	//----- nvinfo : EIATTR_FRAME_SIZE
	.align		4
.L_54:
        /*000c*/ 	.byte	0x04, 0x11
        /*000e*/ 	.short	(.L_56 - .L_55)
	.align		4
.L_55:
        /*0010*/ 	.word	index@(_Z11init_conv_bi)
        /*0014*/ 	.word	0x00000030


	//----- nvinfo : EIATTR_REGCOUNT
	.align		4
.L_56:
        /*0018*/ 	.byte	0x04, 0x2f
        /*001a*/ 	.short	(.L_58 - .L_57)
	.align		4
.L_57:
        /*001c*/ 	.word	index@(_Z11init_conv_wi)
        /*0020*/ 	.word	0x0000001f


	//----- nvinfo : EIATTR_FRAME_SIZE
	.align		4
.L_58:
        /*0024*/ 	.byte	0x04, 0x11
        /*0026*/ 	.short	(.L_60 - .L_59)
	.align		4
.L_59:
        /*0028*/ 	.word	index@(_Z11init_conv_wi)
        /*002c*/ 	.word	0x00000030


	//----- nvinfo : EIATTR_REGCOUNT
	.align		4
.L_60:
        /*0030*/ 	.byte	0x04, 0x2f
        /*0032*/ 	.short	(.L_62 - .L_61)
	.align		4
.L_61:
        /*0034*/ 	.word	index@(_Z10init_fc1_bi)
        /*0038*/ 	.word	0x0000001f


	//----- nvinfo : EIATTR_FRAME_SIZE
	.align		4
.L_62:
        /*003c*/ 	.byte	0x04, 0x11
        /*003e*/ 	.short	(.L_64 - .L_63)
	.align		4
.L_63:
        /*0040*/ 	.word	index@(_Z10init_fc1_bi)
        /*0044*/ 	.word	0x00000030


	//----- nvinfo : EIATTR_REGCOUNT
	.align		4
.L_64:
        /*0048*/ 	.byte	0x04, 0x2f
        /*004a*/ 	.short	(.L_66 - .L_65)
	.align		4
.L_65:
        /*004c*/ 	.word	index@(_Z10init_fc1_wii)
        /*0050*/ 	.word	0x0000001f


	//----- nvinfo : EIATTR_FRAME_SIZE
	.align		4
.L_66:
        /*0054*/ 	.byte	0x04, 0x11
        /*0056*/ 	.short	(.L_68 - .L_67)
	.align		4
.L_67:
        /*0058*/ 	.word	index@(_Z10init_fc1_wii)
        /*005c*/ 	.word	0x00000030


	//----- nvinfo : EIATTR_REGCOUNT
	.align		4
.L_68:
        /*0060*/ 	.byte	0x04, 0x2f
        /*0062*/ 	.short	(.L_70 - .L_69)
	.align		4
.L_69:
        /*0064*/ 	.word	index@(_Z10init_fc2_bi)
        /*0068*/ 	.word	0x0000001f


	//----- nvinfo : EIATTR_FRAME_SIZE
	.align		4
.L_70:
        /*006c*/ 	.byte	0x04, 0x11
        /*006e*/ 	.short	(.L_72 - .L_71)
	.align		4
.L_71:
        /*0070*/ 	.word	index@(_Z10init_fc2_bi)
        /*0074*/ 	.word	0x00000030


	//----- nvinfo : EIATTR_REGCOUNT
	.align		4
.L_72:
        /*0078*/ 	.byte	0x04, 0x2f
        /*007a*/ 	.short	(.L_74 - .L_73)
	.align		4
.L_73:
        /*007c*/ 	.word	index@(_Z10init_fc2_wi)
        /*0080*/ 	.word	0x0000001f


	//----- nvinfo : EIATTR_FRAME_SIZE
	.align		4
.L_74:
        /*0084*/ 	.byte	0x04, 0x11
        /*0086*/ 	.short	(.L_76 - .L_75)
	.align		4
.L_75:
        /*0088*/ 	.word	index@(_Z10init_fc2_wi)
        /*008c*/ 	.word	0x00000030


	//----- nvinfo : EIATTR_REGCOUNT
	.align		4
.L_76:
        /*0090*/ 	.byte	0x04, 0x2f
        /*0092*/ 	.short	(.L_78 - .L_77)
	.align		4
.L_77:
        /*0094*/ 	.word	index@(_Z8test_gpuv)
        /*0098*/ 	.word	0x00000018


	//----- nvinfo : EIATTR_FRAME_SIZE
	.align		4
.L_78:
        /*009c*/ 	.byte	0x04, 0x11
        /*009e*/ 	.short	(.L_80 - .L_79)
	.align		4
.L_79:
        /*00a0*/ 	.word	index@(_Z8test_gpuv)
        /*00a4*/ 	.word	0x00000010


	//----- nvinfo : EIATTR_REGCOUNT
	.align		4
.L_80:
        /*00a8*/ 	.byte	0x04, 0x2f
        /*00aa*/ 	.short	(.L_82 - .L_81)
	.align		4
.L_81:
        /*00ac*/ 	.word	index@(_Z9test_gpu1v)
        /*00b0*/ 	.word	0x00000018


	//----- nvinfo : EIATTR_FRAME_SIZE
	.align		4
.L_82:
        /*00b4*/ 	.byte	0x04, 0x11
        /*00b6*/ 	.short	(.L_84 - .L_83)
	.align		4
.L_83:
        /*00b8*/ 	.word	index@(_Z9test_gpu1v)
        /*00bc*/ 	.word	0x00000008


	//----- nvinfo : EIATTR_REGCOUNT
	.align		4
.L_84:
        /*00c0*/ 	.byte	0x04, 0x2f
        /*00c2*/ 	.short	(.L_86 - .L_85)
	.align		4
.L_85:
        /*00c4*/ 	.word	index@(_Z16_set_input_traini)
        /*00c8*/ 	.word	0x0000000c


	//----- nvinfo : EIATTR_FRAME_SIZE
	.align		4
.L_86:
        /*00cc*/ 	.byte	0x04, 0x11
        /*00ce*/ 	.short	(.L_88 - .L_87)
	.align		4
.L_87:
        /*00d0*/ 	.word	index@(_Z16_set_input_traini)
        /*00d4*/ 	.word	0x00000000


	//----- nvinfo : EIATTR_REGCOUNT
	.align		4
.L_88:
        /*00d8*/ 	.byte	0x04, 0x2f
        /*00da*/ 	.short	(.L_90 - .L_89)
	.align		4
.L_89:
        /*00dc*/ 	.word	index@(_Z15_set_input_testi)
        /*00e0*/ 	.word	0x0000000c


	//----- nvinfo : EIATTR_FRAME_SIZE
	.align		4
.L_90:
        /*00e4*/ 	.byte	0x04, 0x11
        /*00e6*/ 	.short	(.L_92 - .L_91)
	.align		4
.L_91:
        /*00e8*/ 	.word	index@(_Z15_set_input_testi)
        /*00ec*/ 	.word	0x00000000


	//----- nvinfo : EIATTR_REGCOUNT
	.align		4
.L_92:
        /*00f0*/ 	.byte	0x04, 0x2f
        /*00f2*/ 	.short	(.L_94 - .L_93)
	.align		4
.L_93:
        /*00f4*/ 	.word	index@(_Z11_input_convv)
        /*00f8*/ 	.word	0x00000020


	//----- nvinfo : EIATTR_FRAME_SIZE
	.align		4
.L_94:
        /*00fc*/ 	.byte	0x04, 0x11
        /*00fe*/ 	.short	(.L_96 - .L_95)
	.align		4
.L_95:
        /*0100*/ 	.word	index@($__internal_8_$__cuda_sm20_rcp_rn_f32_slowpath)
        /*0104*/ 	.word	0x00000000


	//----- nvinfo : EIATTR_FRAME_SIZE
	.align		4
.L_96:
        /*0108*/ 	.byte	0x04, 0x11
        /*010a*/ 	.short	(.L_98 - .L_97)
	.align		4
.L_97:
        /*010c*/ 	.word	index@(_Z11_input_convv)
        /*0110*/ 	.word	0x00000000


	//----- nvinfo : EIATTR_REGCOUNT
	.align		4
.L_98:
        /*0114*/ 	.byte	0x04, 0x2f
        /*0116*/ 	.short	(.L_100 - .L_99)
	.align		4
.L_99:
        /*0118*/ 	.word	index@(_Z10_conv_poolv)
        /*011c*/ 	.word	0x00000012


	//----- nvinfo : EIATTR_FRAME_SIZE
	.align		4
.L_100:
        /*0120*/ 	.byte	0x04, 0x11
        /*0122*/ 	.short	(.L_102 - .L_101)
	.align		4
.L_101:
        /*0124*/ 	.word	index@(_Z10_conv_poolv)
        /*0128*/ 	.word	0x00000000


	//----- nvinfo : EIATTR_REGCOUNT
	.align		4
.L_102:
        /*012c*/ 	.byte	0x04, 0x2f
        /*012e*/ 	.short	(.L_104 - .L_103)
	.align		4
.L_103:
        /*0130*/ 	.word	index@(_Z9_pool_fc1v)
        /*0134*/ 	.word	0x00000020


	//----- nvinfo : EIATTR_FRAME_SIZE
	.align		4
.L_104:
        /*0138*/ 	.byte	0x04, 0x11
        /*013a*/ 	.short	(.L_106 - .L_105)
	.align		4
.L_105:
        /*013c*/ 	.word	index@($__internal_7_$__cuda_sm20_rcp_rn_f32_slowpath)
        /*0140*/ 	.word	0x00000000


	//----- nvinfo : EIATTR_FRAME_SIZE
	.align		4
.L_106:
        /*0144*/ 	.byte	0x04, 0x11
        /*0146*/ 	.short	(.L_108 - .L_107)
	.align		4
.L_107:
        /*0148*/ 	.word	index@(_Z9_pool_fc1v)
        /*014c*/ 	.word	0x00000000


	//----- nvinfo : EIATTR_REGCOUNT
	.align		4
.L_108:
        /*0150*/ 	.byte	0x04, 0x2f
        /*0152*/ 	.short	(.L_110 - .L_109)
	.align		4
.L_109:
        /*0154*/ 	.word	index@(_Z8_fc1_fc2v)
        /*0158*/ 	.word	0x00000020


	//----- nvinfo : EIATTR_FRAME_SIZE
	.align		4
.L_110:
        /*015c*/ 	.byte	0x04, 0x11
        /*015e*/ 	.short	(.L_112 - .L_111)
	.align		4
.L_111:
        /*0160*/ 	.word	index@($__internal_6_$__cuda_sm20_rcp_rn_f32_slowpath)
        /*0164*/ 	.word	0x00000000


	//----- nvinfo : EIATTR_FRAME_SIZE
	.align		4
.L_112:
        /*0168*/ 	.byte	0x04, 0x11
        /*016a*/ 	.short	(.L_114 - .L_113)
	.align		4
.L_113:
        /*016c*/ 	.word	index@(_Z8_fc1_fc2v)
        /*0170*/ 	.word	0x00000000


	//----- nvinfo : EIATTR_REGCOUNT
	.align		4
.L_114:
        /*0174*/ 	.byte	0x04, 0x2f
        /*0176*/ 	.short	(.L_116 - .L_115)
	.align		4
.L_115:
        /*0178*/ 	.word	index@(_Z17_set_answer_traini)
        /*017c*/ 	.word	0x0000000e


	//----- nvinfo : EIATTR_FRAME_SIZE
	.align		4
.L_116:
        /*0180*/ 	.byte	0x04, 0x11
        /*0182*/ 	.short	(.L_118 - .L_117)
	.align		4
.L_117:
        /*0184*/ 	.word	index@(_Z17_set_answer_traini)
        /*0188*/ 	.word	0x00000000


	//----- nvinfo : EIATTR_REGCOUNT
	.align		4
.L_118:
        /*018c*/ 	.byte	0x04, 0x2f
        /*018e*/ 	.short	(.L_120 - .L_119)
	.align		4
.L_119:
        /*0190*/ 	.word	index@(_Z16_set_answer_testi)
        /*0194*/ 	.word	0x0000000e


	//----- nvinfo : EIATTR_FRAME_SIZE
	.align		4
.L_120:
        /*0198*/ 	.byte	0x04, 0x11
        /*019a*/ 	.short	(.L_122 - .L_121)
	.align		4
.L_121:
        /*019c*/ 	.word	index@(_Z16_set_answer_testi)
        /*01a0*/ 	.word	0x00000000


	//----- nvinfo : EIATTR_REGCOUNT
	.align		4
.L_122:
        /*01a4*/ 	.byte	0x04, 0x2f
        /*01a6*/ 	.short	(.L_124 - .L_123)
	.align		4
.L_123:
        /*01a8*/ 	.word	index@(_Z23_check_answer_get_errorv)
        /*01ac*/ 	.word	0x0000001e


	//----- nvinfo : EIATTR_FRAME_SIZE
	.align		4
.L_124:
        /*01b0*/ 	.byte	0x04, 0x11
        /*01b2*/ 	.short	(.L_126 - .L_125)
	.align		4
.L_125:
        /*01b4*/ 	.word	index@(_Z23_check_answer_get_errorv)
        /*01b8*/ 	.word	0x00000000


	//----- nvinfo : EIATTR_REGCOUNT
	.align		4
.L_126:
        /*01bc*/ 	.byte	0x04, 0x2f
        /*01be*/ 	.short	(.L_128 - .L_127)
	.align		4
.L_127:
        /*01c0*/ 	.word	index@(_Z13_update_fc2_bv)
        /*01c4*/ 	.word	0x00000012


	//----- nvinfo : EIATTR_FRAME_SIZE
	.align		4
.L_128:
        /*01c8*/ 	.byte	0x04, 0x11
        /*01ca*/ 	.short	(.L_130 - .L_129)
	.align		4
.L_129:
        /*01cc*/ 	.word	index@(_Z13_update_fc2_bv)
        /*01d0*/ 	.word	0x00000000


	//----- nvinfo : EIATTR_REGCOUNT
	.align		4
.L_130:
        /*01d4*/ 	.byte	0x04, 0x2f
        /*01d6*/ 	.short	(.L_132 - .L_131)
	.align		4
.L_131:
        /*01d8*/ 	.word	index@(_Z13_update_fc2_wv)
        /*01dc*/ 	.word	0x0000000e


	//----- nvinfo : EIATTR_FRAME_SIZE
	.align		4
.L_132:
        /*01e0*/ 	.byte	0x04, 0x11
        /*01e2*/ 	.short	(.L_134 - .L_133)
	.align		4
.L_133:
        /*01e4*/ 	.word	index@(_Z13_update_fc2_wv)
        /*01e8*/ 	.word	0x00000000


	//----- nvinfo : EIATTR_REGCOUNT
	.align		4
.L_134:
        /*01ec*/ 	.byte	0x04, 0x2f
        /*01ee*/ 	.short	(.L_136 - .L_135)
	.align		4
.L_135:
        /*01f0*/ 	.word	index@(_Z13_update_fc1_bv)
        /*01f4*/ 	.word	0x00000020


	//----- nvinfo : EIATTR_FRAME_SIZE
	.align		4
.L_136:
        /*01f8*/ 	.byte	0x04, 0x11
        /*01fa*/ 	.short	(.L_138 - .L_137)
	.align		4
.L_137:
        /*01fc*/ 	.word	index@(_Z13_update_fc1_bv)
        /*0200*/ 	.word	0x00000000


	//----- nvinfo : EIATTR_REGCOUNT
	.align		4
.L_138:
        /*0204*/ 	.byte	0x04, 0x2f
        /*0206*/ 	.short	(.L_140 - .L_139)
	.align		4
.L_139:
        /*0208*/ 	.word	index@(_Z13_update_fc1_wi)
        /*020c*/ 	.word	0x00000012


	//----- nvinfo : EIATTR_FRAME_SIZE
	.align		4
.L_140:
        /*0210*/ 	.byte	0x04, 0x11
        /*0212*/ 	.short	(.L_142 - .L_141)
	.align		4
.L_141:
        /*0214*/ 	.word	index@(_Z13_update_fc1_wi)
        /*0218*/ 	.word	0x00000000


	//----- nvinfo : EIATTR_REGCOUNT
	.align		4
.L_142:
        /*021c*/ 	.byte	0x04, 0x2f
        /*021e*/ 	.short	(.L_144 - .L_143)
	.align		4
.L_143:
        /*0220*/ 	.word	index@(_Z14_update_conv_bv)
        /*0224*/ 	.word	0x00000046


	//----- nvinfo : EIATTR_FRAME_SIZE
	.align		4
.L_144:
        /*0228*/ 	.byte	0x04, 0x11
        /*022a*/ 	.short	(.L_146 - .L_145)
	.align		4
.L_145:
        /*022c*/ 	.word	index@(_Z14_update_conv_bv)
        /*0230*/ 	.word	0x00000000


	//----- nvinfo : EIATTR_REGCOUNT
	.align		4
.L_146:
        /*0234*/ 	.byte	0x04, 0x2f
        /*0236*/ 	.short	(.L_148 - .L_147)
	.align		4
.L_147:
        /*0238*/ 	.word	index@(_Z14_update_conv_wv)
        /*023c*/ 	.word	0x00000020


	//----- nvinfo : EIATTR_FRAME_SIZE
	.align		4
.L_148:
        /*0240*/ 	.byte	0x04, 0x11
        /*0242*/ 	.short	(.L_150 - .L_149)
	.align		4
.L_149:
        /*0244*/ 	.word	index@(_Z14_update_conv_wv)
        /*0248*/ 	.word	0x00000000


	//----- nvinfo : EIATTR_REGCOUNT
	.align		4
.L_150:
        /*024c*/ 	.byte	0x04, 0x2f
        /*024e*/ 	.short	(.L_152 - .L_151)
	.align		4
.L_151:
        /*0250*/ 	.word	index@(_Z12assign_fc2_bv)
        /*0254*/ 	.word	0x00000012


	//----- nvinfo : EIATTR_FRAME_SIZE
	.align		4
.L_152:
        /*0258*/ 	.byte	0x04, 0x11
        /*025a*/ 	.short	(.L_154 - .L_153)
	.align		4
.L_153:
        /*025c*/ 	.word	index@($__internal_5_$__cuda_sm3x_div_rn_noftz_f32_slowpath)
        /*0260*/ 	.word	0x00000000


	//----- nvinfo : EIATTR_FRAME_SIZE
	.align		4
.L_154:
        /*0264*/ 	.byte	0x04, 0x11
        /*0266*/ 	.short	(.L_156 - .L_155)
	.align		4
.L_155:
        /*0268*/ 	.word	index@(_Z12assign_fc2_bv)
        /*026c*/ 	.word	0x00000000


	//----- nvinfo : EIATTR_REGCOUNT
	.align		4
.L_156:
        /*0270*/ 	.byte	0x04, 0x2f
        /*0272*/ 	.short	(.L_158 - .L_157)
	.align		4
.L_157:
        /*0274*/ 	.word	index@(_Z12assign_fc2_wv)
        /*0278*/ 	.word	0x00000012


	//----- nvinfo : EIATTR_FRAME_SIZE
	.align		4
.L_158:
        /*027c*/ 	.byte	0x04, 0x11
        /*027e*/ 	.short	(.L_160 - .L_159)
	.align		4
.L_159:
        /*0280*/ 	.word	index@($__internal_4_$__cuda_sm3x_div_rn_noftz_f32_slowpath)
        /*0284*/ 	.word	0x00000000


	//----- nvinfo : EIATTR_FRAME_SIZE
	.align		4
.L_160:
        /*0288*/ 	.byte	0x04, 0x11
        /*028a*/ 	.short	(.L_162 - .L_161)
	.align		4
.L_161:
        /*028c*/ 	.word	index@(_Z12assign_fc2_wv)
        /*0290*/ 	.word	0x00000000


	//----- nvinfo : EIATTR_REGCOUNT
	.align		4
.L_162:
        /*0294*/ 	.byte	0x04, 0x2f
        /*0296*/ 	.short	(.L_164 - .L_163)
	.align		4
.L_163:
        /*0298*/ 	.word	index@(_Z12assign_fc1_bv)
        /*029c*/ 	.word	0x00000012


	//----- nvinfo : EIATTR_FRAME_SIZE
	.align		4
.L_164:
        /*02a0*/ 	.byte	0x04, 0x11
        /*02a2*/ 	.short	(.L_166 - .L_165)
	.align		4
.L_165:
        /*02a4*/ 	.word	index@($__internal_3_$__cuda_sm3x_div_rn_noftz_f32_slowpath)
        /*02a8*/ 	.word	0x00000000


	//----- nvinfo : EIATTR_FRAME_SIZE
	.align		4
.L_166:
        /*02ac*/ 	.byte	0x04, 0x11
        /*02ae*/ 	.short	(.L_168 - .L_167)
	.align		4
.L_167:
        /*02b0*/ 	.word	index@(_Z12assign_fc1_bv)
        /*02b4*/ 	.word	0x00000000


	//----- nvinfo : EIATTR_REGCOUNT
	.align		4
.L_168:
        /*02b8*/ 	.byte	0x04, 0x2f
        /*02ba*/ 	.short	(.L_170 - .L_169)
	.align		4
.L_169:
        /*02bc*/ 	.word	index@(_Z12assign_fc1_wi)
        /*02c0*/ 	.word	0x00000014


	//----- nvinfo : EIATTR_FRAME_SIZE
	.align		4
.L_170:
        /*02c4*/ 	.byte	0x04, 0x11
        /*02c6*/ 	.short	(.L_172 - .L_171)
	.align		4
.L_171:
        /*02c8*/ 	.word	index@($__internal_2_$__cuda_sm3x_div_rn_noftz_f32_slowpath)
        /*02cc*/ 	.word	0x00000000


	//----- nvinfo : EIATTR_FRAME_SIZE
	.align		4
.L_172:
        /*02d0*/ 	.byte	0x04, 0x11
        /*02d2*/ 	.short	(.L_174 - .L_173)
	.align		4
.L_173:
        /*02d4*/ 	.word	index@(_Z12assign_fc1_wi)
        /*02d8*/ 	.word	0x00000000


	//----- nvinfo : EIATTR_REGCOUNT
	.align		4
.L_174:
        /*02dc*/ 	.byte	0x04, 0x2f
        /*02de*/ 	.short	(.L_176 - .L_175)
	.align		4
.L_175:
        /*02e0*/ 	.word	index@(_Z13assign_conv_bv)
        /*02e4*/ 	.word	0x00000012


	//----- nvinfo : EIATTR_FRAME_SIZE
	.align		4
.L_176:
        /*02e8*/ 	.byte	0x04, 0x11
        /*02ea*/ 	.short	(.L_178 - .L_177)
	.align		4
.L_177:
        /*02ec*/ 	.word	index@($__internal_1_$__cuda_sm3x_div_rn_noftz_f32_slowpath)
        /*02f0*/ 	.word	0x00000000


	//----- nvinfo : EIATTR_FRAME_SIZE
	.align		4
.L_178:
        /*02f4*/ 	.byte	0x04, 0x11
        /*02f6*/ 	.short	(.L_180 - .L_179)
	.align		4
.L_179:
        /*02f8*/ 	.word	index@(_Z13assign_conv_bv)
        /*02fc*/ 	.word	0x00000000


	//----- nvinfo : EIATTR_REGCOUNT
	.align		4
.L_180:
        /*0300*/ 	.byte	0x04, 0x2f
        /*0302*/ 	.short	(.L_182 - .L_181)
	.align		4
.L_181:
        /*0304*/ 	.word	index@(_Z13assign_conv_wv)
        /*0308*/ 	.word	0x00000014


	//----- nvinfo : EIATTR_FRAME_SIZE
	.align		4
.L_182:
        /*030c*/ 	.byte	0x04, 0x11
        /*030e*/ 	.short	(.L_184 - .L_183)
	.align		4
.L_183:
        /*0310*/ 	.word	index@($__internal_0_$__cuda_sm3x_div_rn_noftz_f32_slowpath)
        /*0314*/ 	.word	0x00000000


	//----- nvinfo : EIATTR_FRAME_SIZE
	.align		4
.L_184:
        /*0318*/ 	.byte	0x04, 0x11
        /*031a*/ 	.short	(.L_186 - .L_185)
	.align		4
.L_185:
        /*031c*/ 	.word	index@(_Z13assign_conv_wv)
        /*0320*/ 	.word	0x00000000


	//----- nvinfo : EIATTR_REGCOUNT
	.align		4
.L_186:
        /*0324*/ 	.byte	0x04, 0x2f
        /*0326*/ 	.short	(.L_188 - .L_187)
	.align		4
.L_187:
        /*0328*/ 	.word	index@(_Z5_testv)
        /*032c*/ 	.word	0x0000001c


	//----- nvinfo : EIATTR_FRAME_SIZE
	.align		4
.L_188:
        /*0330*/ 	.byte	0x04, 0x11
        /*0332*/ 	.short	(.L_190 - .L_189)
	.align		4
.L_189:
        /*0334*/ 	.word	index@(_Z5_testv)
        /*0338*/ 	.word	0x00000008


	//----- nvinfo : EIATTR_REGCOUNT
	.align		4
.L_190:
        /*033c*/ 	.byte	0x04, 0x2f
        /*033e*/ 	.short	(.L_192 - .L_191)
	.align		4
.L_191:
        /*0340*/ 	.word	index@(_Z8scalMultPKiS0_Pi)
        /*0344*/ 	.word	0x0000000c


	//----- nvinfo : EIATTR_FRAME_SIZE
	.align		4
.L_192:
        /*0348*/ 	.byte	0x04, 0x11
        /*034a*/ 	.short	(.L_194 - .L_193)
	.align		4
.L_193:
        /*034c*/ 	.word	index@(_Z8scalMultPKiS0_Pi)
        /*0350*/ 	.word	0x00000000


	//----- nvinfo : EIATTR_MIN_STACK_SIZE
	.align		4
.L_194:
        /*0354*/ 	.byte	0x04, 0x12
        /*0356*/ 	.short	(.L_196 - .L_195)
	.align		4
.L_195:
        /*0358*/ 	.word	index@(_Z8scalMultPKiS0_Pi)
        /*035c*/ 	.word	0x00000000


	//----- nvinfo : EIATTR_MIN_STACK_SIZE
	.align		4
.L_196:
        /*0360*/ 	.byte	0x04, 0x12
        /*0362*/ 	.short	(.L_198 - .L_197)
	.align		4
.L_197:
        /*0364*/ 	.word	index@(_Z5_testv)
        /*0368*/ 	.word	0x00000008


	//----- nvinfo : EIATTR_MIN_STACK_SIZE
	.align		4
.L_198:
        /*036c*/ 	.byte	0x04, 0x12
        /*036e*/ 	.short	(.L_200 - .L_199)
	.align		4
.L_199:
        /*0370*/ 	.word	index@(_Z13assign_conv_wv)
        /*0374*/ 	.word	0x00000000


	//----- nvinfo : EIATTR_MIN_STACK_SIZE
	.align		4
.L_200:
        /*0378*/ 	.byte	0x04, 0x12
        /*037a*/ 	.short	(.L_202 - .L_201)
	.align		4
.L_201:
        /*037c*/ 	.word	index@(_Z13assign_conv_bv)
        /*0380*/ 	.word	0x00000000


	//----- nvinfo : EIATTR_MIN_STACK_SIZE
	.align		4
.L_202:
        /*0384*/ 	.byte	0x04, 0x12
        /*0386*/ 	.short	(.L_204 - .L_203)
	.align		4
.L_203:
        /*0388*/ 	.word	index@(_Z12assign_fc1_wi)
        /*038c*/ 	.word	0x00000000


	//----- nvinfo : EIATTR_MIN_STACK_SIZE
	.align		4
.L_204:
        /*0390*/ 	.byte	0x04, 0x12
        /*0392*/ 	.short	(.L_206 - .L_205)
	.align		4
.L_205:
        /*0394*/ 	.word	index@(_Z12assign_fc1_bv)
        /*0398*/ 	.word	0x00000000


	//----- nvinfo : EIATTR_MIN_STACK_SIZE
	.align		4
.L_206:
        /*039c*/ 	.byte	0x04, 0x12
        /*039e*/ 	.short	(.L_208 - .L_207)
	.align		4
.L_207:
        /*03a0*/ 	.word	index@(_Z12assign_fc2_wv)
        /*03a4*/ 	.word	0x00000000


	//----- nvinfo : EIATTR_MIN_STACK_SIZE
	.align		4
.L_208:
        /*03a8*/ 	.byte	0x04, 0x12
        /*03aa*/ 	.short	(.L_210 - .L_209)
	.align		4
.L_209:
        /*03ac*/ 	.word	index@(_Z12assign_fc2_bv)
        /*03b0*/ 	.word	0x00000000


	//----- nvinfo : EIATTR_MIN_STACK_SIZE
	.align		4
.L_210:
        /*03b4*/ 	.byte	0x04, 0x12
        /*03b6*/ 	.short	(.L_212 - .L_211)
	.align		4
.L_211:
        /*03b8*/ 	.word	index@(_Z14_update_conv_wv)
        /*03bc*/ 	.word	0x00000000


	//----- nvinfo : EIATTR_MIN_STACK_SIZE
	.align		4
.L_212:
        /*03c0*/ 	.byte	0x04, 0x12
        /*03c2*/ 	.short	(.L_214 - .L_213)
	.align		4
.L_213:
        /*03c4*/ 	.word	index@(_Z14_update_conv_bv)
        /*03c8*/ 	.word	0x00000000


	//----- nvinfo : EIATTR_MIN_STACK_SIZE
	.align		4
.L_214:
        /*03cc*/ 	.byte	0x04, 0x12
        /*03ce*/ 	.short	(.L_216 - .L_215)
	.align		4
.L_215:
        /*03d0*/ 	.word	index@(_Z13_update_fc1_wi)
        /*03d4*/ 	.word	0x00000000


	//----- nvinfo : EIATTR_MIN_STACK_SIZE
	.align		4
.L_216:
        /*03d8*/ 	.byte	0x04, 0x12
        /*03da*/ 	.short	(.L_218 - .L_217)
	.align		4
.L_217:
        /*03dc*/ 	.word	index@(_Z13_update_fc1_bv)
        /*03e0*/ 	.word	0x00000000


	//----- nvinfo : EIATTR_MIN_STACK_SIZE
	.align		4
.L_218:
        /*03e4*/ 	.byte	0x04, 0x12
        /*03e6*/ 	.short	(.L_220 - .L_219)
	.align		4
.L_219:
        /*03e8*/ 	.word	index@(_Z13_update_fc2_wv)
        /*03ec*/ 	.word	0x00000000


	//----- nvinfo : EIATTR_MIN_STACK_SIZE
	.align		4
.L_220:
        /*03f0*/ 	.byte	0x04, 0x12
        /*03f2*/ 	.short	(.L_222 - .L_221)
	.align		4
.L_221:
        /*03f4*/ 	.word	index@(_Z13_update_fc2_bv)
        /*03f8*/ 	.word	0x00000000


	//----- nvinfo : EIATTR_MIN_STACK_SIZE
	.align		4
.L_222:
        /*03fc*/ 	.byte	0x04, 0x12
        /*03fe*/ 	.short	(.L_224 - .L_223)
	.align		4
.L_223:
        /*0400*/ 	.word	index@(_Z23_check_answer_get_errorv)
        /*0404*/ 	.word	0x00000000


	//----- nvinfo : EIATTR_MIN_STACK_SIZE
	.align		4
.L_224:
        /*0408*/ 	.byte	0x04, 0x12
        /*040a*/ 	.short	(.L_226 - .L_225)
	.align		4
.L_225:
        /*040c*/ 	.word	index@(_Z16_set_answer_testi)
        /*0410*/ 	.word	0x00000000


	//----- nvinfo : EIATTR_MIN_STACK_SIZE
	.align		4
.L_226:
        /*0414*/ 	.byte	0x04, 0x12
        /*0416*/ 	.short	(.L_228 - .L_227)
	.align		4
.L_227:
        /*0418*/ 	.word	index@(_Z17_set_answer_traini)
        /*041c*/ 	.word	0x00000000


	//----- nvinfo : EIATTR_MIN_STACK_SIZE
	.align		4
.L_228:
        /*0420*/ 	.byte	0x04, 0x12
        /*0422*/ 	.short	(.L_230 - .L_229)
	.align		4
.L_229:
        /*0424*/ 	.word	index@(_Z8_fc1_fc2v)
        /*0428*/ 	.word	0x00000000


	//----- nvinfo : EIATTR_MIN_STACK_SIZE
	.align		4
.L_230:
        /*042c*/ 	.byte	0x04, 0x12
        /*042e*/ 	.short	(.L_232 - .L_231)
	.align		4
.L_231:
        /*0430*/ 	.word	index@(_Z9_pool_fc1v)
        /*0434*/ 	.word	0x00000000


	//----- nvinfo : EIATTR_MIN_STACK_SIZE
	.align		4
.L_232:
        /*0438*/ 	.byte	0x04, 0x12
        /*043a*/ 	.short	(.L_234 - .L_233)
	.align		4
.L_233:
        /*043c*/ 	.word	index@(_Z10_conv_poolv)
        /*0440*/ 	.word	0x00000000


	//----- nvinfo : EIATTR_MIN_STACK_SIZE
	.align		4
.L_234:
        /*0444*/ 	.byte	0x04, 0x12
        /*0446*/ 	.short	(.L_236 - .L_235)
	.align		4
.L_235:
        /*0448*/ 	.word	index@(_Z11_input_convv)
        /*044c*/ 	.word	0x00000000


	//----- nvinfo : EIATTR_MIN_STACK_SIZE
	.align		4
.L_236:
        /*0450*/ 	.byte	0x04, 0x12
        /*0452*/ 	.short	(.L_238 - .L_237)
	.align		4
.L_237:
        /*0454*/ 	.word	index@(_Z15_set_input_testi)
        /*0458*/ 	.word	0x00000000


	//----- nvinfo : EIATTR_MIN_STACK_SIZE
	.align		4
.L_238:
        /*045c*/ 	.byte	0x04, 0x12
        /*045e*/ 	.short	(.L_240 - .L_239)
	.align		4
.L_239:
        /*0460*/ 	.word	index@(_Z16_set_input_traini)
        /*0464*/ 	.word	0x00000000


	//----- nvinfo : EIATTR_MIN_STACK_SIZE
	.align		4
.L_240:
        /*0468*/ 	.byte	0x04, 0x12
        /*046a*/ 	.short	(.L_242 - .L_241)
	.align		4
.L_241:
        /*046c*/ 	.word	index@(_Z9test_gpu1v)
        /*0470*/ 	.word	0x00000008


	//----- nvinfo : EIATTR_MIN_STACK_SIZE
	.align		4
.L_242:
        /*0474*/ 	.byte	0x04, 0x12
        /*0476*/ 	.short	(.L_244 - .L_243)
	.align		4
.L_243:
        /*0478*/ 	.word	index@(_Z8test_gpuv)
        /*047c*/ 	.word	0x00000010


	//----- nvinfo : EIATTR_MIN_STACK_SIZE
	.align		4
.L_244:
        /*0480*/ 	.byte	0x04, 0x12
        /*0482*/ 	.short	(.L_246 - .L_245)
	.align		4
.L_245:
        /*0484*/ 	.word	index@(_Z10init_fc2_wi)
        /*0488*/ 	.word	0x00000030


	//----- nvinfo : EIATTR_MIN_STACK_SIZE
	.align		4
.L_246:
        /*048c*/ 	.byte	0x04, 0x12
        /*048e*/ 	.short	(.L_248 - .L_247)
	.align		4
.L_247:
        /*0490*/ 	.word	index@(_Z10init_fc2_bi)
        /*0494*/ 	.word	0x00000030


	//----- nvinfo : EIATTR_MIN_STACK_SIZE
	.align		4
.L_248:
        /*0498*/ 	.byte	0x04, 0x12
        /*049a*/ 	.short	(.L_250 - .L_249)
	.align		4
.L_249:
        /*049c*/ 	.word	index@(_Z10init_fc1_wii)
        /*04a0*/ 	.word	0x00000030


	//----- nvinfo : EIATTR_MIN_STACK_SIZE
	.align		4
.L_250:
        /*04a4*/ 	.byte	0x04, 0x12
        /*04a6*/ 	.short	(.L_252 - .L_251)
	.align		4
.L_251:
        /*04a8*/ 	.word	index@(_Z10init_fc1_bi)
        /*04ac*/ 	.word	0x00000030


	//----- nvinfo : EIATTR_MIN_STACK_SIZE
	.align		4
.L_252:
        /*04b0*/ 	.byte	0x04, 0x12
        /*04b2*/ 	.short	(.L_254 - .L_253)
	.align		4
.L_253:
        /*04b4*/ 	.word	index@(_Z11init_conv_wi)
        /*04b8*/ 	.word	0x00000030


	//----- nvinfo : EIATTR_MIN_STACK_SIZE
	.align		4
.L_254:
        /*04bc*/ 	.byte	0x04, 0x12
        /*04be*/ 	.short	(.L_256 - .L_255)
	.align		4
.L_255:
        /*04c0*/ 	.word	index@(_Z11init_conv_bi)
        /*04c4*/ 	.word	0x00000030
.L_256:


//--------------------- .nv.compat                --------------------------
	.section	.nv.compat,"",@"SHT_CUDA_COMPAT_INFO"
	.align	4
        /*0000*/ 	.byte	0x02, 0x09, 0x00, 0x00, 0x02, 0x02, 0x01, 0x00, 0x02, 0x05, 0x05, 0x00, 0x03, 0x07, 0x01, 0x01
        /*0010*/ 	.byte	0x02, 0x03, 0x00, 0x00, 0x02, 0x06, 0x01, 0x00, 0x04, 0x0b, 0x08, 0x00, 0x01, 0x00, 0x00, 0x00
        /*0020*/ 	.byte	0x00, 0x00, 0x00, 0x00


//--------------------- .nv.info._Z8scalMultPKiS0_Pi --------------------------
	.section	.nv.info._Z8scalMultPKiS0_Pi,"",@"SHT_CUDA_INFO"
	.sectionflags	@""
	.align	4


	//----- nvinfo : EIATTR_CUDA_API_VERSION
	.align		4
        /*0000*/ 	.byte	0x04, 0x37
        /*0002*/ 	.short	(.L_258 - .L_257)
.L_257:
        /*0004*/ 	.word	0x00000082


	//----- nvinfo : EIATTR_KPARAM_INFO
	.align		4
.L_258:
        /*0008*/ 	.byte	0x04, 0x17
        /*000a*/ 	.short	(.L_260 - .L_259)
.L_259:
        /*000c*/ 	.word	0x00000000
        /*0010*/ 	.short	0x0002
        /*0012*/ 	.short	0x0010
        /*0014*/ 	.byte	0x00, 0xf5, 0x21, 0x00


	//----- nvinfo : EIATTR_KPARAM_INFO
	.align		4
.L_260:
        /*0018*/ 	.byte	0x04, 0x17
        /*001a*/ 	.short	(.L_262 - .L_261)
.L_261:
        /*001c*/ 	.word	0x00000000
        /*0020*/ 	.short	0x0001
        /*0022*/ 	.short	0x0008
        /*0024*/ 	.byte	0x00, 0xf5, 0x21, 0x00


	//----- nvinfo : EIATTR_KPARAM_INFO
	.align		4
.L_262:
        /*0028*/ 	.byte	0x04, 0x17
        /*002a*/ 	.short	(.L_264 - .L_263)
.L_263:
        /*002c*/ 	.word	0x00000000
        /*0030*/ 	.short	0x0000
        /*0032*/ 	.short	0x0000
        /*0034*/ 	.byte	0x00, 0xf5, 0x21, 0x00


	//----- nvinfo : EIATTR_SPARSE_MMA_MASK
	.align		4
.L_264:
        /*0038*/ 	.byte	0x03, 0x50
        /*003a*/ 	.short	0x0000


	//----- nvinfo : EIATTR_MAXREG_COUNT
	.align		4
        /*003c*/ 	.byte	0x03, 0x1b
        /*003e*/ 	.short	0x00ff


	//----- nvinfo : EIATTR_MERCURY_ISA_VERSION
	.align		4
        /*0040*/ 	.byte	0x03, 0x5f
        /*0042*/ 	.short	0x0101


	//----- nvinfo : EIATTR_INT_WARP_WIDE_INSTR_OFFSETS
	.align		4
        /*0044*/ 	.byte	0x04, 0x31
        /*0046*/ 	.short	(.L_266 - .L_265)


	//   ....[0]....
.L_265:
        /*0048*/ 	.word	0x000000e0


	//   ....[1]....
        /*004c*/ 	.word	0x00000120


	//----- nvinfo : EIATTR_VRC_CTA_INIT_COUNT
	.align		4
.L_266:
        /*0050*/ 	.byte	0x02, 0x4a
	.zero		1
	.zero		1


	//----- nvinfo : EIATTR_EXIT_INSTR_OFFSETS
	.align		4
        /*0054*/ 	.byte	0x04, 0x1c
        /*0056*/ 	.short	(.L_268 - .L_267)


	//   ....[0]....
.L_267:
        /*0058*/ 	.word	0x00000150


	//----- nvinfo : EIATTR_CBANK_PARAM_SIZE
	.align		4
.L_268:
        /*005c*/ 	.byte	0x03, 0x19
        /*005e*/ 	.short	0x0018


	//----- nvinfo : EIATTR_PARAM_CBANK
	.align		4
        /*0060*/ 	.byte	0x04, 0x0a
        /*0062*/ 	.short	(.L_270 - .L_269)
	.align		4
.L_269:
        /*0064*/ 	.word	index@(.nv.constant0._Z8scalMultPKiS0_Pi)
        /*0068*/ 	.short	0x0380
        /*006a*/ 	.short	0x0018


	//----- nvinfo : EIATTR_SW_WAR
	.align		4
.L_270:
        /*006c*/ 	.byte	0x04, 0x36
        /*006e*/ 	.short	(.L_272 - .L_271)
.L_271:
        /*0070*/ 	.word	0x00000008
.L_272:


//--------------------- .nv.info._Z5_testv        --------------------------
	.section	.nv.info._Z5_testv,"",@"SHT_CUDA_INFO"
	.sectionflags	@""
	.align	4


	//----- nvinfo : EIATTR_CUDA_API_VERSION
	.align		4
        /*0000*/ 	.byte	0x04, 0x37
        /*0002*/ 	.short	(.L_274 - .L_273)
.L_273:
        /*0004*/ 	.word	0x00000082


	//----- nvinfo : EIATTR_SPARSE_MMA_MASK
	.align		4
.L_274:
        /*0008*/ 	.byte	0x03, 0x50
        /*000a*/ 	.short	0x0000


	//----- nvinfo : EIATTR_MAXREG_COUNT
	.align		4
        /*000c*/ 	.byte	0x03, 0x1b
        /*000e*/ 	.short	0x00ff


	//----- nvinfo : EIATTR_EXTERNS
	.align		4
        /*0010*/ 	.byte	0x04, 0x0f
        /*0012*/ 	.short	(.L_276 - .L_275)


	//   ....[0]....
	.align		4
.L_275:
        /*0014*/ 	.word	index@(vprintf)


	//----- nvinfo : EIATTR_MERCURY_ISA_VERSION
	.align		4
.L_276:
        /*0018*/ 	.byte	0x03, 0x5f
        /*001a*/ 	.short	0x0101


	//----- nvinfo : EIATTR_VRC_CTA_INIT_COUNT
	.align		4
        /*001c*/ 	.byte	0x02, 0x4a
	.zero		1
	.zero		1


	//----- nvinfo : EIATTR_SYSCALL_OFFSETS
	.align		4
        /*0020*/ 	.byte	0x04, 0x46
        /*0022*/ 	.short	(.L_278 - .L_277)


	//   ....[0]....
.L_277:
        /*0024*/ 	.word	0x000001e0


	//   ....[1]....
        /*0028*/ 	.word	0x00000290


	//   ....[2]....
        /*002c*/ 	.word	0x00000340


	//   ....[3]....
        /*0030*/ 	.word	0x000003f0


	//   ....[4]....
        /*0034*/ 	.word	0x000004a0


	//   ....[5]....
        /*0038*/ 	.word	0x00000550


	//   ....[6]....
        /*003c*/ 	.word	0x00000600


	//   ....[7]....
        /*0040*/ 	.word	0x000006b0


	//   ....[8]....
        /*0044*/ 	.word	0x00000760


	//   ....[9]....
        /*0048*/ 	.word	0x00000810


	//   ....[10]....
        /*004c*/ 	.word	0x000008c0


	//   ....[11]....
        /*0050*/ 	.word	0x00000970


	//   ....[12]....
        /*0054*/ 	.word	0x00000a20


	//   ....[13]....
        /*0058*/ 	.word	0x00000ad0


	//   ....[14]....
        /*005c*/ 	.word	0x00000b80


	//   ....[15]....
        /*0060*/ 	.word	0x00000c30


	//   ....[16]....
        /*0064*/ 	.word	0x00000ce0


	//   ....[17]....
        /*0068*/ 	.word	0x00000d90


	//   ....[18]....
        /*006c*/ 	.word	0x00000e40


	//   ....[19]....
        /*0070*/ 	.word	0x00000ef0


	//   ....[20]....
        /*0074*/ 	.word	0x00000fa0


	//   ....[21]....
        /*0078*/ 	.word	0x00001050


	//   ....[22]....
        /*007c*/ 	.word	0x00001100


	//   ....[23]....
        /*0080*/ 	.word	0x000011b0


	//   ....[24]....
        /*0084*/ 	.word	0x00001260


	//   ....[25]....
        /*0088*/ 	.word	0x00001310


	//   ....[26]....
        /*008c*/ 	.word	0x000013c0


	//   ....[27]....
        /*0090*/ 	.word	0x00001470


	//   ....[28]....
        /*0094*/ 	.word	0x000014e0


	//   ....[29]....
        /*0098*/ 	.word	0x000015e0


	//----- nvinfo : EIATTR_EXIT_INSTR_OFFSETS
	.align		4
.L_278:
        /*009c*/ 	.byte	0x04, 0x1c
        /*009e*/ 	.short	(.L_280 - .L_279)


	//   ....[0]....
.L_279:
        /*00a0*/ 	.word	0x000015f0


	//----- nvinfo : EIATTR_CRS_STACK_SIZE
	.align		4
.L_280:
        /*00a4*/ 	.byte	0x04, 0x1e
        /*00a6*/ 	.short	(.L_282 - .L_281)
.L_281:
        /*00a8*/ 	.word	0x00000000


	//----- nvinfo : EIATTR_SW_WAR
	.align		4
.L_282:
        /*00ac*/ 	.byte	0x04, 0x36
        /*00ae*/ 	.short	(.L_284 - .L_283)
.L_283:
        /*00b0*/ 	.word	0x00000008
.L_284:


//--------------------- .nv.info._Z13assign_conv_wv --------------------------
	.section	.nv.info._Z13assign_conv_wv,"",@"SHT_CUDA_INFO"
	.sectionflags	@""
	.align	4


	//----- nvinfo : EIATTR_CUDA_API_VERSION
	.align		4
        /*0000*/ 	.byte	0x04, 0x37
        /*0002*/ 	.short	(.L_286 - .L_285)
.L_285:
        /*0004*/ 	.word	0x00000082


	//----- nvinfo : EIATTR_SPARSE_MMA_MASK
	.align		4
.L_286:
        /*0008*/ 	.byte	0x03, 0x50
        /*000a*/ 	.short	0x0000


	//----- nvinfo : EIATTR_MAXREG_COUNT
	.align		4
        /*000c*/ 	.byte	0x03, 0x1b
        /*000e*/ 	.short	0x00ff


	//----- nvinfo : EIATTR_MERCURY_ISA_VERSION
	.align		4
        /*0010*/ 	.byte	0x03, 0x5f
        /*0012*/ 	.short	0x0101


	//----- nvinfo : EIATTR_VRC_CTA_INIT_COUNT
	.align		4
        /*0014*/ 	.byte	0x02, 0x4a
	.zero		1
	.zero		1


	//----- nvinfo : EIATTR_EXIT_INSTR_OFFSETS
	.align		4
        /*0018*/ 	.byte	0x04, 0x1c
        /*001a*/ 	.short	(.L_288 - .L_287)


	//   ....[0]....
.L_287:
        /*001c*/ 	.word	0x00000100


	//   ....[1]....
        /*0020*/ 	.word	0x000002e0


	//----- nvinfo : EIATTR_CRS_STACK_SIZE
	.align		4
.L_288:
        /*0024*/ 	.byte	0x04, 0x1e
        /*0026*/ 	.short	(.L_290 - .L_289)
.L_289:
        /*0028*/ 	.word	0x00000000


	//----- nvinfo : EIATTR_SW_WAR
	.align		4
.L_290:
        /*002c*/ 	.byte	0x04, 0x36
        /*002e*/ 	.short	(.L_292 - .L_291)
.L_291:
        /*0030*/ 	.word	0x00000008
.L_292:


//--------------------- .nv.info._Z13assign_conv_bv --------------------------
	.section	.nv.info._Z13assign_conv_bv,"",@"SHT_CUDA_INFO"
	.sectionflags	@""
	.align	4


	//----- nvinfo : EIATTR_CUDA_API_VERSION
	.align		4
        /*0000*/ 	.byte	0x04, 0x37
        /*0002*/ 	.short	(.L_294 - .L_293)
.L_293:
        /*0004*/ 	.word	0x00000082


	//----- nvinfo : EIATTR_SPARSE_MMA_MASK
	.align		4
.L_294:
        /*0008*/ 	.byte	0x03, 0x50
        /*000a*/ 	.short	0x0000


	//----- nvinfo : EIATTR_MAXREG_COUNT
	.align		4
        /*000c*/ 	.byte	0x03, 0x1b
        /*000e*/ 	.short	0x00ff


	//----- nvinfo : EIATTR_MERCURY_ISA_VERSION
	.align		4
        /*0010*/ 	.byte	0x03, 0x5f
        /*0012*/ 	.short	0x0101


	//----- nvinfo : EIATTR_VRC_CTA_INIT_COUNT
	.align		4
        /*0014*/ 	.byte	0x02, 0x4a
	.zero		1
	.zero		1


	//----- nvinfo : EIATTR_EXIT_INSTR_OFFSETS
	.align		4
        /*0018*/ 	.byte	0x04, 0x1c
        /*001a*/ 	.short	(.L_296 - .L_295)


	//   ....[0]....
.L_295:
        /*001c*/ 	.word	0x00000060


	//   ....[1]....
        /*0020*/ 	.word	0x00000200


	//----- nvinfo : EIATTR_CRS_STACK_SIZE
	.align		4
.L_296:
        /*0024*/ 	.byte	0x04, 0x1e
        /*0026*/ 	.short	(.L_298 - .L_297)
.L_297:
        /*0028*/ 	.word	0x00000000


	//----- nvinfo : EIATTR_SW_WAR
	.align		4
.L_298:
        /*002c*/ 	.byte	0x04, 0x36
        /*002e*/ 	.short	(.L_300 - .L_299)
.L_299:
        /*0030*/ 	.word	0x00000008
.L_300:


//--------------------- .nv.info._Z12assign_fc1_wi --------------------------
	.section	.nv.info._Z12assign_fc1_wi,"",@"SHT_CUDA_INFO"
	.sectionflags	@""
	.align	4


	//----- nvinfo : EIATTR_CUDA_API_VERSION
	.align		4
        /*0000*/ 	.byte	0x04, 0x37
        /*0002*/ 	.short	(.L_302 - .L_301)
.L_301:
        /*0004*/ 	.word	0x00000082


	//----- nvinfo : EIATTR_KPARAM_INFO
	.align		4
.L_302:
        /*0008*/ 	.byte	0x04, 0x17
        /*000a*/ 	.short	(.L_304 - .L_303)
.L_303:
        /*000c*/ 	.word	0x00000000
        /*0010*/ 	.short	0x0000
        /*0012*/ 	.short	0x0000
        /*0014*/ 	.byte	0x00, 0xf0, 0x11, 0x00


	//----- nvinfo : EIATTR_SPARSE_MMA_MASK
	.align		4
.L_304:
        /*0018*/ 	.byte	0x03, 0x50
        /*001a*/ 	.short	0x0000


	//----- nvinfo : EIATTR_MAXREG_COUNT
	.align		4
        /*001c*/ 	.byte	0x03, 0x1b
        /*001e*/ 	.short	0x00ff


	//----- nvinfo : EIATTR_MERCURY_ISA_VERSION
	.align		4
        /*0020*/ 	.byte	0x03, 0x5f
        /*0022*/ 	.short	0x0101


	//----- nvinfo : EIATTR_VRC_CTA_INIT_COUNT
	.align		4
        /*0024*/ 	.byte	0x02, 0x4a
	.zero		1
	.zero		1


	//----- nvinfo : EIATTR_EXIT_INSTR_OFFSETS
	.align		4
        /*0028*/ 	.byte	0x04, 0x1c
        /*002a*/ 	.short	(.L_306 - .L_305)


	//   ....[0]....
.L_305:
        /*002c*/ 	.word	0x00000100


	//   ....[1]....
        /*0030*/ 	.word	0x00000320


	//----- nvinfo : EIATTR_CRS_STACK_SIZE
	.align		4
.L_306:
        /*0034*/ 	.byte	0x04, 0x1e
        /*0036*/ 	.short	(.L_308 - .L_307)
.L_307:
        /*0038*/ 	.word	0x00000000


	//----- nvinfo : EIATTR_CBANK_PARAM_SIZE
	.align		4
.L_308:
        /*003c*/ 	.byte	0x03, 0x19
        /*003e*/ 	.short	0x0004


	//----- nvinfo : EIATTR_PARAM_CBANK
	.align		4
        /*0040*/ 	.byte	0x04, 0x0a
        /*0042*/ 	.short	(.L_310 - .L_309)
	.align		4
.L_309:
        /*0044*/ 	.word	index@(.nv.constant0._Z12assign_fc1_wi)
        /*0048*/ 	.short	0x0380
        /*004a*/ 	.short	0x0004


	//----- nvinfo : EIATTR_SW_WAR
	.align		4
.L_310:
        /*004c*/ 	.byte	0x04, 0x36
        /*004e*/ 	.short	(.L_312 - .L_311)
.L_311:
        /*0050*/ 	.word	0x00000008
.L_312:


//--------------------- .nv.info._Z12assign_fc1_bv --------------------------
	.section	.nv.info._Z12assign_fc1_bv,"",@"SHT_CUDA_INFO"
	.sectionflags	@""
	.align	4


	//----- nvinfo : EIATTR_CUDA_API_VERSION
	.align		4
        /*0000*/ 	.byte	0x04, 0x37
        /*0002*/ 	.short	(.L_314 - .L_313)
.L_313:
        /*0004*/ 	.word	0x00000082


	//----- nvinfo : EIATTR_SPARSE_MMA_MASK
	.align		4
.L_314:
        /*0008*/ 	.byte	0x03, 0x50
        /*000a*/ 	.short	0x0000


	//----- nvinfo : EIATTR_MAXREG_COUNT
	.align		4
        /*000c*/ 	.byte	0x03, 0x1b
        /*000e*/ 	.short	0x00ff


	//----- nvinfo : EIATTR_MERCURY_ISA_VERSION
	.align		4
        /*0010*/ 	.byte	0x03, 0x5f
        /*0012*/ 	.short	0x0101


	//----- nvinfo : EIATTR_VRC_CTA_INIT_COUNT
	.align		4
        /*0014*/ 	.byte	0x02, 0x4a
	.zero		1
	.zero		1


	//----- nvinfo : EIATTR_EXIT_INSTR_OFFSETS
	.align		4
        /*0018*/ 	.byte	0x04, 0x1c
        /*001a*/ 	.short	(.L_316 - .L_315)


	//   ....[0]....
.L_315:
        /*001c*/ 	.word	0x00000060


	//   ....[1]....
        /*0020*/ 	.word	0x00000200


	//----- nvinfo : EIATTR_CRS_STACK_SIZE
	.align		4
.L_316:
        /*0024*/ 	.byte	0x04, 0x1e
        /*0026*/ 	.short	(.L_318 - .L_317)
.L_317:
        /*0028*/ 	.word	0x00000000


	//----- nvinfo : EIATTR_SW_WAR
	.align		4
.L_318:
        /*002c*/ 	.byte	0x04, 0x36
        /*002e*/ 	.short	(.L_320 - .L_319)
.L_319:
        /*0030*/ 	.word	0x00000008
.L_320:


//--------------------- .nv.info._Z12assign_fc2_wv --------------------------
	.section	.nv.info._Z12assign_fc2_wv,"",@"SHT_CUDA_INFO"
	.sectionflags	@""
	.align	4


	//----- nvinfo : EIATTR_CUDA_API_VERSION
	.align		4
        /*0000*/ 	.byte	0x04, 0x37
        /*0002*/ 	.short	(.L_322 - .L_321)
.L_321:
        /*0004*/ 	.word	0x00000082


	//----- nvinfo : EIATTR_SPARSE_MMA_MASK
	.align		4
.L_322:
        /*0008*/ 	.byte	0x03, 0x50
        /*000a*/ 	.short	0x0000


	//----- nvinfo : EIATTR_MAXREG_COUNT
	.align		4
        /*000c*/ 	.byte	0x03, 0x1b
        /*000e*/ 	.short	0x00ff


	//----- nvinfo : EIATTR_MERCURY_ISA_VERSION
	.align		4
        /*0010*/ 	.byte	0x03, 0x5f
        /*0012*/ 	.short	0x0101


	//----- nvinfo : EIATTR_VRC_CTA_INIT_COUNT
	.align		4
        /*0014*/ 	.byte	0x02, 0x4a
	.zero		1
	.zero		1


	//----- nvinfo : EIATTR_EXIT_INSTR_OFFSETS
	.align		4
        /*0018*/ 	.byte	0x04, 0x1c
        /*001a*/ 	.short	(.L_324 - .L_323)


	//   ....[0]....
.L_323:
        /*001c*/ 	.word	0x000000b0


	//   ....[1]....
        /*0020*/ 	.word	0x00000270


	//----- nvinfo : EIATTR_CRS_STACK_SIZE
	.align		4
.L_324:
        /*0024*/ 	.byte	0x04, 0x1e
        /*0026*/ 	.short	(.L_326 - .L_325)
.L_325:
        /*0028*/ 	.word	0x00000000


	//----- nvinfo : EIATTR_SW_WAR
	.align		4
.L_326:
        /*002c*/ 	.byte	0x04, 0x36
        /*002e*/ 	.short	(.L_328 - .L_327)
.L_327:
        /*0030*/ 	.word	0x00000008
.L_328:


//--------------------- .nv.info._Z12assign_fc2_bv --------------------------
	.section	.nv.info._Z12assign_fc2_bv,"",@"SHT_CUDA_INFO"
	.sectionflags	@""
	.align	4


	//----- nvinfo : EIATTR_CUDA_API_VERSION
	.align		4
        /*0000*/ 	.byte	0x04, 0x37
        /*0002*/ 	.short	(.L_330 - .L_329)
.L_329:
        /*0004*/ 	.word	0x00000082


	//----- nvinfo : EIATTR_SPARSE_MMA_MASK
	.align		4
.L_330:
        /*0008*/ 	.byte	0x03, 0x50
        /*000a*/ 	.short	0x0000


	//----- nvinfo : EIATTR_MAXREG_COUNT
	.align		4
        /*000c*/ 	.byte	0x03, 0x1b
        /*000e*/ 	.short	0x00ff


	//----- nvinfo : EIATTR_MERCURY_ISA_VERSION
	.align		4
        /*0010*/ 	.byte	0x03, 0x5f
        /*0012*/ 	.short	0x0101


	//----- nvinfo : EIATTR_VRC_CTA_INIT_COUNT
	.align		4
        /*0014*/ 	.byte	0x02, 0x4a
	.zero		1
	.zero		1


	//----- nvinfo : EIATTR_EXIT_INSTR_OFFSETS
	.align		4
        /*0018*/ 	.byte	0x04, 0x1c
        /*001a*/ 	.short	(.L_332 - .L_331)


	//   ....[0]....
.L_331:
        /*001c*/ 	.word	0x00000060


	//   ....[1]....
        /*0020*/ 	.word	0x00000200


	//----- nvinfo : EIATTR_CRS_STACK_SIZE
	.align		4
.L_332:
        /*0024*/ 	.byte	0x04, 0x1e
        /*0026*/ 	.short	(.L_334 - .L_333)
.L_333:
        /*0028*/ 	.word	0x00000000


	//----- nvinfo : EIATTR_SW_WAR
	.align		4
.L_334:
        /*002c*/ 	.byte	0x04, 0x36
        /*002e*/ 	.short	(.L_336 - .L_335)
.L_335:
        /*0030*/ 	.word	0x00000008
.L_336:


//--------------------- .nv.info._Z14_update_conv_wv --------------------------
	.section	.nv.info._Z14_update_conv_wv,"",@"SHT_CUDA_INFO"
	.sectionflags	@""
	.align	4


	//----- nvinfo : EIATTR_CUDA_API_VERSION
	.align		4
        /*0000*/ 	.byte	0x04, 0x37
        /*0002*/ 	.short	(.L_338 - .L_337)
.L_337:
        /*0004*/ 	.word	0x00000082


	//----- nvinfo : EIATTR_SPARSE_MMA_MASK
	.align		4
.L_338:
        /*0008*/ 	.byte	0x03, 0x50
        /*000a*/ 	.short	0x0000


	//----- nvinfo : EIATTR_MAXREG_COUNT
	.align		4
        /*000c*/ 	.byte	0x03, 0x1b
        /*000e*/ 	.short	0x00ff


	//----- nvinfo : EIATTR_MERCURY_ISA_VERSION
	.align		4
        /*0010*/ 	.byte	0x03, 0x5f
        /*0012*/ 	.short	0x0101


	//----- nvinfo : EIATTR_VRC_CTA_INIT_COUNT
	.align		4
        /*0014*/ 	.byte	0x02, 0x4a
	.zero		1
	.zero		1


	//----- nvinfo : EIATTR_EXIT_INSTR_OFFSETS
	.align		4
        /*0018*/ 	.byte	0x04, 0x1c
        /*001a*/ 	.short	(.L_340 - .L_339)


	//   ....[0]....
.L_339:
        /*001c*/ 	.word	0x00000100


	//   ....[1]....
        /*0020*/ 	.word	0x00000ca0


	//----- nvinfo : EIATTR_SW_WAR
	.align		4
.L_340:
        /*0024*/ 	.byte	0x04, 0x36
        /*0026*/ 	.short	(.L_342 - .L_341)
.L_341:
        /*0028*/ 	.word	0x00000008
.L_342:


//--------------------- .nv.info._Z14_update_conv_bv --------------------------
	.section	.nv.info._Z14_update_conv_bv,"",@"SHT_CUDA_INFO"
	.sectionflags	@""
	.align	4


	//----- nvinfo : EIATTR_CUDA_API_VERSION
	.align		4
        /*0000*/ 	.byte	0x04, 0x37
        /*0002*/ 	.short	(.L_344 - .L_343)
.L_343:
        /*0004*/ 	.word	0x00000082


	//----- nvinfo : EIATTR_SPARSE_MMA_MASK
	.align		4
.L_344:
        /*0008*/ 	.byte	0x03, 0x50
        /*000a*/ 	.short	0x0000


	//----- nvinfo : EIATTR_MAXREG_COUNT
	.align		4
        /*000c*/ 	.byte	0x03, 0x1b
        /*000e*/ 	.short	0x00ff


	//----- nvinfo : EIATTR_MERCURY_ISA_VERSION
	.align		4
        /*0010*/ 	.byte	0x03, 0x5f
        /*0012*/ 	.short	0x0101


	//----- nvinfo : EIATTR_VRC_CTA_INIT_COUNT
	.align		4
        /*0014*/ 	.byte	0x02, 0x4a
	.zero		1
	.zero		1


	//----- nvinfo : EIATTR_EXIT_INSTR_OFFSETS
	.align		4
        /*0018*/ 	.byte	0x04, 0x1c
        /*001a*/ 	.short	(.L_346 - .L_345)


	//   ....[0]....
.L_345:
        /*001c*/ 	.word	0x00000060


	//   ....[1]....
        /*0020*/ 	.word	0x00000c20


	//----- nvinfo : EIATTR_SW_WAR
	.align		4
.L_346:
        /*0024*/ 	.byte	0x04, 0x36
        /*0026*/ 	.short	(.L_348 - .L_347)
.L_347:
        /*0028*/ 	.word	0x00000008
.L_348:


//--------------------- .nv.info._Z13_update_fc1_wi --------------------------
	.section	.nv.info._Z13_update_fc1_wi,"",@"SHT_CUDA_INFO"
	.sectionflags	@""
	.align	4


	//----- nvinfo : EIATTR_CUDA_API_VERSION
	.align		4
        /*0000*/ 	.byte	0x04, 0x37
        /*0002*/ 	.short	(.L_350 - .L_349)
.L_349:
        /*0004*/ 	.word	0x00000082


	//----- nvinfo : EIATTR_KPARAM_INFO
	.align		4
.L_350:
        /*0008*/ 	.byte	0x04, 0x17
        /*000a*/ 	.short	(.L_352 - .L_351)
.L_351:
        /*000c*/ 	.word	0x00000000
        /*0010*/ 	.short	0x0000
        /*0012*/ 	.short	0x0000
        /*0014*/ 	.byte	0x00, 0xf0, 0x11, 0x00


	//----- nvinfo : EIATTR_SPARSE_MMA_MASK
	.align		4
.L_352:
        /*0018*/ 	.byte	0x03, 0x50
        /*001a*/ 	.short	0x0000


	//----- nvinfo : EIATTR_MAXREG_COUNT
	.align		4
        /*001c*/ 	.byte	0x03, 0x1b
        /*001e*/ 	.short	0x00ff


	//----- nvinfo : EIATTR_MERCURY_ISA_VERSION
	.align		4
        /*0020*/ 	.byte	0x03, 0x5f
        /*0022*/ 	.short	0x0101


	//----- nvinfo : EIATTR_VRC_CTA_INIT_COUNT
	.align		4
        /*0024*/ 	.byte	0x02, 0x4a
	.zero		1
	.zero		1


	//----- nvinfo : EIATTR_EXIT_INSTR_OFFSETS
	.align		4
        /*0028*/ 	.byte	0x04, 0x1c
        /*002a*/ 	.short	(.L_354 - .L_353)


	//   ....[0]....
.L_353:
        /*002c*/ 	.word	0x00000100


	//   ....[1]....
        /*0030*/ 	.word	0x00000230


	//----- nvinfo : EIATTR_CBANK_PARAM_SIZE
	.align		4
.L_354:
        /*0034*/ 	.byte	0x03, 0x19
        /*0036*/ 	.short	0x0004


	//----- nvinfo : EIATTR_PARAM_CBANK
	.align		4
        /*0038*/ 	.byte	0x04, 0x0a
        /*003a*/ 	.short	(.L_356 - .L_355)
	.align		4
.L_355:
        /*003c*/ 	.word	index@(.nv.constant0._Z13_update_fc1_wi)
        /*0040*/ 	.short	0x0380
        /*0042*/ 	.short	0x0004


	//----- nvinfo : EIATTR_SW_WAR
	.align		4
.L_356:
        /*0044*/ 	.byte	0x04, 0x36
        /*0046*/ 	.short	(.L_358 - .L_357)
.L_357:
        /*0048*/ 	.word	0x00000008
.L_358:


//--------------------- .nv.info._Z13_update_fc1_bv --------------------------
	.section	.nv.info._Z13_update_fc1_bv,"",@"SHT_CUDA_INFO"
	.sectionflags	@""
	.align	4


	//----- nvinfo : EIATTR_CUDA_API_VERSION
	.align		4
        /*0000*/ 	.byte	0x04, 0x37
        /*0002*/ 	.short	(.L_360 - .L_359)
.L_359:
        /*0004*/ 	.word	0x00000082


	//----- nvinfo : EIATTR_SPARSE_MMA_MASK
	.align		4
.L_360:
        /*0008*/ 	.byte	0x03, 0x50
        /*000a*/ 	.short	0x0000


	//----- nvinfo : EIATTR_MAXREG_COUNT
	.align		4
        /*000c*/ 	.byte	0x03, 0x1b
        /*000e*/ 	.short	0x00ff


	//----- nvinfo : EIATTR_MERCURY_ISA_VERSION
	.align		4
        /*0010*/ 	.byte	0x03, 0x5f
        /*0012*/ 	.short	0x0101


	//----- nvinfo : EIATTR_VRC_CTA_INIT_COUNT
	.align		4
        /*0014*/ 	.byte	0x02, 0x4a
	.zero		1
	.zero		1


	//----- nvinfo : EIATTR_EXIT_INSTR_OFFSETS
	.align		4
        /*0018*/ 	.byte	0x04, 0x1c
        /*001a*/ 	.short	(.L_362 - .L_361)


	//   ....[0]....
.L_361:
        /*001c*/ 	.word	0x00000060


	//   ....[1]....
        /*0020*/ 	.word	0x000003a0


	//----- nvinfo : EIATTR_SW_WAR
	.align		4
.L_362:
        /*0024*/ 	.byte	0x04, 0x36
        /*0026*/ 	.short	(.L_364 - .L_363)
.L_363:
        /*0028*/ 	.word	0x00000008
.L_364:


//--------------------- .nv.info._Z13_update_fc2_wv --------------------------
	.section	.nv.info._Z13_update_fc2_wv,"",@"SHT_CUDA_INFO"
	.sectionflags	@""
	.align	4


	//----- nvinfo : EIATTR_CUDA_API_VERSION
	.align		4
        /*0000*/ 	.byte	0x04, 0x37
        /*0002*/ 	.short	(.L_366 - .L_365)
.L_365:
        /*0004*/ 	.word	0x00000082


	//----- nvinfo : EIATTR_SPARSE_MMA_MASK
	.align		4
.L_366:
        /*0008*/ 	.byte	0x03, 0x50
        /*000a*/ 	.short	0x0000


	//----- nvinfo : EIATTR_MAXREG_COUNT
	.align		4
        /*000c*/ 	.byte	0x03, 0x1b
        /*000e*/ 	.short	0x00ff


	//----- nvinfo : EIATTR_MERCURY_ISA_VERSION
	.align		4
        /*0010*/ 	.byte	0x03, 0x5f
        /*0012*/ 	.short	0x0101


	//----- nvinfo : EIATTR_VRC_CTA_INIT_COUNT
	.align		4
        /*0014*/ 	.byte	0x02, 0x4a
	.zero		1
	.zero		1


	//----- nvinfo : EIATTR_EXIT_INSTR_OFFSETS
	.align		4
        /*0018*/ 	.byte	0x04, 0x1c
        /*001a*/ 	.short	(.L_368 - .L_367)


	//   ....[0]....
.L_367:
        /*001c*/ 	.word	0x000000b0


	//   ....[1]....
        /*0020*/ 	.word	0x00000190


	//----- nvinfo : EIATTR_SW_WAR
	.align		4
.L_368:
        /*0024*/ 	.byte	0x04, 0x36
        /*0026*/ 	.short	(.L_370 - .L_369)
.L_369:
        /*0028*/ 	.word	0x00000008
.L_370:


//--------------------- .nv.info._Z13_update_fc2_bv --------------------------
	.section	.nv.info._Z13_update_fc2_bv,"",@"SHT_CUDA_INFO"
	.sectionflags	@""
	.align	4


	//----- nvinfo : EIATTR_CUDA_API_VERSION
	.align		4
        /*0000*/ 	.byte	0x04, 0x37
        /*0002*/ 	.short	(.L_372 - .L_371)
.L_371:
        /*0004*/ 	.word	0x00000082


	//----- nvinfo : EIATTR_SPARSE_MMA_MASK
	.align		4
.L_372:
        /*0008*/ 	.byte	0x03, 0x50
        /*000a*/ 	.short	0x0000


	//----- nvinfo : EIATTR_MAXREG_COUNT
	.align		4
        /*000c*/ 	.byte	0x03, 0x1b
        /*000e*/ 	.short	0x00ff


	//----- nvinfo : EIATTR_MERCURY_ISA_VERSION
	.align		4
        /*0010*/ 	.byte	0x03, 0x5f
        /*0012*/ 	.short	0x0101


	//----- nvinfo : EIATTR_VRC_CTA_INIT_COUNT
	.align		4
        /*0014*/ 	.byte	0x02, 0x4a
	.zero		1
	.zero		1


	//----- nvinfo : EIATTR_EXIT_INSTR_OFFSETS
	.align		4
        /*0018*/ 	.byte	0x04, 0x1c
        /*001a*/ 	.short	(.L_374 - .L_373)


	//   ....[0]....
.L_373:
        /*001c*/ 	.word	0x00000060


	//   ....[1]....
        /*0020*/ 	.word	0x000001e0


	//----- nvinfo : EIATTR_SW_WAR
	.align		4
.L_374:
        /*0024*/ 	.byte	0x04, 0x36
        /*0026*/ 	.short	(.L_376 - .L_375)
.L_375:
        /*0028*/ 	.word	0x00000008
.L_376:


//--------------------- .nv.info._Z23_check_answer_get_errorv --------------------------
	.section	.nv.info._Z23_check_answer_get_errorv,"",@"SHT_CUDA_INFO"
	.sectionflags	@""
	.align	4


	//----- nvinfo : EIATTR_CUDA_API_VERSION
	.align		4
        /*0000*/ 	.byte	0x04, 0x37
        /*0002*/ 	.short	(.L_378 - .L_377)
.L_377:
        /*0004*/ 	.word	0x00000082


	//----- nvinfo : EIATTR_SPARSE_MMA_MASK
	.align		4
.L_378:
        /*0008*/ 	.byte	0x03, 0x50
        /*000a*/ 	.short	0x0000


	//----- nvinfo : EIATTR_MAXREG_COUNT
	.align		4
        /*000c*/ 	.byte	0x03, 0x1b
        /*000e*/ 	.short	0x00ff


	//----- nvinfo : EIATTR_MERCURY_ISA_VERSION
	.align		4
        /*0010*/ 	.byte	0x03, 0x5f
        /*0012*/ 	.short	0x0101


	//----- nvinfo : EIATTR_VRC_CTA_INIT_COUNT
	.align		4
        /*0014*/ 	.byte	0x02, 0x4a
	.zero		1
	.zero		1


	//----- nvinfo : EIATTR_EXIT_INSTR_OFFSETS
	.align		4
        /*0018*/ 	.byte	0x04, 0x1c
        /*001a*/ 	.short	(.L_380 - .L_379)


	//   ....[0]....
.L_379:
        /*001c*/ 	.word	0x000008f0


	//----- nvinfo : EIATTR_SW_WAR
	.align		4
.L_380:
        /*0020*/ 	.byte	0x04, 0x36
        /*0022*/ 	.short	(.L_382 - .L_381)
.L_381:
        /*0024*/ 	.word	0x00000008
.L_382:


//--------------------- .nv.info._Z16_set_answer_testi --------------------------
	.section	.nv.info._Z16_set_answer_testi,"",@"SHT_CUDA_INFO"
	.sectionflags	@""
	.align	4


	//----- nvinfo : EIATTR_CUDA_API_VERSION
	.align		4
        /*0000*/ 	.byte	0x04, 0x37
        /*0002*/ 	.short	(.L_384 - .L_383)
.L_383:
        /*0004*/ 	.word	0x00000082


	//----- nvinfo : EIATTR_KPARAM_INFO
	.align		4
.L_384:
        /*0008*/ 	.byte	0x04, 0x17
        /*000a*/ 	.short	(.L_386 - .L_385)
.L_385:
        /*000c*/ 	.word	0x00000000
        /*0010*/ 	.short	0x0000
        /*0012*/ 	.short	0x0000
        /*0014*/ 	.byte	0x00, 0xf0, 0x11, 0x00


	//----- nvinfo : EIATTR_SPARSE_MMA_MASK
	.align		4
.L_386:
        /*0018*/ 	.byte	0x03, 0x50
        /*001a*/ 	.short	0x0000


	//----- nvinfo : EIATTR_MAXREG_COUNT
	.align		4
        /*001c*/ 	.byte	0x03, 0x1b
        /*001e*/ 	.short	0x00ff


	//----- nvinfo : EIATTR_MERCURY_ISA_VERSION
	.align		4
        /*0020*/ 	.byte	0x03, 0x5f
        /*0022*/ 	.short	0x0101


	//----- nvinfo : EIATTR_VRC_CTA_INIT_COUNT
	.align		4
        /*0024*/ 	.byte	0x02, 0x4a
	.zero		1
	.zero		1


	//----- nvinfo : EIATTR_EXIT_INSTR_OFFSETS
	.align		4
        /*0028*/ 	.byte	0x04, 0x1c
        /*002a*/ 	.short	(.L_388 - .L_387)


	//   ....[0]....
.L_387:
        /*002c*/ 	.word	0x00000060


	//   ....[1]....
        /*0030*/ 	.word	0x00000170


	//----- nvinfo : EIATTR_CBANK_PARAM_SIZE
	.align		4
.L_388:
        /*0034*/ 	.byte	0x03, 0x19
        /*0036*/ 	.short	0x0004


	//----- nvinfo : EIATTR_PARAM_CBANK
	.align		4
        /*0038*/ 	.byte	0x04, 0x0a
        /*003a*/ 	.short	(.L_390 - .L_389)
	.align		4
.L_389:
        /*003c*/ 	.word	index@(.nv.constant0._Z16_set_answer_testi)
        /*0040*/ 	.short	0x0380
        /*0042*/ 	.short	0x0004


	//----- nvinfo : EIATTR_SW_WAR
	.align		4
.L_390:
        /*0044*/ 	.byte	0x04, 0x36
        /*0046*/ 	.short	(.L_392 - .L_391)
.L_391:
        /*0048*/ 	.word	0x00000008
.L_392:


//--------------------- .nv.info._Z17_set_answer_traini --------------------------
	.section	.nv.info._Z17_set_answer_traini,"",@"SHT_CUDA_INFO"
	.sectionflags	@""
	.align	4


	//----- nvinfo : EIATTR_CUDA_API_VERSION
	.align		4
        /*0000*/ 	.byte	0x04, 0x37
        /*0002*/ 	.short	(.L_394 - .L_393)
.L_393:
        /*0004*/ 	.word	0x00000082


	//----- nvinfo : EIATTR_KPARAM_INFO
	.align		4
.L_394:
        /*0008*/ 	.byte	0x04, 0x17
        /*000a*/ 	.short	(.L_396 - .L_395)
.L_395:
        /*000c*/ 	.word	0x00000000
        /*0010*/ 	.short	0x0000
        /*0012*/ 	.short	0x0000
        /*0014*/ 	.byte	0x00, 0xf0, 0x11, 0x00


	//----- nvinfo : EIATTR_SPARSE_MMA_MASK
	.align		4
.L_396:
        /*0018*/ 	.byte	0x03, 0x50
        /*001a*/ 	.short	0x0000


	//----- nvinfo : EIATTR_MAXREG_COUNT
	.align		4
        /*001c*/ 	.byte	0x03, 0x1b
        /*001e*/ 	.short	0x00ff


	//----- nvinfo : EIATTR_MERCURY_ISA_VERSION
	.align		4
        /*0020*/ 	.byte	0x03, 0x5f
        /*0022*/ 	.short	0x0101


	//----- nvinfo : EIATTR_VRC_CTA_INIT_COUNT
	.align		4
        /*0024*/ 	.byte	0x02, 0x4a
	.zero		1
	.zero		1


	//----- nvinfo : EIATTR_EXIT_INSTR_OFFSETS
	.align		4
        /*0028*/ 	.byte	0x04, 0x1c
        /*002a*/ 	.short	(.L_398 - .L_397)


	//   ....[0]....
.L_397:
        /*002c*/ 	.word	0x00000060


	//   ....[1]....
        /*0030*/ 	.word	0x00000170


	//----- nvinfo : EIATTR_CBANK_PARAM_SIZE
	.align		4
.L_398:
        /*0034*/ 	.byte	0x03, 0x19
        /*0036*/ 	.short	0x0004


	//----- nvinfo : EIATTR_PARAM_CBANK
	.align		4
        /*0038*/ 	.byte	0x04, 0x0a
        /*003a*/ 	.short	(.L_400 - .L_399)
	.align		4
.L_399:
        /*003c*/ 	.word	index@(.nv.constant0._Z17_set_answer_traini)
        /*0040*/ 	.short	0x0380
        /*0042*/ 	.short	0x0004


	//----- nvinfo : EIATTR_SW_WAR
	.align		4
.L_400:
        /*0044*/ 	.byte	0x04, 0x36
        /*0046*/ 	.short	(.L_402 - .L_401)
.L_401:
        /*0048*/ 	.word	0x00000008
.L_402:


//--------------------- .nv.info._Z8_fc1_fc2v     --------------------------
	.section	.nv.info._Z8_fc1_fc2v,"",@"SHT_CUDA_INFO"
	.sectionflags	@""
	.align	4


	//----- nvinfo : EIATTR_CUDA_API_VERSION
	.align		4
        /*0000*/ 	.byte	0x04, 0x37
        /*0002*/ 	.short	(.L_404 - .L_403)
.L_403:
        /*0004*/ 	.word	0x00000082


	//----- nvinfo : EIATTR_SPARSE_MMA_MASK
	.align		4
.L_404:
        /*0008*/ 	.byte	0x03, 0x50
        /*000a*/ 	.short	0x0000


	//----- nvinfo : EIATTR_MAXREG_COUNT
	.align		4
        /*000c*/ 	.byte	0x03, 0x1b
        /*000e*/ 	.short	0x00ff


	//----- nvinfo : EIATTR_MERCURY_ISA_VERSION
	.align		4
        /*0010*/ 	.byte	0x03, 0x5f
        /*0012*/ 	.short	0x0101


	//----- nvinfo : EIATTR_VRC_CTA_INIT_COUNT
	.align		4
        /*0014*/ 	.byte	0x02, 0x4a
	.zero		1
	.zero		1


	//----- nvinfo : EIATTR_EXIT_INSTR_OFFSETS
	.align		4
        /*0018*/ 	.byte	0x04, 0x1c
        /*001a*/ 	.short	(.L_406 - .L_405)


	//   ....[0]....
.L_405:
        /*001c*/ 	.word	0x00000060


	//   ....[1]....
        /*0020*/ 	.word	0x00000b40


	//----- nvinfo : EIATTR_CRS_STACK_SIZE
	.align		4
.L_406:
        /*0024*/ 	.byte	0x04, 0x1e
        /*0026*/ 	.short	(.L_408 - .L_407)
.L_407:
        /*0028*/ 	.word	0x00000000


	//----- nvinfo : EIATTR_SW_WAR
	.align		4
.L_408:
        /*002c*/ 	.byte	0x04, 0x36
        /*002e*/ 	.short	(.L_410 - .L_409)
.L_409:
        /*0030*/ 	.word	0x00000008
.L_410:


//--------------------- .nv.info._Z9_pool_fc1v    --------------------------
	.section	.nv.info._Z9_pool_fc1v,"",@"SHT_CUDA_INFO"
	.sectionflags	@""
	.align	4


	//----- nvinfo : EIATTR_CUDA_API_VERSION
	.align		4
        /*0000*/ 	.byte	0x04, 0x37
        /*0002*/ 	.short	(.L_412 - .L_411)
.L_411:
        /*0004*/ 	.word	0x00000082


	//----- nvinfo : EIATTR_SPARSE_MMA_MASK
	.align		4
.L_412:
        /*0008*/ 	.byte	0x03, 0x50
        /*000a*/ 	.short	0x0000


	//----- nvinfo : EIATTR_MAXREG_COUNT
	.align		4
        /*000c*/ 	.byte	0x03, 0x1b
        /*000e*/ 	.short	0x00ff


	//----- nvinfo : EIATTR_MERCURY_ISA_VERSION
	.align		4
        /*0010*/ 	.byte	0x03, 0x5f
        /*0012*/ 	.short	0x0101


	//----- nvinfo : EIATTR_VRC_CTA_INIT_COUNT
	.align		4
        /*0014*/ 	.byte	0x02, 0x4a
	.zero		1
	.zero		1


	//----- nvinfo : EIATTR_EXIT_INSTR_OFFSETS
	.align		4
        /*0018*/ 	.byte	0x04, 0x1c
        /*001a*/ 	.short	(.L_414 - .L_413)


	//   ....[0]....
.L_413:
        /*001c*/ 	.word	0x00000060


	//   ....[1]....
        /*0020*/ 	.word	0x000008e0


	//----- nvinfo : EIATTR_CRS_STACK_SIZE
	.align		4
.L_414:
        /*0024*/ 	.byte	0x04, 0x1e
        /*0026*/ 	.short	(.L_416 - .L_415)
.L_415:
        /*0028*/ 	.word	0x00000000


	//----- nvinfo : EIATTR_SW_WAR
	.align		4
.L_416:
        /*002c*/ 	.byte	0x04, 0x36
        /*002e*/ 	.short	(.L_418 - .L_417)
.L_417:
        /*0030*/ 	.word	0x00000008
.L_418:


//--------------------- .nv.info._Z10_conv_poolv  --------------------------
	.section	.nv.info._Z10_conv_poolv,"",@"SHT_CUDA_INFO"
	.sectionflags	@""
	.align	4


	//----- nvinfo : EIATTR_CUDA_API_VERSION
	.align		4
        /*0000*/ 	.byte	0x04, 0x37
        /*0002*/ 	.short	(.L_420 - .L_419)
.L_419:
        /*0004*/ 	.word	0x00000082


	//----- nvinfo : EIATTR_SPARSE_MMA_MASK
	.align		4
.L_420:
        /*0008*/ 	.byte	0x03, 0x50
        /*000a*/ 	.short	0x0000


	//----- nvinfo : EIATTR_MAXREG_COUNT
	.align		4
        /*000c*/ 	.byte	0x03, 0x1b
        /*000e*/ 	.short	0x00ff


	//----- nvinfo : EIATTR_MERCURY_ISA_VERSION
	.align		4
        /*0010*/ 	.byte	0x03, 0x5f
        /*0012*/ 	.short	0x0101


	//----- nvinfo : EIATTR_VRC_CTA_INIT_COUNT
	.align		4
        /*0014*/ 	.byte	0x02, 0x4a
	.zero		1
	.zero		1


	//----- nvinfo : EIATTR_EXIT_INSTR_OFFSETS
	.align		4
        /*0018*/ 	.byte	0x04, 0x1c
        /*001a*/ 	.short	(.L_422 - .L_421)


	//   ....[0]....
.L_421:
        /*001c*/ 	.word	0x00000100


	//   ....[1]....
        /*0020*/ 	.word	0x00000320


	//----- nvinfo : EIATTR_SW_WAR
	.align		4
.L_422:
        /*0024*/ 	.byte	0x04, 0x36
        /*0026*/ 	.short	(.L_424 - .L_423)
.L_423:
        /*0028*/ 	.word	0x00000008
.L_424:


//--------------------- .nv.info._Z11_input_convv --------------------------
	.section	.nv.info._Z11_input_convv,"",@"SHT_CUDA_INFO"
	.sectionflags	@""
	.align	4


	//----- nvinfo : EIATTR_CUDA_API_VERSION
	.align		4
        /*0000*/ 	.byte	0x04, 0x37
        /*0002*/ 	.short	(.L_426 - .L_425)
.L_425:
        /*0004*/ 	.word	0x00000082


	//----- nvinfo : EIATTR_SPARSE_MMA_MASK
	.align		4
.L_426:
        /*0008*/ 	.byte	0x03, 0x50
        /*000a*/ 	.short	0x0000


	//----- nvinfo : EIATTR_MAXREG_COUNT
	.align		4
        /*000c*/ 	.byte	0x03, 0x1b
        /*000e*/ 	.short	0x00ff


	//----- nvinfo : EIATTR_MERCURY_ISA_VERSION
	.align		4
        /*0010*/ 	.byte	0x03, 0x5f
        /*0012*/ 	.short	0x0101


	//----- nvinfo : EIATTR_VRC_CTA_INIT_COUNT
	.align		4
        /*0014*/ 	.byte	0x02, 0x4a
	.zero		1
	.zero		1


	//----- nvinfo : EIATTR_EXIT_INSTR_OFFSETS
	.align		4
        /*0018*/ 	.byte	0x04, 0x1c
        /*001a*/ 	.short	(.L_428 - .L_427)


	//   ....[0]....
.L_427:
        /*001c*/ 	.word	0x00000100


	//   ....[1]....
        /*0020*/ 	.word	0x00000880


	//----- nvinfo : EIATTR_CRS_STACK_SIZE
	.align		4
.L_428:
        /*0024*/ 	.byte	0x04, 0x1e
        /*0026*/ 	.short	(.L_430 - .L_429)
.L_429:
        /*0028*/ 	.word	0x00000000


	//----- nvinfo : EIATTR_SW_WAR
	.align		4
.L_430:
        /*002c*/ 	.byte	0x04, 0x36
        /*002e*/ 	.short	(.L_432 - .L_431)
.L_431:
        /*0030*/ 	.word	0x00000008
.L_432:


//--------------------- .nv.info._Z15_set_input_testi --------------------------
	.section	.nv.info._Z15_set_input_testi,"",@"SHT_CUDA_INFO"
	.sectionflags	@""
	.align	4


	//----- nvinfo : EIATTR_CUDA_API_VERSION
	.align		4
        /*0000*/ 	.byte	0x04, 0x37
        /*0002*/ 	.short	(.L_434 - .L_433)
.L_433:
        /*0004*/ 	.word	0x00000082


	//----- nvinfo : EIATTR_KPARAM_INFO
	.align		4
.L_434:
        /*0008*/ 	.byte	0x04, 0x17
        /*000a*/ 	.short	(.L_436 - .L_435)
.L_435:
        /*000c*/ 	.word	0x00000000
        /*0010*/ 	.short	0x0000
        /*0012*/ 	.short	0x0000
        /*0014*/ 	.byte	0x00, 0xf0, 0x11, 0x00


	//----- nvinfo : EIATTR_SPARSE_MMA_MASK
	.align		4
.L_436:
        /*0018*/ 	.byte	0x03, 0x50
        /*001a*/ 	.short	0x0000


	//----- nvinfo : EIATTR_MAXREG_COUNT
	.align		4
        /*001c*/ 	.byte	0x03, 0x1b
        /*001e*/ 	.short	0x00ff


	//----- nvinfo : EIATTR_MERCURY_ISA_VERSION
	.align		4
        /*0020*/ 	.byte	0x03, 0x5f
        /*0022*/ 	.short	0x0101


	//----- nvinfo : EIATTR_VRC_CTA_INIT_COUNT
	.align		4
        /*0024*/ 	.byte	0x02, 0x4a
	.zero		1
	.zero		1


	//----- nvinfo : EIATTR_EXIT_INSTR_OFFSETS
	.align		4
        /*0028*/ 	.byte	0x04, 0x1c
        /*002a*/ 	.short	(.L_438 - .L_437)


	//   ....[0]....
.L_437:
        /*002c*/ 	.word	0x000000b0


	//   ....[1]....
        /*0030*/ 	.word	0x00000170


	//----- nvinfo : EIATTR_CBANK_PARAM_SIZE
	.align		4
.L_438:
        /*0034*/ 	.byte	0x03, 0x19
        /*0036*/ 	.short	0x0004


	//----- nvinfo : EIATTR_PARAM_CBANK
	.align		4
        /*0038*/ 	.byte	0x04, 0x0a
        /*003a*/ 	.short	(.L_440 - .L_439)
	.align		4
.L_439:
        /*003c*/ 	.word	index@(.nv.constant0._Z15_set_input_testi)
        /*0040*/ 	.short	0x0380
        /*0042*/ 	.short	0x0004


	//----- nvinfo : EIATTR_SW_WAR
	.align		4
.L_440:
        /*0044*/ 	.byte	0x04, 0x36
        /*0046*/ 	.short	(.L_442 - .L_441)
.L_441:
        /*0048*/ 	.word	0x00000008
.L_442:


//--------------------- .nv.info._Z16_set_input_traini --------------------------
	.section	.nv.info._Z16_set_input_traini,"",@"SHT_CUDA_INFO"
	.sectionflags	@""
	.align	4


	//----- nvinfo : EIATTR_CUDA_API_VERSION
	.align		4
        /*0000*/ 	.byte	0x04, 0x37
        /*0002*/ 	.short	(.L_444 - .L_443)
.L_443:
        /*0004*/ 	.word	0x00000082


	//----- nvinfo : EIATTR_KPARAM_INFO
	.align		4
.L_444:
        /*0008*/ 	.byte	0x04, 0x17
        /*000a*/ 	.short	(.L_446 - .L_445)
.L_445:
        /*000c*/ 	.word	0x00000000
        /*0010*/ 	.short	0x0000
        /*0012*/ 	.short	0x0000
        /*0014*/ 	.byte	0x00, 0xf0, 0x11, 0x00


	//----- nvinfo : EIATTR_SPARSE_MMA_MASK
	.align		4
.L_446:
        /*0018*/ 	.byte	0x03, 0x50
        /*001a*/ 	.short	0x0000


	//----- nvinfo : EIATTR_MAXREG_COUNT
	.align		4
        /*001c*/ 	.byte	0x03, 0x1b
        /*001e*/ 	.short	0x00ff


	//----- nvinfo : EIATTR_MERCURY_ISA_VERSION
	.align		4
        /*0020*/ 	.byte	0x03, 0x5f
        /*0022*/ 	.short	0x0101


	//----- nvinfo : EIATTR_VRC_CTA_INIT_COUNT
	.align		4
        /*0024*/ 	.byte	0x02, 0x4a
	.zero		1
	.zero		1


	//----- nvinfo : EIATTR_EXIT_INSTR_OFFSETS
	.align		4
        /*0028*/ 	.byte	0x04, 0x1c
        /*002a*/ 	.short	(.L_448 - .L_447)


	//   ....[0]....
.L_447:
        /*002c*/ 	.word	0x000000b0


	//   ....[1]....
        /*0030*/ 	.word	0x00000170


	//----- nvinfo : EIATTR_CBANK_PARAM_SIZE
	.align		4
.L_448:
        /*0034*/ 	.byte	0x03, 0x19
        /*0036*/ 	.short	0x0004


	//----- nvinfo : EIATTR_PARAM_CBANK
	.align		4
        /*0038*/ 	.byte	0x04, 0x0a
        /*003a*/ 	.short	(.L_450 - .L_449)
	.align		4
.L_449:
        /*003c*/ 	.word	index@(.nv.constant0._Z16_set_input_traini)
        /*0040*/ 	.short	0x0380
        /*0042*/ 	.short	0x0004


	//----- nvinfo : EIATTR_SW_WAR
	.align		4
.L_450:
        /*0044*/ 	.byte	0x04, 0x36
        /*0046*/ 	.short	(.L_452 - .L_451)
.L_451:
        /*0048*/ 	.word	0x00000008
.L_452:


//--------------------- .nv.info._Z9test_gpu1v    --------------------------
	.section	.nv.info._Z9test_gpu1v,"",@"SHT_CUDA_INFO"
	.sectionflags	@""
	.align	4


	//----- nvinfo : EIATTR_CUDA_API_VERSION
	.align		4
        /*0000*/ 	.byte	0x04, 0x37
        /*0002*/ 	.short	(.L_454 - .L_453)
.L_453:
        /*0004*/ 	.word	0x00000082


	//----- nvinfo : EIATTR_SPARSE_MMA_MASK
	.align		4
.L_454:
        /*0008*/ 	.byte	0x03, 0x50
        /*000a*/ 	.short	0x0000


	//----- nvinfo : EIATTR_MAXREG_COUNT
	.align		4
        /*000c*/ 	.byte	0x03, 0x1b
        /*000e*/ 	.short	0x00ff


	//----- nvinfo : EIATTR_EXTERNS
	.align		4
        /*0010*/ 	.byte	0x04, 0x0f
        /*0012*/ 	.short	(.L_456 - .L_455)


	//   ....[0]....
	.align		4
.L_455:
        /*0014*/ 	.word	index@(vprintf)


	//----- nvinfo : EIATTR_MERCURY_ISA_VERSION
	.align		4
.L_456:
        /*0018*/ 	.byte	0x03, 0x5f
        /*001a*/ 	.short	0x0101


	//----- nvinfo : EIATTR_VRC_CTA_INIT_COUNT
	.align		4
        /*001c*/ 	.byte	0x02, 0x4a
	.zero		1
	.zero		1


	//----- nvinfo : EIATTR_SYSCALL_OFFSETS
	.align		4
        /*0020*/ 	.byte	0x04, 0x46
        /*0022*/ 	.short	(.L_458 - .L_457)


	//   ....[0]....
.L_457:
        /*0024*/ 	.word	0x000000e0


	//   ....[1]....
        /*0028*/ 	.word	0x00000190


	//   ....[2]....
        /*002c*/ 	.word	0x00000250


	//----- nvinfo : EIATTR_EXIT_INSTR_OFFSETS
	.align		4
.L_458:
        /*0030*/ 	.byte	0x04, 0x1c
        /*0032*/ 	.short	(.L_460 - .L_459)


	//   ....[0]....
.L_459:
        /*0034*/ 	.word	0x00000260


	//----- nvinfo : EIATTR_SW_WAR
	.align		4
.L_460:
        /*0038*/ 	.byte	0x04, 0x36
        /*003a*/ 	.short	(.L_462 - .L_461)
.L_461:
        /*003c*/ 	.word	0x00000008
.L_462:


//--------------------- .nv.info._Z8test_gpuv     --------------------------
	.section	.nv.info._Z8test_gpuv,"",@"SHT_CUDA_INFO"
	.sectionflags	@""
	.align	4


	//----- nvinfo : EIATTR_CUDA_API_VERSION
	.align		4
        /*0000*/ 	.byte	0x04, 0x37
        /*0002*/ 	.short	(.L_464 - .L_463)
.L_463:
        /*0004*/ 	.word	0x00000082


	//----- nvinfo : EIATTR_SPARSE_MMA_MASK
	.align		4
.L_464:
        /*0008*/ 	.byte	0x03, 0x50
        /*000a*/ 	.short	0x0000


	//----- nvinfo : EIATTR_MAXREG_COUNT
	.align		4
        /*000c*/ 	.byte	0x03, 0x1b
        /*000e*/ 	.short	0x00ff


	//----- nvinfo : EIATTR_EXTERNS
	.align		4
        /*0010*/ 	.byte	0x04, 0x0f
        /*0012*/ 	.short	(.L_466 - .L_465)


	//   ....[0]....
	.align		4
.L_465:
        /*0014*/ 	.word	index@(vprintf)


	//----- nvinfo : EIATTR_MERCURY_ISA_VERSION
	.align		4
.L_466:
        /*0018*/ 	.byte	0x03, 0x5f
        /*001a*/ 	.short	0x0101


	//----- nvinfo : EIATTR_VRC_CTA_INIT_COUNT
	.align		4
        /*001c*/ 	.byte	0x02, 0x4a
	.zero		1
	.zero		1


	//----- nvinfo : EIATTR_SYSCALL_OFFSETS
	.align		4
        /*0020*/ 	.byte	0x04, 0x46
        /*0022*/ 	.short	(.L_468 - .L_467)


	//   ....[0]....
.L_467:
        /*0024*/ 	.word	0x00000150


	//   ....[1]....
        /*0028*/ 	.word	0x00000200


	//   ....[2]....
        /*002c*/ 	.word	0x000002c0


	//----- nvinfo : EIATTR_EXIT_INSTR_OFFSETS
	.align		4
.L_468:
        /*0030*/ 	.byte	0x04, 0x1c
        /*0032*/ 	.short	(.L_470 - .L_469)


	//   ....[0]....
.L_469:
        /*0034*/ 	.word	0x000002d0


	//----- nvinfo : EIATTR_SW_WAR
	.align		4
.L_470:
        /*0038*/ 	.byte	0x04, 0x36
        /*003a*/ 	.short	(.L_472 - .L_471)
.L_471:
        /*003c*/ 	.word	0x00000008
.L_472:


//--------------------- .nv.info._Z10init_fc2_wi  --------------------------
	.section	.nv.info._Z10init_fc2_wi,"",@"SHT_CUDA_INFO"
	.sectionflags	@""
	.align	4


	//----- nvinfo : EIATTR_CUDA_API_VERSION
	.align		4
        /*0000*/ 	.byte	0x04, 0x37
        /*0002*/ 	.short	(.L_474 - .L_473)
.L_473:
        /*0004*/ 	.word	0x00000082


	//----- nvinfo : EIATTR_KPARAM_INFO
	.align		4
.L_474:
        /*0008*/ 	.byte	0x04, 0x17
        /*000a*/ 	.short	(.L_476 - .L_475)
.L_475:
        /*000c*/ 	.word	0x00000000
        /*0010*/ 	.short	0x0000
        /*0012*/ 	.short	0x0000
        /*0014*/ 	.byte	0x00, 0xf0, 0x11, 0x00


	//----- nvinfo : EIATTR_SPARSE_MMA_MASK
	.align		4
.L_476:
        /*0018*/ 	.byte	0x03, 0x50
        /*001a*/ 	.short	0x0000


	//----- nvinfo : EIATTR_MAXREG_COUNT
	.align		4
        /*001c*/ 	.byte	0x03, 0x1b
        /*001e*/ 	.short	0x00ff


	//----- nvinfo : EIATTR_MERCURY_ISA_VERSION
	.align		4
        /*0020*/ 	.byte	0x03, 0x5f
        /*0022*/ 	.short	0x0101


	//----- nvinfo : EIATTR_VRC_CTA_INIT_COUNT
	.align		4
        /*0024*/ 	.byte	0x02, 0x4a
	.zero		1
	.zero		1


	//----- nvinfo : EIATTR_EXIT_INSTR_OFFSETS
	.align		4
        /*0028*/ 	.byte	0x04, 0x1c
        /*002a*/ 	.short	(.L_478 - .L_477)


	//   ....[0]....
.L_477:
        /*002c*/ 	.word	0x000027b0


	//   ....[1]....
        /*0030*/ 	.word	0x00002940


	//----- nvinfo : EIATTR_CRS_STACK_SIZE
	.align		4
.L_478:
        /*0034*/ 	.byte	0x04, 0x1e
        /*0036*/ 	.short	(.L_480 - .L_479)
.L_479:
        /*0038*/ 	.word	0x00000000


	//----- nvinfo : EIATTR_CBANK_PARAM_SIZE
	.align		4
.L_480:
        /*003c*/ 	.byte	0x03, 0x19
        /*003e*/ 	.short	0x0004


	//----- nvinfo : EIATTR_PARAM_CBANK
	.align		4
        /*0040*/ 	.byte	0x04, 0x0a
        /*0042*/ 	.short	(.L_482 - .L_481)
	.align		4
.L_481:
        /*0044*/ 	.word	index@(.nv.constant0._Z10init_fc2_wi)
        /*0048*/ 	.short	0x0380
        /*004a*/ 	.short	0x0004


	//----- nvinfo : EIATTR_SW_WAR
	.align		4
.L_482:
        /*004c*/ 	.byte	0x04, 0x36
        /*004e*/ 	.short	(.L_484 - .L_483)
.L_483:
        /*0050*/ 	.word	0x00000008
.L_484:


//--------------------- .nv.info._Z10init_fc2_bi  --------------------------
	.section	.nv.info._Z10init_fc2_bi,"",@"SHT_CUDA_INFO"
	.sectionflags	@""
	.align	4


	//----- nvinfo : EIATTR_CUDA_API_VERSION
	.align		4
        /*0000*/ 	.byte	0x04, 0x37
        /*0002*/ 	.short	(.L_486 - .L_485)
.L_485:
        /*0004*/ 	.word	0x00000082


	//----- nvinfo : EIATTR_KPARAM_INFO
	.align		4
.L_486:
        /*0008*/ 	.byte	0x04, 0x17
        /*000a*/ 	.short	(.L_488 - .L_487)
.L_487:
        /*000c*/ 	.word	0x00000000
        /*0010*/ 	.short	0x0000
        /*0012*/ 	.short	0x0000
        /*0014*/ 	.byte	0x00, 0xf0, 0x11, 0x00


	//----- nvinfo : EIATTR_SPARSE_MMA_MASK
	.align		4
.L_488:
        /*0018*/ 	.byte	0x03, 0x50
        /*001a*/ 	.short	0x0000


	//----- nvinfo : EIATTR_MAXREG_COUNT
	.align		4
        /*001c*/ 	.byte	0x03, 0x1b
        /*001e*/ 	.short	0x00ff


	//----- nvinfo : EIATTR_MERCURY_ISA_VERSION
	.align		4
        /*0020*/ 	.byte	0x03, 0x5f
        /*0022*/ 	.short	0x0101


	//----- nvinfo : EIATTR_VRC_CTA_INIT_COUNT
	.align		4
        /*0024*/ 	.byte	0x02, 0x4a
	.zero		1
	.zero		1


	//----- nvinfo : EIATTR_EXIT_INSTR_OFFSETS
	.align		4
        /*0028*/ 	.byte	0x04, 0x1c
        /*002a*/ 	.short	(.L_490 - .L_489)


	//   ....[0]....
.L_489:
        /*002c*/ 	.word	0x00002750


	//   ....[1]....
        /*0030*/ 	.word	0x000028f0


	//----- nvinfo : EIATTR_CRS_STACK_SIZE
	.align		4
.L_490:
        /*0034*/ 	.byte	0x04, 0x1e
        /*0036*/ 	.short	(.L_492 - .L_491)
.L_491:
        /*0038*/ 	.word	0x00000000


	//----- nvinfo : EIATTR_CBANK_PARAM_SIZE
	.align		4
.L_492:
        /*003c*/ 	.byte	0x03, 0x19
        /*003e*/ 	.short	0x0004


	//----- nvinfo : EIATTR_PARAM_CBANK
	.align		4
        /*0040*/ 	.byte	0x04, 0x0a
        /*0042*/ 	.short	(.L_494 - .L_493)
	.align		4
.L_493:
        /*0044*/ 	.word	index@(.nv.constant0._Z10init_fc2_bi)
        /*0048*/ 	.short	0x0380
        /*004a*/ 	.short	0x0004


	//----- nvinfo : EIATTR_SW_WAR
	.align		4
.L_494:
        /*004c*/ 	.byte	0x04, 0x36
        /*004e*/ 	.short	(.L_496 - .L_495)
.L_495:
        /*0050*/ 	.word	0x00000008
.L_496:


//--------------------- .nv.info._Z10init_fc1_wii --------------------------
	.section	.nv.info._Z10init_fc1_wii,"",@"SHT_CUDA_INFO"
	.sectionflags	@""
	.align	4


	//----- nvinfo : EIATTR_CUDA_API_VERSION
	.align		4
        /*0000*/ 	.byte	0x04, 0x37
        /*0002*/ 	.short	(.L_498 - .L_497)
.L_497:
        /*0004*/ 	.word	0x00000082


	//----- nvinfo : EIATTR_KPARAM_INFO
	.align		4
.L_498:
        /*0008*/ 	.byte	0x04, 0x17
        /*000a*/ 	.short	(.L_500 - .L_499)
.L_499:
        /*000c*/ 	.word	0x00000000
        /*0010*/ 	.short	0x0001
        /*0012*/ 	.short	0x0004
        /*0014*/ 	.byte	0x00, 0xf0, 0x11, 0x00


	//----- nvinfo : EIATTR_KPARAM_INFO
	.align		4
.L_500:
        /*0018*/ 	.byte	0x04, 0x17
        /*001a*/ 	.short	(.L_502 - .L_501)
.L_501:
        /*001c*/ 	.word	0x00000000
        /*0020*/ 	.short	0x0000
        /*0022*/ 	.short	0x0000
        /*0024*/ 	.byte	0x00, 0xf0, 0x11, 0x00


	//----- nvinfo : EIATTR_SPARSE_MMA_MASK
	.align		4
.L_502:
        /*0028*/ 	.byte	0x03, 0x50
        /*002a*/ 	.short	0x0000


	//----- nvinfo : EIATTR_MAXREG_COUNT
	.align		4
        /*002c*/ 	.byte	0x03, 0x1b
        /*002e*/ 	.short	0x00ff


	//----- nvinfo : EIATTR_MERCURY_ISA_VERSION
	.align		4
        /*0030*/ 	.byte	0x03, 0x5f
        /*0032*/ 	.short	0x0101


	//----- nvinfo : EIATTR_VRC_CTA_INIT_COUNT
	.align		4
        /*0034*/ 	.byte	0x02, 0x4a
	.zero		1
	.zero		1


	//----- nvinfo : EIATTR_EXIT_INSTR_OFFSETS
	.align		4
        /*0038*/ 	.byte	0x04, 0x1c
        /*003a*/ 	.short	(.L_504 - .L_503)


	//   ....[0]....
.L_503:
        /*003c*/ 	.word	0x000027a0


	//   ....[1]....
        /*0040*/ 	.word	0x00002960


	//----- nvinfo : EIATTR_CRS_STACK_SIZE
	.align		4
.L_504:
        /*0044*/ 	.byte	0x04, 0x1e
        /*0046*/ 	.short	(.L_506 - .L_505)
.L_505:
        /*0048*/ 	.word	0x00000000


	//----- nvinfo : EIATTR_CBANK_PARAM_SIZE
	.align		4
.L_506:
        /*004c*/ 	.byte	0x03, 0x19
        /*004e*/ 	.short	0x0008


	//----- nvinfo : EIATTR_PARAM_CBANK
	.align		4
        /*0050*/ 	.byte	0x04, 0x0a
        /*0052*/ 	.short	(.L_508 - .L_507)
	.align		4
.L_507:
        /*0054*/ 	.word	index@(.nv.constant0._Z10init_fc1_wii)
        /*0058*/ 	.short	0x0380
        /*005a*/ 	.short	0x0008


	//----- nvinfo : EIATTR_SW_WAR
	.align		4
.L_508:
        /*005c*/ 	.byte	0x04, 0x36
        /*005e*/ 	.short	(.L_510 - .L_509)
.L_509:
        /*0060*/ 	.word	0x00000008
.L_510:


//--------------------- .nv.info._Z10init_fc1_bi  --------------------------
	.section	.nv.info._Z10init_fc1_bi,"",@"SHT_CUDA_INFO"
	.sectionflags	@""
	.align	4


	//----- nvinfo : EIATTR_CUDA_API_VERSION
	.align		4
        /*0000*/ 	.byte	0x04, 0x37
        /*0002*/ 	.short	(.L_512 - .L_511)
.L_511:
        /*0004*/ 	.word	0x00000082


	//----- nvinfo : EIATTR_KPARAM_INFO
	.align		4
.L_512:
        /*0008*/ 	.byte	0x04, 0x17
        /*000a*/ 	.short	(.L_514 - .L_513)
.L_513:
        /*000c*/ 	.word	0x00000000
        /*0010*/ 	.short	0x0000
        /*0012*/ 	.short	0x0000
        /*0014*/ 	.byte	0x00, 0xf0, 0x11, 0x00


	//----- nvinfo : EIATTR_SPARSE_MMA_MASK
	.align		4
.L_514:
        /*0018*/ 	.byte	0x03, 0x50
        /*001a*/ 	.short	0x0000


	//----- nvinfo : EIATTR_MAXREG_COUNT
	.align		4
        /*001c*/ 	.byte	0x03, 0x1b
        /*001e*/ 	.short	0x00ff


	//----- nvinfo : EIATTR_MERCURY_ISA_VERSION
	.align		4
        /*0020*/ 	.byte	0x03, 0x5f
        /*0022*/ 	.short	0x0101


	//----- nvinfo : EIATTR_VRC_CTA_INIT_COUNT
	.align		4
        /*0024*/ 	.byte	0x02, 0x4a
	.zero		1
	.zero		1


	//----- nvinfo : EIATTR_EXIT_INSTR_OFFSETS
	.align		4
        /*0028*/ 	.byte	0x04, 0x1c
        /*002a*/ 	.short	(.L_516 - .L_515)


	//   ....[0]....
.L_515:
        /*002c*/ 	.word	0x00002750


	//   ....[1]....
        /*0030*/ 	.word	0x000028f0


	//----- nvinfo : EIATTR_CRS_STACK_SIZE
	.align		4
.L_516:
        /*0034*/ 	.byte	0x04, 0x1e
        /*0036*/ 	.short	(.L_518 - .L_517)
.L_517:
        /*0038*/ 	.word	0x00000000


	//----- nvinfo : EIATTR_CBANK_PARAM_SIZE
	.align		4
.L_518:
        /*003c*/ 	.byte	0x03, 0x19
        /*003e*/ 	.short	0x0004


	//----- nvinfo : EIATTR_PARAM_CBANK
	.align		4
        /*0040*/ 	.byte	0x04, 0x0a
        /*0042*/ 	.short	(.L_520 - .L_519)
	.align		4
.L_519:
        /*0044*/ 	.word	index@(.nv.constant0._Z10init_fc1_bi)
        /*0048*/ 	.short	0x0380
        /*004a*/ 	.short	0x0004


	//----- nvinfo : EIATTR_SW_WAR
	.align		4
.L_520:
        /*004c*/ 	.byte	0x04, 0x36
        /*004e*/ 	.short	(.L_522 - .L_521)
.L_521:
        /*0050*/ 	.word	0x00000008
.L_522:


//--------------------- .nv.info._Z11init_conv_wi --------------------------
	.section	.nv.info._Z11init_conv_wi,"",@"SHT_CUDA_INFO"
	.sectionflags	@""
	.align	4


	//----- nvinfo : EIATTR_CUDA_API_VERSION
	.align		4
        /*0000*/ 	.byte	0x04, 0x37
        /*0002*/ 	.short	(.L_524 - .L_523)
.L_523:
        /*0004*/ 	.word	0x00000082


	//----- nvinfo : EIATTR_KPARAM_INFO
	.align		4
.L_524:
        /*0008*/ 	.byte	0x04, 0x17
        /*000a*/ 	.short	(.L_526 - .L_525)
.L_525:
        /*000c*/ 	.word	0x00000000
        /*0010*/ 	.short	0x0000
        /*0012*/ 	.short	0x0000
        /*0014*/ 	.byte	0x00, 0xf0, 0x11, 0x00


	//----- nvinfo : EIATTR_SPARSE_MMA_MASK
	.align		4
.L_526:
        /*0018*/ 	.byte	0x03, 0x50
        /*001a*/ 	.short	0x0000


	//----- nvinfo : EIATTR_MAXREG_COUNT
	.align		4
        /*001c*/ 	.byte	0x03, 0x1b
        /*001e*/ 	.short	0x00ff


	//----- nvinfo : EIATTR_MERCURY_ISA_VERSION
	.align		4
        /*0020*/ 	.byte	0x03, 0x5f
        /*0022*/ 	.short	0x0101


	//----- nvinfo : EIATTR_VRC_CTA_INIT_COUNT
	.align		4
        /*0024*/ 	.byte	0x02, 0x4a
	.zero		1
	.zero		1


	//----- nvinfo : EIATTR_EXIT_INSTR_OFFSETS
	.align		4
        /*0028*/ 	.byte	0x04, 0x1c
        /*002a*/ 	.short	(.L_528 - .L_527)


	//   ....[0]....
.L_527:
        /*002c*/ 	.word	0x000027a0


	//   ....[1]....
        /*0030*/ 	.word	0x00002940


	//----- nvinfo : EIATTR_CRS_STACK_SIZE
	.align		4
.L_528:
        /*0034*/ 	.byte	0x04, 0x1e
        /*0036*/ 	.short	(.L_530 - .L_529)
.L_529:
        /*0038*/ 	.word	0x00000000


	//----- nvinfo : EIATTR_CBANK_PARAM_SIZE
	.align		4
.L_530:
        /*003c*/ 	.byte	0x03, 0x19
        /*003e*/ 	.short	0x0004


	//----- nvinfo : EIATTR_PARAM_CBANK
	.align		4
        /*0040*/ 	.byte	0x04, 0x0a
        /*0042*/ 	.short	(.L_532 - .L_531)
	.align		4
.L_531:
        /*0044*/ 	.word	index@(.nv.constant0._Z11init_conv_wi)
        /*0048*/ 	.short	0x0380
        /*004a*/ 	.short	0x0004


	//----- nvinfo : EIATTR_SW_WAR
	.align		4
.L_532:
        /*004c*/ 	.byte	0x04, 0x36
        /*004e*/ 	.short	(.L_534 - .L_533)
.L_533:
        /*0050*/ 	.word	0x00000008
.L_534:


//--------------------- .nv.info._Z11init_conv_bi --------------------------
	.section	.nv.info._Z11init_conv_bi,"",@"SHT_CUDA_INFO"
	.sectionflags	@""
	.align	4


	//----- nvinfo : EIATTR_CUDA_API_VERSION
	.align		4
        /*0000*/ 	.byte	0x04, 0x37
        /*0002*/ 	.short	(.L_536 - .L_535)
.L_535:
        /*0004*/ 	.word	0x00000082


	//----- nvinfo : EIATTR_KPARAM_INFO
	.align		4
.L_536:
        /*0008*/ 	.byte	0x04, 0x17
        /*000a*/ 	.short	(.L_538 - .L_537)
.L_537:
        /*000c*/ 	.word	0x00000000
        /*0010*/ 	.short	0x0000
        /*0012*/ 	.short	0x0000
        /*0014*/ 	.byte	0x00, 0xf0, 0x11, 0x00


	//----- nvinfo : EIATTR_SPARSE_MMA_MASK
	.align		4
.L_538:
        /*0018*/ 	.byte	0x03, 0x50
        /*001a*/ 	.short	0x0000


	//----- nvinfo : EIATTR_MAXREG_COUNT
	.align		4
        /*001c*/ 	.byte	0x03, 0x1b
        /*001e*/ 	.short	0x00ff


	//----- nvinfo : EIATTR_MERCURY_ISA_VERSION
	.align		4
        /*0020*/ 	.byte	0x03, 0x5f
        /*0022*/ 	.short	0x0101


	//----- nvinfo : EIATTR_VRC_CTA_INIT_COUNT
	.align		4
        /*0024*/ 	.byte	0x02, 0x4a
	.zero		1
	.zero		1


	//----- nvinfo : EIATTR_EXIT_INSTR_OFFSETS
	.align		4
        /*0028*/ 	.byte	0x04, 0x1c
        /*002a*/ 	.short	(.L_540 - .L_539)


	//   ....[0]....
.L_539:
        /*002c*/ 	.word	0x00002750


	//   ....[1]....
        /*0030*/ 	.word	0x000028f0


	//----- nvinfo : EIATTR_CRS_STACK_SIZE
	.align		4
.L_540:
        /*0034*/ 	.byte	0x04, 0x1e
        /*0036*/ 	.short	(.L_542 - .L_541)
.L_541:
        /*0038*/ 	.word	0x00000000


	//----- nvinfo : EIATTR_CBANK_PARAM_SIZE
	.align		4
.L_542:
        /*003c*/ 	.byte	0x03, 0x19
        /*003e*/ 	.short	0x0004


	//----- nvinfo : EIATTR_PARAM_CBANK
	.align		4
        /*0040*/ 	.byte	0x04, 0x0a
        /*0042*/ 	.short	(.L_544 - .L_543)
	.align		4
.L_543:
        /*0044*/ 	.word	index@(.nv.constant0._Z11init_conv_bi)
        /*0048*/ 	.short	0x0380
        /*004a*/ 	.short	0x0004


	//----- nvinfo : EIATTR_SW_WAR
	.align		4
.L_544:
        /*004c*/ 	.byte	0x04, 0x36
        /*004e*/ 	.short	(.L_546 - .L_545)
.L_545:
        /*0050*/ 	.word	0x00000008
.L_546:


//--------------------- .nv.callgraph             --------------------------
	.section	.nv.callgraph,"",@"SHT_CUDA_CALLGRAPH"
	.align	4
	.sectionentsize	8
	.align		4
        /*0000*/ 	.word	0x00000000
	.align		4
        /*0004*/ 	.word	0xffffffff
	.align		4
        /*0008*/ 	.word	index@(_Z5_testv)
	.align		4
        /*000c*/ 	.word	index@(vprintf)
	.align		4
        /*0010*/ 	.word	index@(_Z9test_gpu1v)
	.align		4
        /*0014*/ 	.word	index@(vprintf)
	.align		4
        /*0018*/ 	.word	index@(_Z8test_gpuv)
	.align		4
        /*001c*/ 	.word	index@(vprintf)
	.align		4
        /*0020*/ 	.word	0x00000000
	.align		4
        /*0024*/ 	.word	0xfffffffe
	.align		4
        /*0028*/ 	.word	0x00000000
	.align		4
        /*002c*/ 	.word	0xfffffffd
	.align		4
        /*0030*/ 	.word	0x00000000
	.align		4
        /*0034*/ 	.word	0xfffffffc


//--------------------- .nv.constant4             --------------------------
	.section	.nv.constant4,"a",@progbits
	.align	8
	.align		8
.nv.constant4:
        /*0000*/ 	.dword	precalc_xorwow_matrix
	.align		8
        /*0008*/ 	.dword	precalc_xorwow_offset_matrix
	.align		8
        /*0010*/ 	.dword	mrg32k3aM1
	.align		8
        /*0018*/ 	.dword	mrg32k3aM2
	.align		8
        /*0020*/ 	.dword	mrg32k3aM1SubSeq
	.align		8
        /*0028*/ 	.dword	mrg32k3aM2SubSeq
	.align		8
        /*0030*/ 	.dword	mrg32k3aM1Seq
	.align		8
        /*0038*/ 	.dword	mrg32k3aM2Seq
	.align		8
        /*0040*/ 	.dword	_correct_cnt
	.align		8
        /*0048*/ 	.dword	_avg_error
	.align		8
        /*0050*/ 	.dword	_train_image
	.align		8
        /*0058*/ 	.dword	_train_label
	.align		8
        /*0060*/ 	.dword	_test_image
	.align		8
        /*0068*/ 	.dword	_test_label
	.align		8
        /*0070*/ 	.dword	_conv_w
	.align		8
        /*0078*/ 	.dword	_conv_b
	.align		8
        /*0080*/ 	.dword	_fc1_b
	.align		8
        /*0088*/ 	.dword	_fc1_w
	.align		8
        /*0090*/ 	.dword	_fc2_b
	.align		8
        /*0098*/ 	.dword	_fc2_w
	.align		8
        /*00a0*/ 	.dword	_input
	.align		8
        /*00a8*/ 	.dword	_conv_z
	.align		8
        /*00b0*/ 	.dword	_conv_a
	.align		8
        /*00b8*/ 	.dword	_pool_pos
	.align		8
        /*00c0*/ 	.dword	_pool
	.align		8
        /*00c8*/ 	.dword	_fc1_z
	.align		8
        /*00d0*/ 	.dword	_fc1_a
	.align		8
        /*00d8*/ 	.dword	_fc2_z
	.align		8
        /*00e0*/ 	.dword	_fc2_a
	.align		8
        /*00e8*/ 	.dword	_output
	.align		8
        /*00f0*/ 	.dword	_answer
	.align		8
        /*00f8*/ 	.dword	_conv_dw
	.align		8
        /*0100*/ 	.dword	_conv_db
	.align		8
        /*0108*/ 	.dword	_fc1_db
	.align		8
        /*0110*/ 	.dword	_fc1_dw
	.align		8
        /*0118*/ 	.dword	_fc2_db
	.align		8
        /*0120*/ 	.dword	_fc2_dw
	.align		8
        /*0128*/ 	.dword	_C
	.align		8
        /*0130*/ 	.dword	_fc2_delta
	.align		8
        /*0138*/ 	.dword	_fc1_delta
	.align		8
        /*0140*/ 	.dword	_conv_sigma_delta
	.align		8
        /*0148*/ 	.dword	_conv_delta
	.align		8
        /*0150*/ 	.dword	tmp
	.align		8
        /*0158*/ 	.dword	$str
	.align		8
        /*0160*/ 	.dword	$str$1
	.align		8
        /*0168*/ 	.dword	$str$2
	.align		8
        /*0170*/ 	.dword	$str$3
	.align		8
        /*0178*/ 	.dword	$str$4
	.align		8
        /*0180*/ 	.dword	$str$5
	.align		8
        /*0188*/ 	.dword	vprintf


//--------------------- .nv.constant3             --------------------------
	.section	.nv.constant3,"a",@progbits
	.align	8
.nv.constant3:
	.type		__cr_lgamma_table,@object
	.size		__cr_lgamma_table,(_alpha - __cr_lgamma_table)
__cr_lgamma_table:
        /*0000*/ 	.byte	0x00, 0x00, 0x00, 0x00, 0x00, 0x00, 0x00, 0x00, 0x00, 0x00, 0x00, 0x00, 0x00, 0x00, 0x00, 0x00
        /*0010*/ 	.byte	0xef, 0x39, 0xfa, 0xfe, 0x42, 0x2e, 0xe6, 0x3f, 0x02, 0x20, 0x2a, 0xfa, 0x0b, 0xab, 0xfc, 0x3f
        /*0020*/ 	.byte	0xf9, 0x2c, 0x92, 0x7c, 0xa7, 0x6c, 0x09, 0x40, 0xc9, 0x79, 0x44, 0x3c, 0x64, 0x26, 0x13, 0x40
        /*0030*/ 	.byte	0xca, 0x01, 0xcf, 0x3a, 0x27, 0x51, 0x1a, 0x40, 0x30, 0xcc, 0x2d, 0xf3, 0xe1, 0x0c, 0x21, 0x40
        /*0040*/ 	.byte	0x0d, 0xb7, 0xfc, 0x82, 0x8e, 0x35, 0x25, 0x40
	.type		_alpha,@object
	.size		_alpha,(_minibatch - _alpha)
_alpha:
	.zero		4
	.type		_minibatch,@object
	.size		_minibatch,(_epochs - _minibatch)
_minibatch:
	.zero		4
	.type		_epochs,@object
	.size		_epochs,(.L_11 - _epochs)
_epochs:
	.zero		4
.L_11:


//--------------------- .text._Z8scalMultPKiS0_Pi --------------------------
	.section	.text._Z8scalMultPKiS0_Pi,"ax",@progbits
	.align	128
        .global         _Z8scalMultPKiS0_Pi
        .type           _Z8scalMultPKiS0_Pi,@function
        .size           _Z8scalMultPKiS0_Pi,(.L_x_248 - _Z8scalMultPKiS0_Pi)
        .other          _Z8scalMultPKiS0_Pi,@"STO_CUDA_ENTRY STV_DEFAULT"
_Z8scalMultPKiS0_Pi:
.text._Z8scalMultPKiS0_Pi:
[----:B------:R-:W-:Y:S01]  /*0000*/  LDC R1, c[0x0][0x37c] ;  /* 0x0000df00ff017b82 */ /* 0x000fe20000000800 */
[----:B------:R-:W0:Y:S07]  /*0010*/  S2R R0, SR_TID.X ;  /* 0x0000000000007919 */ /* 0x000e2e0000002100 */
[----:B------:R-:W0:Y:S01]  /*0020*/  S2UR UR4, SR_CTAID.X ;  /* 0x00000000000479c3 */ /* 0x000e220000002500 */
[----:B------:R-:W1:Y:S07]  /*0030*/  LDCU.64 UR6, c[0x0][0x358] ;  /* 0x00006b00ff0677ac */ /* 0x000e6e0008000a00 */
[----:B------:R-:W0:Y:S08]  /*0040*/  LDC R7, c[0x0][0x360] ;  /* 0x0000d800ff077b82 */ /* 0x000e300000000800 */
[----:B------:R-:W2:Y:S08]  /*0050*/  LDC.64 R2, c[0x0][0x380] ;  /* 0x0000e000ff027b82 */ /* 0x000eb00000000a00 */
[----:B------:R-:W3:Y:S01]  /*0060*/  LDC.64 R4, c[0x0][0x388] ;  /* 0x0000e200ff047b82 */ /* 0x000ee20000000a00 */
[----:B0-----:R-:W-:-:S04]  /*0070*/  IMAD R7, R7, UR4, R0 ;  /* 0x0000000407077c24 */ /* 0x001fc8000f8e0200 */
[----:B--2---:R-:W-:-:S06]  /*0080*/  IMAD.WIDE R2, R7, 0x4, R2 ;  /* 0x0000000407027825 */ /* 0x004fcc00078e0202 */
[----:B-1----:R-:W2:Y:S01]  /*0090*/  LDG.E R2, desc[UR6][R2.64] ;  /* 0x0000000602027981 */ /* 0x002ea2000c1e1900 */
[----:B---3--:R-:W-:-:S06]  /*00a0*/  IMAD.WIDE R4, R7, 0x4, R4 ;  /* 0x0000000407047825 */ /* 0x008fcc00078e0204 */
[----:B------:R-:W2:Y:S01]  /*00b0*/  LDG.E R5, desc[UR6][R4.64] ;  /* 0x0000000604057981 */ /* 0x000ea2000c1e1900 */
[----:B------:R-:W0:Y:S01]  /*00c0*/  S2R R8, SR_LANEID ;  /* 0x0000000000087919 */ /* 0x000e220000000000 */
[----:B------:R-:W1:Y:S01]  /*00d0*/  LDC.64 R6, c[0x0][0x390] ;  /* 0x0000e400ff067b82 */ /* 0x000e620000000a00 */
[----:B------:R-:W-:Y:S02]  /*00e0*/  VOTEU.ANY UR4, UPT, PT ;  /* 0x0000000000047886 */ /* 0x000fe400038e0100 */
[----:B------:R-:W-:-:S06]  /*00f0*/  UFLO.U32 UR4, UR4 ;  /* 0x00000004000472bd */ /* 0x000fcc00080e0000 */
[----:B0-----:R-:W-:Y:S01]  /*0100*/  ISETP.EQ.U32.AND P0, PT, R8, UR4, PT ;  /* 0x0000000408007c0c */ /* 0x001fe2000bf02070 */
[----:B--2---:R-:W-:-:S04]  /*0110*/  IMAD R0, R2, R5, RZ ;  /* 0x0000000502007224 */ /* 0x004fc800078e02ff */
[----:B------:R-:W0:Y:S02]  /*0120*/  REDUX.SUM UR5, R0 ;  /* 0x00000000000573c4 */ /* 0x000e24000000c000 */
[----:B0-----:R-:W-:-:S06]  /*0130*/  MOV R9, UR5 ;  /* 0x0000000500097c02 */ /* 0x001fcc0008000f00 */
[----:B-1----:R-:W-:Y:S01]  /*0140*/  @P0 REDG.E.ADD.STRONG.GPU desc[UR6][R6.64], R9 ;  /* 0x000000090600098e */ /* 0x002fe2000c12e106 */
[----:B------:R-:W-:Y:S05]  /*0150*/  EXIT ;  /* 0x000000000000794d */ /* 0x000fea0003800000 */
.L_x_0:
[----:B------:R-:W-:-:S00]  /*0160*/  BRA `(.L_x_0) ;  /* 0xfffffffc00fc7947 */ /* 0x000fc0000383ffff */
[----:B------:R-:W-:-:S00]  /*0170*/  NOP ;  /* 0x0000000000007918 */ /* 0x000fc00000000000 */
        /* <DEDUP_REMOVED lines=8> */
.L_x_248:


//--------------------- .text._Z5_testv           --------------------------
	.section	.text._Z5_testv,"ax",@progbits
	.align	128
        .global         _Z5_testv
        .type           _Z5_testv,@function
        .size           _Z5_testv,(.L_x_249 - _Z5_testv)
        .other          _Z5_testv,@"STO_CUDA_ENTRY STV_DEFAULT"
_Z5_testv:
.text._Z5_testv:
[----:B------:R-:W0:Y:S01]  /*0000*/  LDC R1, c[0x0][0x37c] ;  /* 0x0000df00ff017b82 */ /* 0x000e220000000800 */
[----:B------:R-:W1:Y:S01]  /*0010*/  LDCU.64 UR4, c[0x4][0x60] ;  /* 0x01000c00ff0477ac */ /* 0x000e620008000a00 */
[----:B0-----:R-:W-:Y:S01]  /*0020*/  VIADD R1, R1, 0xfffffff8 ;  /* 0xfffffff801017836 */ /* 0x001fe20000000000 */
[----:B------:R-:W-:Y:S01]  /*0030*/  BSSY.RECONVERGENT B6, `(.L_x_1) ;  /* 0x0000150000067945 */ /* 0x000fe20003800200 */
[----:B------:R-:W-:Y:S01]  /*0040*/  IMAD.MOV.U32 R24, RZ, RZ, RZ ;  /* 0x000000ffff187224 */ /* 0x000fe200078e00ff */
[----:B------:R-:W0:Y:S01]  /*0050*/  LDCU UR6, c[0x0][0x2f8] ;  /* 0x00005f00ff0677ac */ /* 0x000e220008000800 */
[----:B------:R-:W2:Y:S01]  /*0060*/  LDCU UR7, c[0x0][0x2fc] ;  /* 0x00005f80ff0777ac */ /* 0x000ea20008000800 */
[----:B------:R-:W3:Y:S01]  /*0070*/  LDCU.64 UR36, c[0x0][0x358] ;  /* 0x00006b00ff2477ac */ /* 0x000ee20008000a00 */
[----:B-1----:R-:W-:-:S04]  /*0080*/  UIADD3 UR4, UP0, UPT, UR4, 0xef426c, URZ ;  /* 0x00ef426c04047890 */ /* 0x002fc8000ff1e0ff */
[----:B------:R-:W-:Y:S01]  /*0090*/  UIADD3.X UR5, UPT, UPT, URZ, UR5, URZ, UP0, !UPT ;  /* 0x00000005ff057290 */ /* 0x000fe200087fe4ff */
[----:B0-----:R-:W-:Y:S01]  /*00a0*/  IADD3 R23, P0, PT, R1, UR6, RZ ;  /* 0x0000000601177c10 */ /* 0x001fe2000ff1e0ff */
[----:B------:R-:W-:-:S03]  /*00b0*/  IMAD.U32 R16, RZ, RZ, UR4 ;  /* 0x00000004ff107e24 */ /* 0x000fc6000f8e00ff */
[----:B--2---:R-:W-:Y:S01]  /*00c0*/  IADD3.X R22, PT, PT, RZ, UR7, RZ, P0, !PT ;  /* 0x00000007ff167c10 */ /* 0x004fe200087fe4ff */
[----:B---3--:R-:W-:-:S08]  /*00d0*/  IMAD.U32 R17, RZ, RZ, UR5 ;  /* 0x00000005ff117e24 */ /* 0x008fd0000f8e00ff */
.L_x_31:
[----:B------:R-:W2:Y:S01]  /*00e0*/  LDG.E R0, desc[UR36][R16.64+-0x6c] ;  /* 0xffff942410007981 */ /* 0x000ea2000c1e1900 */
[----:B------:R-:W0:Y:S01]  /*00f0*/  LDCU UR4, c[0x0][0x2f8] ;  /* 0x00005f00ff0477ac */ /* 0x000e220008000800 */
[----:B------:R-:W-:Y:S01]  /*0100*/  MOV R19, 0x188 ;  /* 0x0000018800137802 */ /* 0x000fe20000000f00 */
[----:B------:R-:W-:Y:S02]  /*0110*/  VIADD R24, R24, 0x1 ;  /* 0x0000000118187836 */ /* 0x000fe40000000000 */
[----:B------:R-:W-:Y:S01]  /*0120*/  IMAD.MOV.U32 R6, RZ, RZ, R23 ;  /* 0x000000ffff067224 */ /* 0x000fe200078e0017 */
[----:B------:R1:W3:Y:S01]  /*0130*/  LDC.64 R2, c[0x4][R19] ;  /* 0x0100000013027b82 */ /* 0x0002e20000000a00 */
[----:B------:R-:W-:Y:S01]  /*0140*/  IMAD.MOV.U32 R7, RZ, RZ, R22 ;  /* 0x000000ffff077224 */ /* 0x000fe200078e0016 */
[----:B------:R-:W-:-:S04]  /*0150*/  ISETP.NE.AND P0, PT, R24, 0x1c, PT ;  /* 0x0000001c1800780c */ /* 0x000fc80003f05270 */
[----:B------:R-:W-:Y:S02]  /*0160*/  P2R R25, PR, RZ, 0x1 ;  /* 0x00000001ff197803 */ /* 0x000fe40000000000 */
[----:B0-----:R-:W-:Y:S01]  /*0170*/  IADD3 R18, PT, PT, R23, -UR4, RZ ;  /* 0x8000000417127c10 */ /* 0x001fe2000fffe0ff */
[----:B------:R-:W0:Y:S02]  /*0180*/  LDCU.64 UR4, c[0x4][0x170] ;  /* 0x01002e00ff0477ac */ /* 0x000e240008000a00 */
[----:B0-----:R-:W-:Y:S01]  /*0190*/  IMAD.U32 R4, RZ, RZ, UR4 ;  /* 0x00000004ff047e24 */ /* 0x001fe2000f8e00ff */
[----:B------:R-:W-:Y:S01]  /*01a0*/  MOV R5, UR5 ;  /* 0x0000000500057c02 */ /* 0x000fe20008000f00 */
[----:B--2---:R-:W0:Y:S02]  /*01b0*/  F2F.F64.F32 R8, R0 ;  /* 0x0000000000087310 */ /* 0x004e240000201800 */
[----:B0--3--:R1:W-:Y:S04]  /*01c0*/  STL.64 [R18], R8 ;  /* 0x0000000812007387 */ /* 0x0093e80000100a00 */
[----:B------:R-:W-:-:S07]  /*01d0*/  LEPC R20, `(.L_x_2) ;  /* 0x000000001014794e */ /* 0x000fce0000000000 */
[----:B-1----:R-:W-:Y:S05]  /*01e0*/  CALL.ABS.NOINC R2 ;  /* 0x0000000002007343 */ /* 0x002fea0003c00000 */
.L_x_2:
[----:B------:R-:W2:Y:S01]  /*01f0*/  LDG.E R0, desc[UR36][R16.64+-0x68] ;  /* 0xffff982410007981 */ /* 0x000ea2000c1e1900 */
[----:B------:R0:W1:Y:S01]  /*0200*/  LDC.64 R2, c[0x4][R19] ;  /* 0x0100000013027b82 */ /* 0x0000620000000a00 */
[----:B------:R-:W3:Y:S01]  /*0210*/  LDCU.64 UR4, c[0x4][0x170] ;  /* 0x01002e00ff0477ac */ /* 0x000ee20008000a00 */
[----:B------:R-:W-:Y:S01]  /*0220*/  IMAD.MOV.U32 R6, RZ, RZ, R23 ;  /* 0x000000ffff067224 */ /* 0x000fe200078e0017 */
[----:B------:R-:W-:Y:S02]  /*0230*/  MOV R7, R22 ;  /* 0x0000001600077202 */ /* 0x000fe40000000f00 */
[----:B---3--:R-:W-:Y:S01]  /*0240*/  MOV R4, UR4 ;  /* 0x0000000400047c02 */ /* 0x008fe20008000f00 */
[----:B------:R-:W-:Y:S01]  /*0250*/  IMAD.U32 R5, RZ, RZ, UR5 ;  /* 0x00000005ff057e24 */ /* 0x000fe2000f8e00ff */
[----:B--2---:R-:W2:Y:S02]  /*0260*/  F2F.F64.F32 R8, R0 ;  /* 0x0000000000087310 */ /* 0x004ea40000201800 */
[----:B-12---:R0:W-:Y:S04]  /*0270*/  STL.64 [R18], R8 ;  /* 0x0000000812007387 */ /* 0x0061e80000100a00 */
[----:B------:R-:W-:-:S07]  /*0280*/  LEPC R20, `(.L_x_3) ;  /* 0x000000001014794e */ /* 0x000fce0000000000 */
[----:B0-----:R-:W-:Y:S05]  /*0290*/  CALL.ABS.NOINC R2 ;  /* 0x0000000002007343 */ /* 0x001fea0003c00000 */
.L_x_3:
[----:B------:R-:W2:Y:S01]  /*02a0*/  LDG.E R0, desc[UR36][R16.64+-0x64] ;  /* 0xffff9c2410007981 */ /* 0x000ea2000c1e1900 */
[----:B------:R0:W1:Y:S01]  /*02b0*/  LDC.64 R2, c[0x4][R19] ;  /* 0x0100000013027b82 */ /* 0x0000620000000a00 */
[----:B------:R-:W3:Y:S01]  /*02c0*/  LDCU.64 UR4, c[0x4][0x170] ;  /* 0x01002e00ff0477ac */ /* 0x000ee20008000a00 */
[----:B------:R-:W-:Y:S01]  /*02d0*/  MOV R6, R23 ;  /* 0x0000001700067202 */ /* 0x000fe20000000f00 */
[----:B------:R-:W-:Y:S02]  /*02e0*/  IMAD.MOV.U32 R7, RZ, RZ, R22 ;  /* 0x000000ffff077224 */ /* 0x000fe400078e0016 */
[----:B---3--:R-:W-:Y:S02]  /*02f0*/  IMAD.U32 R4, RZ, RZ, UR4 ;  /* 0x00000004ff047e24 */ /* 0x008fe4000f8e00ff */
[----:B------:R-:W-:Y:S01]  /*0300*/  IMAD.U32 R5, RZ, RZ, UR5 ;  /* 0x00000005ff057e24 */ /* 0x000fe2000f8e00ff */
[----:B--2---:R-:W2:Y:S02]  /*0310*/  F2F.F64.F32 R8, R0 ;  /* 0x0000000000087310 */ /* 0x004ea40000201800 */
[----:B-12---:R0:W-:Y:S04]  /*0320*/  STL.64 [R18], R8 ;  /* 0x0000000812007387 */ /* 0x0061e80000100a00 */
[----:B------:R-:W-:-:S07]  /*0330*/  LEPC R20, `(.L_x_4) ;  /* 0x000000001014794e */ /* 0x000fce0000000000 */
[----:B0-----:R-:W-:Y:S05]  /*0340*/  CALL.ABS.NOINC R2 ;  /* 0x0000000002007343 */ /* 0x001fea0003c00000 */
.L_x_4:
[----:B------:R-:W2:Y:S01]  /*0350*/  LDG.E R0, desc[UR36][R16.64+-0x60] ;  /* 0xffffa02410007981 */ /* 0x000ea2000c1e1900 */
[----:B------:R0:W1:Y:S01]  /*0360*/  LDC.64 R2, c[0x4][R19] ;  /* 0x0100000013027b82 */ /* 0x0000620000000a00 */
[----:B------:R-:W3:Y:S01]  /*0370*/  LDCU.64 UR4, c[0x4][0x170] ;  /* 0x01002e00ff0477ac */ /* 0x000ee20008000a00 */
[----:B------:R-:W-:Y:S02]  /*0380*/  IMAD.MOV.U32 R6, RZ, RZ, R23 ;  /* 0x000000ffff067224 */ /* 0x000fe400078e0017 */
[----:B------:R-:W-:Y:S02]  /*0390*/  IMAD.MOV.U32 R7, RZ, RZ, R22 ;  /* 0x000000ffff077224 */ /* 0x000fe400078e0016 */
[----:B---3--:R-:W-:Y:S01]  /*03a0*/  IMAD.U32 R4, RZ, RZ, UR4 ;  /* 0x00000004ff047e24 */ /* 0x008fe2000f8e00ff */
[----:B------:R-:W-:Y:S01]  /*03b0*/  MOV R5, UR5 ;  /* 0x0000000500057c02 */ /* 0x000fe20008000f00 */
[----:B--2---:R-:W2:Y:S02]  /*03c0*/  F2F.F64.F32 R8, R0 ;  /* 0x0000000000087310 */ /* 0x004ea40000201800 */
[----:B-12---:R0:W-:Y:S04]  /*03d0*/  STL.64 [R18], R8 ;  /* 0x0000000812007387 */ /* 0x0061e80000100a00 */
[----:B------:R-:W-:-:S07]  /*03e0*/  LEPC R20, `(.L_x_5) ;  /* 0x000000001014794e */ /* 0x000fce0000000000 */
[----:B0-----:R-:W-:Y:S05]  /*03f0*/  CALL.ABS.NOINC R2 ;  /* 0x0000000002007343 */ /* 0x001fea0003c00000 */
.L_x_5:
        /* <DEDUP_REMOVED lines=11> */
.L_x_6:
        /* <DEDUP_REMOVED lines=11> */
.L_x_7:
        /* <DEDUP_REMOVED lines=11> */
.L_x_8:
        /* <DEDUP_REMOVED lines=11> */
.L_x_9:
        /* <DEDUP_REMOVED lines=11> */
.L_x_10:
        /* <DEDUP_REMOVED lines=11> */
.L_x_11:
        /* <DEDUP_REMOVED lines=11> */
.L_x_12:
        /* <DEDUP_REMOVED lines=11> */
.L_x_13:
        /* <DEDUP_REMOVED lines=11> */
.L_x_14:
        /* <DEDUP_REMOVED lines=11> */
.L_x_15:
        /* <DEDUP_REMOVED lines=11> */
.L_x_16:
        /* <DEDUP_REMOVED lines=11> */
.L_x_17:
        /* <DEDUP_REMOVED lines=11> */
.L_x_18:
        /* <DEDUP_REMOVED lines=11> */
.L_x_19:
        /* <DEDUP_REMOVED lines=11> */
.L_x_20:
        /* <DEDUP_REMOVED lines=11> */
.L_x_21:
        /* <DEDUP_REMOVED lines=11> */
.L_x_22:
        /* <DEDUP_REMOVED lines=11> */
.L_x_23:
        /* <DEDUP_REMOVED lines=11> */
.L_x_24:
        /* <DEDUP_REMOVED lines=11> */
.L_x_25:
[----:B------:R-:W2:Y:S01]  /*11c0*/  LDG.E R0, desc[UR36][R16.64+-0xc] ;  /* 0xfffff42410007981 */ /* 0x000ea2000c1e1900 */
[----:B------:R0:W1:Y:S01]  /*11d0*/  LDC.64 R2, c[0x4][R19] ;  /* 0x0100000013027b82 */ /* 0x0000620000000a00 */
[----:B------:R-:W3:Y:S01]  /*11e0*/  LDCU.64 UR4, c[0x4][0x170] ;  /* 0x01002e00ff0477ac */ /* 0x000ee20008000a00 */
[----:B------:R-:W-:Y:S01]  /*11f0*/  MOV R6, R23 ;  /* 0x0000001700067202 */ /* 0x000fe20000000f00 */
[----:B------:R-:W-:Y:S01]  /*1200*/  IMAD.MOV.U32 R7, RZ, RZ, R22 ;  /* 0x000000ffff077224 */ /* 0x000fe200078e0016 */
[----:B---3--:R-:W-:Y:S01]  /*1210*/  MOV R4, UR4 ;  /* 0x0000000400047c02 */ /* 0x008fe20008000f00 */
[----:B------:R-:W-:Y:S01]  /*1220*/  IMAD.U32 R5, RZ, RZ, UR5 ;  /* 0x00000005ff057e24 */ /* 0x000fe2000f8e00ff */
[----:B--2---:R-:W2:Y:S02]  /*1230*/  F2F.F64.F32 R8, R0 ;  /* 0x0000000000087310 */ /* 0x004ea40000201800 */
[----:B-12---:R0:W-:Y:S04]  /*1240*/  STL.64 [R18], R8 ;  /* 0x0000000812007387 */ /* 0x0061e80000100a00 */
[----:B------:R-:W-:-:S07]  /*1250*/  LEPC R20, `(.L_x_26) ;  /* 0x000000001014794e */ /* 0x000fce0000000000 */
[----:B0-----:R-:W-:Y:S05]  /*1260*/  CALL.ABS.NOINC R2 ;  /* 0x0000000002007343 */ /* 0x001fea0003c00000 */
.L_x_26:
        /* <DEDUP_REMOVED lines=11> */
.L_x_27:
        /* <DEDUP_REMOVED lines=11> */
.L_x_28:
        /* <DEDUP_REMOVED lines=11> */
.L_x_29:
[----:B------:R0:W1:Y:S01]  /*1480*/  LDC.64 R2, c[0x4][R19] ;  /* 0x0100000013027b82 */ /* 0x0000620000000a00 */
[----:B------:R-:W2:Y:S01]  /*1490*/  LDCU.64 UR4, c[0x4][0x178] ;  /* 0x01002f00ff0477ac */ /* 0x000ea20008000a00 */
[----:B------:R-:W-:Y:S02]  /*14a0*/  CS2R R6, SRZ ;  /* 0x0000000000067805 */ /* 0x000fe4000001ff00 */
[----:B--2---:R-:W-:Y:S01]  /*14b0*/  MOV R4, UR4 ;  /* 0x0000000400047c02 */ /* 0x004fe20008000f00 */
[----:B0-----:R-:W-:-:S07]  /*14c0*/  IMAD.U32 R5, RZ, RZ, UR5 ;  /* 0x00000005ff057e24 */ /* 0x001fce000f8e00ff */
[----:B------:R-:W-:-:S07]  /*14d0*/  LEPC R20, `(.L_x_30) ;  /* 0x000000001014794e */ /* 0x000fce0000000000 */
[----:B-1----:R-:W-:Y:S05]  /*14e0*/  CALL.ABS.NOINC R2 ;  /* 0x0000000002007343 */ /* 0x002fea0003c00000 */
.L_x_30:
[----:B------:R-:W-:Y:S02]  /*14f0*/  ISETP.NE.AND P6, PT, R25, RZ, PT ;  /* 0x000000ff1900720c */ /* 0x000fe40003fc5270 */
[----:B------:R-:W-:-:S04]  /*1500*/  IADD3 R16, P0, PT, R16, 0x70, RZ ;  /* 0x0000007010107810 */ /* 0x000fc80007f1e0ff */
[----:B------:R-:W-:-:S07]  /*1510*/  IADD3.X R17, PT, PT, RZ, R17, RZ, P0, !PT ;  /* 0x00000011ff117210 */ /* 0x000fce00007fe4ff */
[----:B------:R-:W-:Y:S05]  /*1520*/  @P6 BRA `(.L_x_31) ;  /* 0xffffffe800ec6947 */ /* 0x000fea000383ffff */
[----:B------:R-:W-:Y:S05]  /*1530*/  BSYNC.RECONVERGENT B6 ;  /* 0x0000000000067941 */ /* 0x000fea0003800200 */
.L_x_1:
[----:B------:R-:W0:Y:S01]  /*1540*/  LDC.64 R2, c[0x4][0x68] ;  /* 0x01001a00ff027b82 */ /* 0x000e220000000a00 */
[----:B------:R-:W1:Y:S01]  /*1550*/  LDCU.64 UR4, c[0x4][0x180] ;  /* 0x01003000ff0477ac */ /* 0x000e620008000a00 */
[----:B0-----:R-:W2:Y:S06]  /*1560*/  LDG.E R3, desc[UR36][R2.64+0x4e20] ;  /* 0x004e202402037981 */ /* 0x001eac000c1e1900 */
[----:B------:R0:W3:Y:S01]  /*1570*/  LDC.64 R8, c[0x4][R19] ;  /* 0x0100000013087b82 */ /* 0x0000e20000000a00 */
[----:B-1----:R-:W-:Y:S01]  /*1580*/  IMAD.U32 R4, RZ, RZ, UR4 ;  /* 0x00000004ff047e24 */ /* 0x002fe2000f8e00ff */
[----:B------:R-:W-:Y:S01]  /*1590*/  MOV R5, UR5 ;  /* 0x0000000500057c02 */ /* 0x000fe20008000f00 */
[----:B------:R-:W-:Y:S01]  /*15a0*/  IMAD.MOV.U32 R6, RZ, RZ, R23 ;  /* 0x000000ffff067224 */ /* 0x000fe200078e0017 */
[----:B------:R-:W-:Y:S01]  /*15b0*/  MOV R7, R22 ;  /* 0x0000001600077202 */ /* 0x000fe20000000f00 */
[----:B--23--:R0:W-:Y:S06]  /*15c0*/  STL [R18], R3 ;  /* 0x0000000312007387 */ /* 0x00c1ec0000100800 */
[----:B------:R-:W-:-:S07]  /*15d0*/  LEPC R20, `(.L_x_32) ;  /* 0x000000001014794e */ /* 0x000fce0000000000 */
[----:B0-----:R-:W-:Y:S05]  /*15e0*/  CALL.ABS.NOINC R8 ;  /* 0x0000000008007343 */ /* 0x001fea0003c00000 */
.L_x_32:
[----:B------:R-:W-:Y:S05]  /*15f0*/  EXIT ;  /* 0x000000000000794d */ /* 0x000fea0003800000 */
.L_x_33:
        /* <DEDUP_REMOVED lines=16> */
.L_x_249:


//--------------------- .text._Z13assign_conv_wv  --------------------------
	.section	.text._Z13assign_conv_wv,"ax",@progbits
	.align	128
        .global         _Z13assign_conv_wv
        .type           _Z13assign_conv_wv,@function
        .size           _Z13assign_conv_wv,(.L_x_239 - _Z13assign_conv_wv)
        .other          _Z13assign_conv_wv,@"STO_CUDA_ENTRY STV_DEFAULT"
_Z13assign_conv_wv:
.text._Z13assign_conv_wv:
[----:B------:R-:W-:Y:S01]  /*0000*/  LDC R1, c[0x0][0x37c] ;  /* 0x0000df00ff017b82 */ /* 0x000fe20000000800 */
[----:B------:R-:W0:Y:S01]  /*0010*/  S2R R6, SR_TID.X ;  /* 0x0000000000067919 */ /* 0x000e220000002100 */
[----:B------:R-:W0:Y:S01]  /*0020*/  LDCU UR4, c[0x0][0x360] ;  /* 0x00006c00ff0477ac */ /* 0x000e220008000800 */
[----:B------:R-:W0:Y:S01]  /*0030*/  S2R R3, SR_CTAID.X ;  /* 0x0000000000037919 */ /* 0x000e220000002500 */
[----:B------:R-:W1:Y:S01]  /*0040*/  LDCU UR5, c[0x0][0x364] ;  /* 0x00006c80ff0577ac */ /* 0x000e620008000800 */
[----:B------:R-:W1:Y:S01]  /*0050*/  S2R R7, SR_TID.Y ;  /* 0x0000000000077919 */ /* 0x000e620000002200 */
[----:B------:R-:W2:Y:S01]  /*0060*/  LDCU UR6, c[0x0][0x368] ;  /* 0x00006d00ff0677ac */ /* 0x000ea20008000800 */
[----:B------:R-:W1:Y:S01]  /*0070*/  S2R R0, SR_CTAID.Y ;  /* 0x0000000000007919 */ /* 0x000e620000002600 */
[----:B------:R-:W2:Y:S01]  /*0080*/  S2R R2, SR_TID.Z ;  /* 0x0000000000027919 */ /* 0x000ea20000002300 */
[----:B------:R-:W2:Y:S01]  /*0090*/  S2R R5, SR_CTAID.Z ;  /* 0x0000000000057919 */ /* 0x000ea20000002700 */
[----:B0-----:R-:W-:-:S05]  /*00a0*/  IMAD R6, R3, UR4, R6 ;  /* 0x0000000403067c24 */ /* 0x001fca000f8e0206 */
[----:B------:R-:W-:Y:S01]  /*00b0*/  ISETP.GT.AND P0, PT, R6, 0x5, PT ;  /* 0x000000050600780c */ /* 0x000fe20003f04270 */
[----:B-1----:R-:W-:Y:S02]  /*00c0*/  IMAD R7, R0, UR5, R7 ;  /* 0x0000000500077c24 */ /* 0x002fe4000f8e0207 */
[----:B--2---:R-:W-:-:S05]  /*00d0*/  IMAD R2, R5, UR6, R2 ;  /* 0x0000000605027c24 */ /* 0x004fca000f8e0202 */
[----:B------:R-:W-:-:S04]  /*00e0*/  VIMNMX.U32 R0, PT, PT, R7, R2, !PT ;  /* 0x0000000207007248 */ /* 0x000fc80007fe0000 */
[----:B------:R-:W-:-:S13]  /*00f0*/  ISETP.GT.U32.OR P0, PT, R0, 0x4, P0 ;  /* 0x000000040000780c */ /* 0x000fda0000704470 */
[----:B------:R-:W-:Y:S05]  /*0100*/  @P0 EXIT ;  /* 0x000000000000094d */ /* 0x000fea0003800000 */
[----:B------:R-:W0:Y:S01]  /*0110*/  LDC.64 R4, c[0x4][0xf8] ;  /* 0x01003e00ff047b82 */ /* 0x000e220000000a00 */
[----:B------:R-:W1:Y:S01]  /*0120*/  LDCU.64 UR4, c[0x0][0x358] ;  /* 0x00006b00ff0477ac */ /* 0x000e620008000a00 */
[----:B------:R-:W2:Y:S01]  /*0130*/  LDCU UR6, c[0x3][0x4c] ;  /* 0x00c00980ff0677ac */ /* 0x000ea20008000800 */
[----:B0-----:R-:W-:-:S04]  /*0140*/  IMAD.WIDE R4, R6, 0x64, R4 ;  /* 0x0000006406047825 */ /* 0x001fc800078e0204 */
[----:B------:R-:W-:-:S04]  /*0150*/  IMAD.WIDE.U32 R4, R7, 0x14, R4 ;  /* 0x0000001407047825 */ /* 0x000fc800078e0004 */
[----:B------:R-:W-:-:S05]  /*0160*/  IMAD.WIDE.U32 R4, R2, 0x4, R4 ;  /* 0x0000000402047825 */ /* 0x000fca00078e0004 */
[----:B-1----:R-:W3:Y:S01]  /*0170*/  LDG.E R0, desc[UR4][R4.64] ;  /* 0x0000000404007981 */ /* 0x002ee2000c1e1900 */
[----:B--2---:R-:W-:Y:S01]  /*0180*/  I2FP.F32.S32 R3, UR6 ;  /* 0x0000000600037c45 */ /* 0x004fe20008201400 */
[----:B------:R-:W-:Y:S03]  /*0190*/  BSSY.RECONVERGENT B0, `(.L_x_34) ;  /* 0x000000c000007945 */ /* 0x000fe60003800200 */
[----:B------:R-:W0:Y:S02]  /*01a0*/  MUFU.RCP R8, R3 ;  /* 0x0000000300087308 */ /* 0x000e240000001000 */
[----:B0-----:R-:W-:-:S04]  /*01b0*/  FFMA R9, -R3, R8, 1 ;  /* 0x3f80000003097423 */ /* 0x001fc80000000108 */
[----:B------:R-:W-:Y:S02]  /*01c0*/  FFMA R9, R8, R9, R8 ;  /* 0x0000000908097223 */ /* 0x000fe40000000008 */
[----:B---3--:R-:W0:Y:S02]  /*01d0*/  FCHK P0, R0, R3 ;  /* 0x0000000300007302 */ /* 0x008e240000000000 */
[----:B------:R-:W-:-:S04]  /*01e0*/  FFMA R8, R0, R9, RZ ;  /* 0x0000000900087223 */ /* 0x000fc800000000ff */
[----:B------:R-:W-:-:S04]  /*01f0*/  FFMA R10, -R3, R8, R0 ;  /* 0x00000008030a7223 */ /* 0x000fc80000000100 */
[----:B------:R-:W-:Y:S01]  /*0200*/  FFMA R10, R9, R10, R8 ;  /* 0x0000000a090a7223 */ /* 0x000fe20000000008 */
[----:B0-----:R-:W-:Y:S06]  /*0210*/  @!P0 BRA `(.L_x_35) ;  /* 0x00000000000c8947 */ /* 0x001fec0003800000 */
[----:B------:R-:W-:-:S07]  /*0220*/  MOV R8, 0x240 ;  /* 0x0000024000087802 */ /* 0x000fce0000000f00 */
[----:B------:R-:W-:Y:S05]  /*0230*/  CALL.REL.NOINC `($__internal_0_$__cuda_sm3x_div_rn_noftz_f32_slowpath) ;  /* 0x00000000002c7944 */ /* 0x000fea0003c00000 */
[----:B------:R-:W-:-:S07]  /*0240*/  IMAD.MOV.U32 R10, RZ, RZ, R0 ;  /* 0x000000ffff0a7224 */ /* 0x000fce00078e0000 */
.L_x_35:
[----:B------:R-:W-:Y:S05]  /*0250*/  BSYNC.RECONVERGENT B0 ;  /* 0x0000000000007941 */ /* 0x000fea0003800200 */
.L_x_34:
[----:B------:R-:W0:Y:S02]  /*0260*/  LDC.64 R8, c[0x4][0x70] ;  /* 0x01001c00ff087b82 */ /* 0x000e240000000a00 */
[----:B0-----:R-:W-:-:S04]  /*0270*/  IMAD.WIDE R8, R6, 0x64, R8 ;  /* 0x0000006406087825 */ /* 0x001fc800078e0208 */
[----:B------:R-:W-:-:S04]  /*0280*/  IMAD.WIDE.U32 R8, R7, 0x14, R8 ;  /* 0x0000001407087825 */ /* 0x000fc800078e0008 */
[----:B------:R-:W-:-:S05]  /*0290*/  IMAD.WIDE.U32 R8, R2, 0x4, R8 ;  /* 0x0000000402087825 */ /* 0x000fca00078e0008 */
[----:B------:R-:W2:Y:S02]  /*02a0*/  LDG.E R3, desc[UR4][R8.64] ;  /* 0x0000000408037981 */ /* 0x000ea4000c1e1900 */
[----:B--2---:R-:W-:-:S05]  /*02b0*/  FADD R3, R3, -R10 ;  /* 0x8000000a03037221 */ /* 0x004fca0000000000 */
[----:B------:R-:W-:Y:S04]  /*02c0*/  STG.E desc[UR4][R8.64], R3 ;  /* 0x0000000308007986 */ /* 0x000fe8000c101904 */
[----:B------:R-:W-:Y:S01]  /*02d0*/  STG.E desc[UR4][R4.64], RZ ;  /* 0x000000ff04007986 */ /* 0x000fe2000c101904 */
[----:B------:R-:W-:Y:S05]  /*02e0*/  EXIT ;  /* 0x000000000000794d */ /* 0x000fea0003800000 */
        .weak           $__internal_0_$__cuda_sm3x_div_rn_noftz_f32_slowpath
        .type           $__internal_0_$__cuda_sm3x_div_rn_noftz_f32_slowpath,@function
        .size           $__internal_0_$__cuda_sm3x_div_rn_noftz_f32_slowpath,(.L_x_239 - $__internal_0_$__cuda_sm3x_div_rn_noftz_f32_slowpath)
$__internal_0_$__cuda_sm3x_div_rn_noftz_f32_slowpath:
[--C-:B------:R-:W-:Y:S01]  /*02f0*/  SHF.R.U32.HI R10, RZ, 0x17, R3.reuse ;  /* 0x00000017ff0a7819 */ /* 0x100fe20000011603 */
[----:B------:R-:W-:Y:S01]  /*0300*/  BSSY.RECONVERGENT B1, `(.L_x_36) ;  /* 0x0000064000017945 */ /* 0x000fe20003800200 */
[--C-:B------:R-:W-:Y:S01]  /*0310*/  SHF.R.U32.HI R9, RZ, 0x17, R0.reuse ;  /* 0x00000017ff097819 */ /* 0x100fe20000011600 */
[----:B------:R-:W-:Y:S01]  /*0320*/  IMAD.MOV.U32 R12, RZ, RZ, R0 ;  /* 0x000000ffff0c7224 */ /* 0x000fe200078e0000 */
[----:B------:R-:W-:Y:S01]  /*0330*/  LOP3.LUT R10, R10, 0xff, RZ, 0xc0, !PT ;  /* 0x000000ff0a0a7812 */ /* 0x000fe200078ec0ff */
[----:B------:R-:W-:Y:S01]  /*0340*/  IMAD.MOV.U32 R13, RZ, RZ, R3 ;  /* 0x000000ffff0d7224 */ /* 0x000fe200078e0003 */
[----:B------:R-:W-:-:S03]  /*0350*/  LOP3.LUT R11, R9, 0xff, RZ, 0xc0, !PT ;  /* 0x000000ff090b7812 */ /* 0x000fc600078ec0ff */
[----:B------:R-:W-:Y:S02]  /*0360*/  VIADD R15, R10, 0xffffffff ;  /* 0xffffffff0a0f7836 */ /* 0x000fe40000000000 */
[----:B------:R-:W-:-:S03]  /*0370*/  VIADD R14, R11, 0xffffffff ;  /* 0xffffffff0b0e7836 */ /* 0x000fc60000000000 */
[----:B------:R-:W-:-:S04]  /*0380*/  ISETP.GT.U32.AND P0, PT, R15, 0xfd, PT ;  /* 0x000000fd0f00780c */ /* 0x000fc80003f04070 */
[----:B------:R-:W-:-:S13]  /*0390*/  ISETP.GT.U32.OR P0, PT, R14, 0xfd, P0 ;  /* 0x000000fd0e00780c */ /* 0x000fda0000704470 */
[----:B------:R-:W-:Y:S01]  /*03a0*/  @!P0 IMAD.MOV.U32 R9, RZ, RZ, RZ ;  /* 0x000000ffff098224 */ /* 0x000fe200078e00ff */
[----:B------:R-:W-:Y:S06]  /*03b0*/  @!P0 BRA `(.L_x_37) ;  /* 0x00000000005c8947 */ /* 0x000fec0003800000 */
[----:B------:R-:W-:Y:S02]  /*03c0*/  FSETP.GTU.FTZ.AND P0, PT, |R0|, +INF , PT ;  /* 0x7f8000000000780b */ /* 0x000fe40003f1c200 */
[----:B------:R-:W-:-:S04]  /*03d0*/  FSETP.GTU.FTZ.AND P1, PT, |R3|, +INF , PT ;  /* 0x7f8000000300780b */ /* 0x000fc80003f3c200 */
[----:B------:R-:W-:-:S13]  /*03e0*/  PLOP3.LUT P0, PT, P0, P1, PT, 0xf8, 0x8f ;  /* 0x00000000008f781c */ /* 0x000fda0000703f70 */
[----:B------:R-:W-:Y:S05]  /*03f0*/  @P0 BRA `(.L_x_38) ;  /* 0x00000004004c0947 */ /* 0x000fea0003800000 */
[----:B------:R-:W-:-:S13]  /*0400*/  LOP3.LUT P0, RZ, R13, 0x7fffffff, R12, 0xc8, !PT ;  /* 0x7fffffff0dff7812 */ /* 0x000fda000780c80c */
[----:B------:R-:W-:Y:S05]  /*0410*/  @!P0 BRA `(.L_x_39) ;  /* 0x00000004003c8947 */ /* 0x000fea0003800000 */
[C---:B------:R-:W-:Y:S02]  /*0420*/  FSETP.NEU.FTZ.AND P2, PT, |R0|.reuse, +INF , PT ;  /* 0x7f8000000000780b */ /* 0x040fe40003f5d200 */
[----:B------:R-:W-:Y:S02]  /*0430*/  FSETP.NEU.FTZ.AND P1, PT, |R3|, +INF , PT ;  /* 0x7f8000000300780b */ /* 0x000fe40003f3d200 */
[----:B------:R-:W-:-:S11]  /*0440*/  FSETP.NEU.FTZ.AND P0, PT, |R0|, +INF , PT ;  /* 0x7f8000000000780b */ /* 0x000fd60003f1d200 */
[----:B------:R-:W-:Y:S05]  /*0450*/  @!P1 BRA !P2, `(.L_x_39) ;  /* 0x00000004002c9947 */ /* 0x000fea0005000000 */
[----:B------:R-:W-:-:S04]  /*0460*/  LOP3.LUT P2, RZ, R12, 0x7fffffff, RZ, 0xc0, !PT ;  /* 0x7fffffff0cff7812 */ /* 0x000fc8000784c0ff */
[----:B------:R-:W-:-:S13]  /*0470*/  PLOP3.LUT P1, PT, P1, P2, PT, 0x2f, 0xf2 ;  /* 0x0000000000f2781c */ /* 0x000fda0000f24577 */
[----:B------:R-:W-:Y:S05]  /*0480*/  @P1 BRA `(.L_x_40) ;  /* 0x0000000400181947 */ /* 0x000fea0003800000 */
[----:B------:R-:W-:-:S04]  /*0490*/  LOP3.LUT P1, RZ, R13, 0x7fffffff, RZ, 0xc0, !PT ;  /* 0x7fffffff0dff7812 */ /* 0x000fc8000782c0ff */
[----:B------:R-:W-:-:S13]  /*04a0*/  PLOP3.LUT P0, PT, P0, P1, PT, 0x2f, 0xf2 ;  /* 0x0000000000f2781c */ /* 0x000fda0000702577 */
[----:B------:R-:W-:Y:S05]  /*04b0*/  @P0 BRA `(.L_x_41) ;  /* 0x0000000400000947 */ /* 0x000fea0003800000 */
[----:B------:R-:W-:Y:S02]  /*04c0*/  ISETP.GE.AND P0, PT, R14, RZ, PT ;  /* 0x000000ff0e00720c */ /* 0x000fe40003f06270 */
[----:B------:R-:W-:-:S11]  /*04d0*/  ISETP.GE.AND P1, PT, R15, RZ, PT ;  /* 0x000000ff0f00720c */ /* 0x000fd60003f26270 */
[----:B------:R-:W-:Y:S02]  /*04e0*/  @P0 IMAD.MOV.U32 R9, RZ, RZ, RZ ;  /* 0x000000ffff090224 */ /* 0x000fe400078e00ff */
[----:B------:R-:W-:Y:S01]  /*04f0*/  @!P0 FFMA R12, R0, 1.84467440737095516160e+19, RZ ;  /* 0x5f800000000c8823 */ /* 0x000fe200000000ff */
[----:B------:R-:W-:Y:S02]  /*0500*/  @!P0 IMAD.MOV.U32 R9, RZ, RZ, -0x40 ;  /* 0xffffffc0ff098424 */ /* 0x000fe400078e00ff */
[----:B------:R-:W-:Y:S02]  /*0510*/  @!P1 FFMA R13, R3, 1.84467440737095516160e+19, RZ ;  /* 0x5f800000030d9823 */ /* 0x000fe400000000ff */
[----:B------:R-:W-:-:S07]  /*0520*/  @!P1 VIADD R9, R9, 0x40 ;  /* 0x0000004009099836 */ /* 0x000fce0000000000 */
.L_x_37:
[----:B------:R-:W-:Y:S01]  /*0530*/  LEA R0, R10, 0xc0800000, 0x17 ;  /* 0xc08000000a007811 */ /* 0x000fe200078eb8ff */
[----:B------:R-:W-:Y:S01]  /*0540*/  VIADD R11, R11, 0xffffff81 ;  /* 0xffffff810b0b7836 */ /* 0x000fe20000000000 */
[----:B------:R-:W-:Y:S03]  /*0550*/  BSSY.RECONVERGENT B2, `(.L_x_42) ;  /* 0x0000035000027945 */ /* 0x000fe60003800200 */
[----:B------:R-:W-:Y:S01]  /*0560*/  IMAD.IADD R13, R13, 0x1, -R0 ;  /* 0x000000010d0d7824 */ /* 0x000fe200078e0a00 */
[C---:B------:R-:W-:Y:S01]  /*0570*/  IADD3 R10, PT, PT, R11.reuse, 0x7f, -R10 ;  /* 0x0000007f0b0a7810 */ /* 0x040fe20007ffe80a */
[----:B------:R-:W-:Y:S02]  /*0580*/  IMAD R0, R11, -0x800000, R12 ;  /* 0xff8000000b007824 */ /* 0x000fe400078e020c */
[----:B------:R-:W0:Y:S01]  /*0590*/  MUFU.RCP R3, R13 ;  /* 0x0000000d00037308 */ /* 0x000e220000001000 */
[----:B------:R-:W-:Y:S01]  /*05a0*/  FADD.FTZ R15, -R13, -RZ ;  /* 0x800000ff0d0f7221 */ /* 0x000fe20000010100 */
[----:B------:R-:W-:-:S03]  /*05b0*/  IMAD.IADD R10, R10, 0x1, R9 ;  /* 0x000000010a0a7824 */ /* 0x000fc600078e0209 */
[----:B0-----:R-:W-:-:S04]  /*05c0*/  FFMA R14, R3, R15, 1 ;  /* 0x3f800000030e7423 */ /* 0x001fc8000000000f */
[----:B------:R-:W-:-:S04]  /*05d0*/  FFMA R14, R3, R14, R3 ;  /* 0x0000000e030e7223 */ /* 0x000fc80000000003 */
[----:B------:R-:W-:-:S04]  /*05e0*/  FFMA R3, R0, R14, RZ ;  /* 0x0000000e00037223 */ /* 0x000fc800000000ff */
[----:B------:R-:W-:-:S04]  /*05f0*/  FFMA R12, R15, R3, R0 ;  /* 0x000000030f0c7223 */ /* 0x000fc80000000000 */
[----:B------:R-:W-:-:S04]  /*0600*/  FFMA R17, R14, R12, R3 ;  /* 0x0000000c0e117223 */ /* 0x000fc80000000003 */
[----:B------:R-:W-:-:S04]  /*0610*/  FFMA R12, R15, R17, R0 ;  /* 0x000000110f0c7223 */ /* 0x000fc80000000000 */
[----:B------:R-:W-:-:S05]  /*0620*/  FFMA R0, R14, R12, R17 ;  /* 0x0000000c0e007223 */ /* 0x000fca0000000011 */
[----:B------:R-:W-:-:S04]  /*0630*/  SHF.R.U32.HI R3, RZ, 0x17, R0 ;  /* 0x00000017ff037819 */ /* 0x000fc80000011600 */
[----:B------:R-:W-:-:S05]  /*0640*/  LOP3.LUT R3, R3, 0xff, RZ, 0xc0, !PT ;  /* 0x000000ff03037812 */ /* 0x000fca00078ec0ff */
[----:B------:R-:W-:-:S04]  /*0650*/  IMAD.IADD R11, R3, 0x1, R10 ;  /* 0x00000001030b7824 */ /* 0x000fc800078e020a */
[----:B------:R-:W-:-:S05]  /*0660*/  VIADD R3, R11, 0xffffffff ;  /* 0xffffffff0b037836 */ /* 0x000fca0000000000 */
[----:B------:R-:W-:-:S13]  /*0670*/  ISETP.GE.U32.AND P0, PT, R3, 0xfe, PT ;  /* 0x000000fe0300780c */ /* 0x000fda0003f06070 */
[----:B------:R-:W-:Y:S05]  /*0680*/  @!P0 BRA `(.L_x_43) ;  /* 0x0000000000808947 */ /* 0x000fea0003800000 */
[----:B------:R-:W-:-:S13]  /*0690*/  ISETP.GT.AND P0, PT, R11, 0xfe, PT ;  /* 0x000000fe0b00780c */ /* 0x000fda0003f04270 */
[----:B------:R-:W-:Y:S05]  /*06a0*/  @P0 BRA `(.L_x_44) ;  /* 0x00000000006c0947 */ /* 0x000fea0003800000 */
[----:B------:R-:W-:-:S13]  /*06b0*/  ISETP.GE.AND P0, PT, R11, 0x1, PT ;  /* 0x000000010b00780c */ /* 0x000fda0003f06270 */
[----:B------:R-:W-:Y:S05]  /*06c0*/  @P0 BRA `(.L_x_45) ;  /* 0x0000000000740947 */ /* 0x000fea0003800000 */
[----:B------:R-:W-:Y:S02]  /*06d0*/  ISETP.GE.AND P0, PT, R11, -0x18, PT ;  /* 0xffffffe80b00780c */ /* 0x000fe40003f06270 */
[----:B------:R-:W-:-:S11]  /*06e0*/  LOP3.LUT R0, R0, 0x80000000, RZ, 0xc0, !PT ;  /* 0x8000000000007812 */ /* 0x000fd600078ec0ff */
[----:B------:R-:W-:Y:S05]  /*06f0*/  @!P0 BRA `(.L_x_45) ;  /* 0x0000000000688947 */ /* 0x000fea0003800000 */
[CCC-:B------:R-:W-:Y:S01]  /*0700*/  FFMA.RZ R3, R14.reuse, R12.reuse, R17.reuse ;  /* 0x0000000c0e037223 */ /* 0x1c0fe2000000c011 */
[CCC-:B------:R-:W-:Y:S01]  /*0710*/  FFMA.RM R10, R14.reuse, R12.reuse, R17.reuse ;  /* 0x0000000c0e0a7223 */ /* 0x1c0fe20000004011 */
[C---:B------:R-:W-:Y:S02]  /*0720*/  ISETP.NE.AND P2, PT, R11.reuse, RZ, PT ;  /* 0x000000ff0b00720c */ /* 0x040fe40003f45270 */
[----:B------:R-:W-:Y:S02]  /*0730*/  ISETP.NE.AND P1, PT, R11, RZ, PT ;  /* 0x000000ff0b00720c */ /* 0x000fe40003f25270 */
[----:B------:R-:W-:Y:S01]  /*0740*/  LOP3.LUT R9, R3, 0x7fffff, RZ, 0xc0, !PT ;  /* 0x007fffff03097812 */ /* 0x000fe200078ec0ff */
[----:B------:R-:W-:Y:S01]  /*0750*/  FFMA.RP R3, R14, R12, R17 ;  /* 0x0000000c0e037223 */ /* 0x000fe20000008011 */
[----:B------:R-:W-:Y:S02]  /*0760*/  VIADD R12, R11, 0x20 ;  /* 0x000000200b0c7836 */ /* 0x000fe40000000000 */
[----:B------:R-:W-:Y:S01]  /*0770*/  LOP3.LUT R9, R9, 0x800000, RZ, 0xfc, !PT ;  /* 0x0080000009097812 */ /* 0x000fe200078efcff */
[----:B------:R-:W-:Y:S01]  /*0780*/  IMAD.MOV R11, RZ, RZ, -R11 ;  /* 0x000000ffff0b7224 */ /* 0x000fe200078e0a0b */
[----:B------:R-:W-:-:S02]  /*0790*/  FSETP.NEU.FTZ.AND P0, PT, R3, R10, PT ;  /* 0x0000000a0300720b */ /* 0x000fc40003f1d000 */
[----:B------:R-:W-:Y:S02]  /*07a0*/  SHF.L.U32 R12, R9, R12, RZ ;  /* 0x0000000c090c7219 */ /* 0x000fe400000006ff */
[----:B------:R-:W-:Y:S02]  /*07b0*/  SEL R10, R11, RZ, P2 ;  /* 0x000000ff0b0a7207 */ /* 0x000fe40001000000 */
[----:B------:R-:W-:Y:S02]  /*07c0*/  ISETP.NE.AND P1, PT, R12, RZ, P1 ;  /* 0x000000ff0c00720c */ /* 0x000fe40000f25270 */
[----:B------:R-:W-:Y:S02]  /*07d0*/  SHF.R.U32.HI R10, RZ, R10, R9 ;  /* 0x0000000aff0a7219 */ /* 0x000fe40000011609 */
[----:B------:R-:W-:Y:S02]  /*07e0*/  PLOP3.LUT P0, PT, P0, P1, PT, 0xf8, 0x8f ;  /* 0x00000000008f781c */ /* 0x000fe40000703f70 */
[----:B------:R-:W-:-:S02]  /*07f0*/  SHF.R.U32.HI R12, RZ, 0x1, R10 ;  /* 0x00000001ff0c7819 */ /* 0x000fc4000001160a */
[----:B------:R-:W-:-:S04]  /*0800*/  SEL R3, RZ, 0x1, !P0 ;  /* 0x00000001ff037807 */ /* 0x000fc80004000000 */
[----:B------:R-:W-:-:S04]  /*0810*/  LOP3.LUT R3, R3, 0x1, R12, 0xf8, !PT ;  /* 0x0000000103037812 */ /* 0x000fc800078ef80c */
[----:B------:R-:W-:-:S05]  /*0820*/  LOP3.LUT R3, R3, R10, RZ, 0xc0, !PT ;  /* 0x0000000a03037212 */ /* 0x000fca00078ec0ff */
[----:B------:R-:W-:-:S05]  /*0830*/  IMAD.IADD R3, R12, 0x1, R3 ;  /* 0x000000010c037824 */ /* 0x000fca00078e0203 */
[----:B------:R-:W-:Y:S01]  /*0840*/  LOP3.LUT R0, R3, R0, RZ, 0xfc, !PT ;  /* 0x0000000003007212 */ /* 0x000fe200078efcff */
[----:B------:R-:W-:Y:S06]  /*0850*/  BRA `(.L_x_45) ;  /* 0x0000000000107947 */ /* 0x000fec0003800000 */
.L_x_44:
[----:B------:R-:W-:-:S04]  /*0860*/  LOP3.LUT R0, R0, 0x80000000, RZ, 0xc0, !PT ;  /* 0x8000000000007812 */ /* 0x000fc800078ec0ff */
[----:B------:R-:W-:Y:S01]  /*0870*/  LOP3.LUT R0, R0, 0x7f800000, RZ, 0xfc, !PT ;  /* 0x7f80000000007812 */ /* 0x000fe200078efcff */
[----:B------:R-:W-:Y:S06]  /*0880*/  BRA `(.L_x_45) ;  /* 0x0000000000047947 */ /* 0x000fec0003800000 */
.L_x_43:
[----:B------:R-:W-:-:S07]  /*0890*/  IMAD R0, R10, 0x800000, R0 ;  /* 0x008000000a007824 */ /* 0x000fce00078e0200 */
.L_x_45:
[----:B------:R-:W-:Y:S05]  /*08a0*/  BSYNC.RECONVERGENT B2 ;  /* 0x0000000000027941 */ /* 0x000fea0003800200 */
.L_x_42:
[----:B------:R-:W-:Y:S05]  /*08b0*/  BRA `(.L_x_46) ;  /* 0x0000000000207947 */ /* 0x000fea0003800000 */
.L_x_41:
[----:B------:R-:W-:-:S04]  /*08c0*/  LOP3.LUT R0, R13, 0x80000000, R12, 0x48, !PT ;  /* 0x800000000d007812 */ /* 0x000fc800078e480c */
[----:B------:R-:W-:Y:S01]  /*08d0*/  LOP3.LUT R0, R0, 0x7f800000, RZ, 0xfc, !PT ;  /* 0x7f80000000007812 */ /* 0x000fe200078efcff */
[----:B------:R-:W-:Y:S06]  /*08e0*/  BRA `(.L_x_46) ;  /* 0x0000000000147947 */ /* 0x000fec0003800000 */
.L_x_40:
[----:B------:R-:W-:Y:S01]  /*08f0*/  LOP3.LUT R0, R13, 0x80000000, R12, 0x48, !PT ;  /* 0x800000000d007812 */ /* 0x000fe200078e480c */
[----:B------:R-:W-:Y:S06]  /*0900*/  BRA `(.L_x_46) ;  /* 0x00000000000c7947 */ /* 0x000fec0003800000 */
.L_x_39:
[----:B------:R-:W0:Y:S01]  /*0910*/  MUFU.RSQ R0, -QNAN ;  /* 0xffc0000000007908 */ /* 0x000e220000001400 */
[----:B------:R-:W-:Y:S05]  /*0920*/  BRA `(.L_x_46) ;  /* 0x0000000000047947 */ /* 0x000fea0003800000 */
.L_x_38:
[----:B------:R-:W-:-:S07]  /*0930*/  FADD.FTZ R0, R0, R3 ;  /* 0x0000000300007221 */ /* 0x000fce0000010000 */
.L_x_46:
[----:B------:R-:W-:Y:S05]  /*0940*/  BSYNC.RECONVERGENT B1 ;  /* 0x0000000000017941 */ /* 0x000fea0003800200 */
.L_x_36:
[----:B------:R-:W-:-:S04]  /*0950*/  IMAD.MOV.U32 R9, RZ, RZ, 0x0 ;  /* 0x00000000ff097424 */ /* 0x000fc800078e00ff */
[----:B0-----:R-:W-:Y:S05]  /*0960*/  RET.REL.NODEC R8 `(_Z13assign_conv_wv) ;  /* 0xfffffff408a47950 */ /* 0x001fea0003c3ffff */
.L_x_47:
        /* <DEDUP_REMOVED lines=9> */
.L_x_239:


//--------------------- .text._Z13assign_conv_bv  --------------------------
	.section	.text._Z13assign_conv_bv,"ax",@progbits
	.align	128
        .global         _Z13assign_conv_bv
        .type           _Z13assign_conv_bv,@function
        .size           _Z13assign_conv_bv,(.L_x_240 - _Z13assign_conv_bv)
        .other          _Z13assign_conv_bv,@"STO_CUDA_ENTRY STV_DEFAULT"
_Z13assign_conv_bv:
.text._Z13assign_conv_bv:
[----:B------:R-:W-:Y:S01]  /*0000*/  LDC R1, c[0x0][0x37c] ;  /* 0x0000df00ff017b82 */ /* 0x000fe20000000800 */
[----:B------:R-:W0:Y:S01]  /*0010*/  S2R R2, SR_TID.X ;  /* 0x0000000000027919 */ /* 0x000e220000002100 */
[----:B------:R-:W0:Y:S01]  /*0020*/  LDCU UR4, c[0x0][0x360] ;  /* 0x00006c00ff0477ac */ /* 0x000e220008000800 */
[----:B------:R-:W0:Y:S02]  /*0030*/  S2R R3, SR_CTAID.X ;  /* 0x0000000000037919 */ /* 0x000e240000002500 */
[----:B0-----:R-:W-:-:S05]  /*0040*/  IMAD R2, R3, UR4, R2 ;  /* 0x0000000403027c24 */ /* 0x001fca000f8e0202 */
[----:B------:R-:W-:-:S13]  /*0050*/  ISETP.GT.AND P0, PT, R2, 0x5, PT ;  /* 0x000000050200780c */ /* 0x000fda0003f04270 */
[----:B------:R-:W-:Y:S05]  /*0060*/  @P0 EXIT ;  /* 0x000000000000094d */ /* 0x000fea0003800000 */
[----:B------:R-:W0:Y:S01]  /*0070*/  LDC.64 R4, c[0x4][0x100] ;  /* 0x01004000ff047b82 */ /* 0x000e220000000a00 */
[----:B------:R-:W1:Y:S01]  /*0080*/  LDCU.64 UR4, c[0x0][0x358] ;  /* 0x00006b00ff0477ac */ /* 0x000e620008000a00 */
[----:B------:R-:W2:Y:S01]  /*0090*/  LDCU UR6, c[0x3][0x4c] ;  /* 0x00c00980ff0677ac */ /* 0x000ea20008000800 */
[----:B0-----:R-:W-:-:S05]  /*00a0*/  IMAD.WIDE R4, R2, 0x4, R4 ;  /* 0x0000000402047825 */ /* 0x001fca00078e0204 */
        /* <DEDUP_REMOVED lines=12> */
[----:B------:R-:W-:Y:S05]  /*0170*/  CALL.REL.NOINC `($__internal_1_$__cuda_sm3x_div_rn_noftz_f32_slowpath) ;  /* 0x0000000000247944 */ /* 0x000fea0003c00000 */
[----:B------:R-:W-:-:S07]  /*0180*/  IMAD.MOV.U32 R8, RZ, RZ, R0 ;  /* 0x000000ffff087224 */ /* 0x000fce00078e0000 */
.L_x_49:
[----:B------:R-:W-:Y:S05]  /*0190*/  BSYNC.RECONVERGENT B0 ;  /* 0x0000000000007941 */ /* 0x000fea0003800200 */
.L_x_48:
[----:B------:R-:W0:Y:S02]  /*01a0*/  LDC.64 R6, c[0x4][0x78] ;  /* 0x01001e00ff067b82 */ /* 0x000e240000000a00 */
[----:B0-----:R-:W-:-:S05]  /*01b0*/  IMAD.WIDE R2, R2, 0x4, R6 ;  /* 0x0000000402027825 */ /* 0x001fca00078e0206 */
[----:B------:R-:W2:Y:S02]  /*01c0*/  LDG.E R7, desc[UR4][R2.64] ;  /* 0x0000000402077981 */ /* 0x000ea4000c1e1900 */
[----:B--2---:R-:W-:-:S05]  /*01d0*/  FADD R7, R7, -R8 ;  /* 0x8000000807077221 */ /* 0x004fca0000000000 */
[----:B------:R-:W-:Y:S04]  /*01e0*/  STG.E desc[UR4][R2.64], R7 ;  /* 0x0000000702007986 */ /* 0x000fe8000c101904 */
[----:B------:R-:W-:Y:S01]  /*01f0*/  STG.E desc[UR4][R4.64], RZ ;  /* 0x000000ff04007986 */ /* 0x000fe2000c101904 */
[----:B------:R-:W-:Y:S05]  /*0200*/  EXIT ;  /* 0x000000000000794d */ /* 0x000fea0003800000 */
        .weak           $__internal_1_$__cuda_sm3x_div_rn_noftz_f32_slowpath
        .type           $__internal_1_$__cuda_sm3x_div_rn_noftz_f32_slowpath,@function
        .size           $__internal_1_$__cuda_sm3x_div_rn_noftz_f32_slowpath,(.L_x_240 - $__internal_1_$__cuda_sm3x_div_rn_noftz_f32_slowpath)
$__internal_1_$__cuda_sm3x_div_rn_noftz_f32_slowpath:
        /* <DEDUP_REMOVED lines=36> */
.L_x_51:
[----:B------:R-:W-:Y:S01]  /*0450*/  LEA R0, R9, 0xc0800000, 0x17 ;  /* 0xc080000009007811 */ /* 0x000fe200078eb8ff */
[----:B------:R-:W-:Y:S01]  /*0460*/  VIADD R8, R8, 0xffffff81 ;  /* 0xffffff8108087836 */ /* 0x000fe20000000000 */
[----:B------:R-:W-:Y:S03]  /*0470*/  BSSY.RECONVERGENT B2, `(.L_x_56) ;  /* 0x0000035000027945 */ /* 0x000fe60003800200 */
[----:B------:R-:W-:Y:S02]  /*0480*/  IMAD.IADD R11, R11, 0x1, -R0 ;  /* 0x000000010b0b7824 */ /* 0x000fe400078e0a00 */
[C---:B------:R-:W-:Y:S01]  /*0490*/  IMAD R0, R8.reuse, -0x800000, R10 ;  /* 0xff80000008007824 */ /* 0x040fe200078e020a */
[----:B------:R-:W-:Y:S01]  /*04a0*/  IADD3 R8, PT, PT, R8, 0x7f, -R9 ;  /* 0x0000007f08087810 */ /* 0x000fe20007ffe809 */
[----:B------:R-:W0:Y:S01]  /*04b0*/  MUFU.RCP R3, R11 ;  /* 0x0000000b00037308 */ /* 0x000e220000001000 */
[----:B------:R-:W-:-:S03]  /*04c0*/  FADD.FTZ R13, -R11, -RZ ;  /* 0x800000ff0b0d7221 */ /* 0x000fc60000010100 */
[----:B------:R-:W-:Y:S02]  /*04d0*/  IMAD.IADD R8, R8, 0x1, R7 ;  /* 0x0000000108087824 */ /* 0x000fe400078e0207 */
        /* <DEDUP_REMOVED lines=42> */
.L_x_58:
[----:B------:R-:W-:-:S04]  /*0780*/  LOP3.LUT R0, R0, 0x80000000, RZ, 0xc0, !PT ;  /* 0x8000000000007812 */ /* 0x000fc800078ec0ff */
[----:B------:R-:W-:Y:S01]  /*0790*/  LOP3.LUT R0, R0, 0x7f800000, RZ, 0xfc, !PT ;  /* 0x7f80000000007812 */ /* 0x000fe200078efcff */
[----:B------:R-:W-:Y:S06]  /*07a0*/  BRA `(.L_x_59) ;  /* 0x0000000000047947 */ /* 0x000fec0003800000 */
.L_x_57:
[----:B------:R-:W-:-:S07]  /*07b0*/  IMAD R0, R8, 0x800000, R0 ;  /* 0x0080000008007824 */ /* 0x000fce00078e0200 */
.L_x_59:
[----:B------:R-:W-:Y:S05]  /*07c0*/  BSYNC.RECONVERGENT B2 ;  /* 0x0000000000027941 */ /* 0x000fea0003800200 */
.L_x_56:
[----:B------:R-:W-:Y:S05]  /*07d0*/  BRA `(.L_x_60) ;  /* 0x0000000000207947 */ /* 0x000fea0003800000 */
.L_x_55:
[----:B------:R-:W-:-:S04]  /*07e0*/  LOP3.LUT R0, R11, 0x80000000, R10, 0x48, !PT ;  /* 0x800000000b007812 */ /* 0x000fc800078e480a */
[----:B------:R-:W-:Y:S01]  /*07f0*/  LOP3.LUT R0, R0, 0x7f800000, RZ, 0xfc, !PT ;  /* 0x7f80000000007812 */ /* 0x000fe200078efcff */
[----:B------:R-:W-:Y:S06]  /*0800*/  BRA `(.L_x_60) ;  /* 0x0000000000147947 */ /* 0x000fec0003800000 */
.L_x_54:
[----:B------:R-:W-:Y:S01]  /*0810*/  LOP3.LUT R0, R11, 0x80000000, R10, 0x48, !PT ;  /* 0x800000000b007812 */ /* 0x000fe200078e480a */
[----:B------:R-:W-:Y:S06]  /*0820*/  BRA `(.L_x_60) ;  /* 0x00000000000c7947 */ /* 0x000fec0003800000 */
.L_x_53:
[----:B------:R-:W0:Y:S01]  /*0830*/  MUFU.RSQ R0, -QNAN ;  /* 0xffc0000000007908 */ /* 0x000e220000001400 */
[----:B------:R-:W-:Y:S05]  /*0840*/  BRA `(.L_x_60) ;  /* 0x0000000000047947 */ /* 0x000fea0003800000 */
.L_x_52:
[----:B------:R-:W-:-:S07]  /*0850*/  FADD.FTZ R0, R0, R3 ;  /* 0x0000000300007221 */ /* 0x000fce0000010000 */
.L_x_60:
[----:B------:R-:W-:Y:S05]  /*0860*/  BSYNC.RECONVERGENT B1 ;  /* 0x0000000000017941 */ /* 0x000fea0003800200 */
.L_x_50:
[----:B------:R-:W-:-:S04]  /*0870*/  IMAD.MOV.U32 R7, RZ, RZ, 0x0 ;  /* 0x00000000ff077424 */ /* 0x000fc800078e00ff */
[----:B0-----:R-:W-:Y:S05]  /*0880*/  RET.REL.NODEC R6 `(_Z13assign_conv_bv) ;  /* 0xfffffff406dc7950 */ /* 0x001fea0003c3ffff */
.L_x_61:
        /* <DEDUP_REMOVED lines=15> */
.L_x_240:


//--------------------- .text._Z12assign_fc1_wi   --------------------------
	.section	.text._Z12assign_fc1_wi,"ax",@progbits
	.align	128
        .global         _Z12assign_fc1_wi
        .type           _Z12assign_fc1_wi,@function
        .size           _Z12assign_fc1_wi,(.L_x_241 - _Z12assign_fc1_wi)
        .other          _Z12assign_fc1_wi,@"STO_CUDA_ENTRY STV_DEFAULT"
_Z12assign_fc1_wi:
.text._Z12assign_fc1_wi:
        /* <DEDUP_REMOVED lines=19> */
[----:B------:R-:W2:Y:S06]  /*0130*/  LDCU UR6, c[0x3][0x4c] ;  /* 0x00c00980ff0677ac */ /* 0x000eac0008000800 */
[----:B------:R-:W3:Y:S01]  /*0140*/  LDC R3, c[0x0][0x380] ;  /* 0x0000e000ff037b82 */ /* 0x000ee20000000800 */
[----:B0-----:R-:W-:-:S04]  /*0150*/  IMAD.WIDE R4, R6, 0xd80, R4 ;  /* 0x00000d8006047825 */ /* 0x001fc800078e0204 */
[----:B---3--:R-:W-:-:S04]  /*0160*/  IMAD.WIDE R4, R3, 0x240, R4 ;  /* 0x0000024003047825 */ /* 0x008fc800078e0204 */
        /* <DEDUP_REMOVED lines=14> */
[----:B------:R-:W-:Y:S05]  /*0250*/  CALL.REL.NOINC `($__internal_2_$__cuda_sm3x_div_rn_noftz_f32_slowpath) ;  /* 0x0000000000347944 */ /* 0x000fea0003c00000 */
[----:B------:R-:W-:-:S07]  /*0260*/  IMAD.MOV.U32 R10, RZ, RZ, R0 ;  /* 0x000000ffff0a7224 */ /* 0x000fce00078e0000 */
.L_x_63:
[----:B------:R-:W-:Y:S05]  /*0270*/  BSYNC.RECONVERGENT B0 ;  /* 0x0000000000007941 */ /* 0x000fea0003800200 */
.L_x_62:
[----:B------:R-:W0:Y:S08]  /*0280*/  LDC.64 R8, c[0x4][0x88] ;  /* 0x01002200ff087b82 */ /* 0x000e300000000a00 */
[----:B------:R-:W1:Y:S01]  /*0290*/  LDC R3, c[0x0][0x380] ;  /* 0x0000e000ff037b82 */ /* 0x000e620000000800 */
[----:B0-----:R-:W-:-:S04]  /*02a0*/  IMAD.WIDE R8, R6, 0xd80, R8 ;  /* 0x00000d8006087825 */ /* 0x001fc800078e0208 */
[----:B-1----:R-:W-:-:S04]  /*02b0*/  IMAD.WIDE R8, R3, 0x240, R8 ;  /* 0x0000024003087825 */ /* 0x002fc800078e0208 */
[----:B------:R-:W-:-:S04]  /*02c0*/  IMAD.WIDE.U32 R8, R7, 0x30, R8 ;  /* 0x0000003007087825 */ /* 0x000fc800078e0008 */
[----:B------:R-:W-:-:S05]  /*02d0*/  IMAD.WIDE.U32 R8, R2, 0x4, R8 ;  /* 0x0000000402087825 */ /* 0x000fca00078e0008 */
[----:B------:R-:W2:Y:S02]  /*02e0*/  LDG.E R3, desc[UR4][R8.64] ;  /* 0x0000000408037981 */ /* 0x000ea4000c1e1900 */
[----:B--2---:R-:W-:-:S05]  /*02f0*/  FADD R3, R3, -R10 ;  /* 0x8000000a03037221 */ /* 0x004fca0000000000 */
[----:B------:R-:W-:Y:S04]  /*0300*/  STG.E desc[UR4][R8.64], R3 ;  /* 0x0000000308007986 */ /* 0x000fe8000c101904 */
[----:B------:R-:W-:Y:S01]  /*0310*/  STG.E desc[UR4][R4.64], RZ ;  /* 0x000000ff04007986 */ /* 0x000fe2000c101904 */
[----:B------:R-:W-:Y:S05]  /*0320*/  EXIT ;  /* 0x000000000000794d */ /* 0x000fea0003800000 */
        .weak           $__internal_2_$__cuda_sm3x_div_rn_noftz_f32_slowpath
        .type           $__internal_2_$__cuda_sm3x_div_rn_noftz_f32_slowpath,@function
        .size           $__internal_2_$__cuda_sm3x_div_rn_noftz_f32_slowpath,(.L_x_241 - $__internal_2_$__cuda_sm3x_div_rn_noftz_f32_slowpath)
$__internal_2_$__cuda_sm3x_div_rn_noftz_f32_slowpath:
        /* <DEDUP_REMOVED lines=36> */
.L_x_65:
        /* <DEDUP_REMOVED lines=51> */
.L_x_72:
[----:B------:R-:W-:-:S04]  /*08a0*/  LOP3.LUT R0, R0, 0x80000000, RZ, 0xc0, !PT ;  /* 0x8000000000007812 */ /* 0x000fc800078ec0ff */
[----:B------:R-:W-:Y:S01]  /*08b0*/  LOP3.LUT R0, R0, 0x7f800000, RZ, 0xfc, !PT ;  /* 0x7f80000000007812 */ /* 0x000fe200078efcff */
[----:B------:R-:W-:Y:S06]  /*08c0*/  BRA `(.L_x_73) ;  /* 0x0000000000047947 */ /* 0x000fec0003800000 */
.L_x_71:
[----:B------:R-:W-:-:S07]  /*08d0*/  IMAD R0, R10, 0x800000, R0 ;  /* 0x008000000a007824 */ /* 0x000fce00078e0200 */
.L_x_73:
[----:B------:R-:W-:Y:S05]  /*08e0*/  BSYNC.RECONVERGENT B2 ;  /* 0x0000000000027941 */ /* 0x000fea0003800200 */
.L_x_70:
[----:B------:R-:W-:Y:S05]  /*08f0*/  BRA `(.L_x_74) ;  /* 0x0000000000207947 */ /* 0x000fea0003800000 */
.L_x_69:
[----:B------:R-:W-:-:S04]  /*0900*/  LOP3.LUT R0, R13, 0x80000000, R12, 0x48, !PT ;  /* 0x800000000d007812 */ /* 0x000fc800078e480c */
[----:B------:R-:W-:Y:S01]  /*0910*/  LOP3.LUT R0, R0, 0x7f800000, RZ, 0xfc, !PT ;  /* 0x7f80000000007812 */ /* 0x000fe200078efcff */
[----:B------:R-:W-:Y:S06]  /*0920*/  BRA `(.L_x_74) ;  /* 0x0000000000147947 */ /* 0x000fec0003800000 */
.L_x_68:
[----:B------:R-:W-:Y:S01]  /*0930*/  LOP3.LUT R0, R13, 0x80000000, R12, 0x48, !PT ;  /* 0x800000000d007812 */ /* 0x000fe200078e480c */
[----:B------:R-:W-:Y:S06]  /*0940*/  BRA `(.L_x_74) ;  /* 0x00000000000c7947 */ /* 0x000fec0003800000 */
.L_x_67:
[----:B------:R-:W0:Y:S01]  /*0950*/  MUFU.RSQ R0, -QNAN ;  /* 0xffc0000000007908 */ /* 0x000e220000001400 */
[----:B------:R-:W-:Y:S05]  /*0960*/  BRA `(.L_x_74) ;  /* 0x0000000000047947 */ /* 0x000fea0003800000 */
.L_x_66:
[----:B------:R-:W-:-:S07]  /*0970*/  FADD.FTZ R0, R0, R3 ;  /* 0x0000000300007221 */ /* 0x000fce0000010000 */
.L_x_74:
[----:B------:R-:W-:Y:S05]  /*0980*/  BSYNC.RECONVERGENT B1 ;  /* 0x0000000000017941 */ /* 0x000fea0003800200 */
.L_x_64:
[----:B------:R-:W-:-:S04]  /*0990*/  IMAD.MOV.U32 R9, RZ, RZ, 0x0 ;  /* 0x00000000ff097424 */ /* 0x000fc800078e00ff */
[----:B0-----:R-:W-:Y:S05]  /*09a0*/  RET.REL.NODEC R8 `(_Z12assign_fc1_wi) ;  /* 0xfffffff408947950 */ /* 0x001fea0003c3ffff */
.L_x_75:
        /* <DEDUP_REMOVED lines=13> */
.L_x_241:


//--------------------- .text._Z12assign_fc1_bv   --------------------------
	.section	.text._Z12assign_fc1_bv,"ax",@progbits
	.align	128
        .global         _Z12assign_fc1_bv
        .type           _Z12assign_fc1_bv,@function
        .size           _Z12assign_fc1_bv,(.L_x_242 - _Z12assign_fc1_bv)
        .other          _Z12assign_fc1_bv,@"STO_CUDA_ENTRY STV_DEFAULT"
_Z12assign_fc1_bv:
.text._Z12assign_fc1_bv:
        /* <DEDUP_REMOVED lines=23> */
[----:B------:R-:W-:Y:S05]  /*0170*/  CALL.REL.NOINC `($__internal_3_$__cuda_sm3x_div_rn_noftz_f32_slowpath) ;  /* 0x0000000000247944 */ /* 0x000fea0003c00000 */
[----:B------:R-:W-:-:S07]  /*0180*/  IMAD.MOV.U32 R8, RZ, RZ, R0 ;  /* 0x000000ffff087224 */ /* 0x000fce00078e0000 */
.L_x_77:
[----:B------:R-:W-:Y:S05]  /*0190*/  BSYNC.RECONVERGENT B0 ;  /* 0x0000000000007941 */ /* 0x000fea0003800200 */
.L_x_76:
[----:B------:R-:W0:Y:S02]  /*01a0*/  LDC.64 R6, c[0x4][0x80] ;  /* 0x01002000ff067b82 */ /* 0x000e240000000a00 */
[----:B0-----:R-:W-:-:S05]  /*01b0*/  IMAD.WIDE R2, R2, 0x4, R6 ;  /* 0x0000000402027825 */ /* 0x001fca00078e0206 */
[----:B------:R-:W2:Y:S02]  /*01c0*/  LDG.E R7, desc[UR4][R2.64] ;  /* 0x0000000402077981 */ /* 0x000ea4000c1e1900 */
[----:B--2---:R-:W-:-:S05]  /*01d0*/  FADD R7, R7, -R8 ;  /* 0x8000000807077221 */ /* 0x004fca0000000000 */
[----:B------:R-:W-:Y:S04]  /*01e0*/  STG.E desc[UR4][R2.64], R7 ;  /* 0x0000000702007986 */ /* 0x000fe8000c101904 */
[----:B------:R-:W-:Y:S01]  /*01f0*/  STG.E desc[UR4][R4.64], RZ ;  /* 0x000000ff04007986 */ /* 0x000fe2000c101904 */
[----:B------:R-:W-:Y:S05]  /*0200*/  EXIT ;  /* 0x000000000000794d */ /* 0x000fea0003800000 */
        .weak           $__internal_3_$__cuda_sm3x_div_rn_noftz_f32_slowpath
        .type           $__internal_3_$__cuda_sm3x_div_rn_noftz_f32_slowpath,@function
        .size           $__internal_3_$__cuda_sm3x_div_rn_noftz_f32_slowpath,(.L_x_242 - $__internal_3_$__cuda_sm3x_div_rn_noftz_f32_slowpath)
$__internal_3_$__cuda_sm3x_div_rn_noftz_f32_slowpath:
        /* <DEDUP_REMOVED lines=36> */
.L_x_79:
        /* <DEDUP_REMOVED lines=51> */
.L_x_86:
[----:B------:R-:W-:-:S04]  /*0780*/  LOP3.LUT R0, R0, 0x80000000, RZ, 0xc0, !PT ;  /* 0x8000000000007812 */ /* 0x000fc800078ec0ff */
[----:B------:R-:W-:Y:S01]  /*0790*/  LOP3.LUT R0, R0, 0x7f800000, RZ, 0xfc, !PT ;  /* 0x7f80000000007812 */ /* 0x000fe200078efcff */
[----:B------:R-:W-:Y:S06]  /*07a0*/  BRA `(.L_x_87) ;  /* 0x0000000000047947 */ /* 0x000fec0003800000 */
.L_x_85:
[----:B------:R-:W-:-:S07]  /*07b0*/  IMAD R0, R8, 0x800000, R0 ;  /* 0x0080000008007824 */ /* 0x000fce00078e0200 */
.L_x_87:
[----:B------:R-:W-:Y:S05]  /*07c0*/  BSYNC.RECONVERGENT B2 ;  /* 0x0000000000027941 */ /* 0x000fea0003800200 */
.L_x_84:
[----:B------:R-:W-:Y:S05]  /*07d0*/  BRA `(.L_x_88) ;  /* 0x0000000000207947 */ /* 0x000fea0003800000 */
.L_x_83:
[----:B------:R-:W-:-:S04]  /*07e0*/  LOP3.LUT R0, R11, 0x80000000, R10, 0x48, !PT ;  /* 0x800000000b007812 */ /* 0x000fc800078e480a */
[----:B------:R-:W-:Y:S01]  /*07f0*/  LOP3.LUT R0, R0, 0x7f800000, RZ, 0xfc, !PT ;  /* 0x7f80000000007812 */ /* 0x000fe200078efcff */
[----:B------:R-:W-:Y:S06]  /*0800*/  BRA `(.L_x_88) ;  /* 0x0000000000147947 */ /* 0x000fec0003800000 */
.L_x_82:
[----:B------:R-:W-:Y:S01]  /*0810*/  LOP3.LUT R0, R11, 0x80000000, R10, 0x48, !PT ;  /* 0x800000000b007812 */ /* 0x000fe200078e480a */
[----:B------:R-:W-:Y:S06]  /*0820*/  BRA `(.L_x_88) ;  /* 0x00000000000c7947 */ /* 0x000fec0003800000 */
.L_x_81:
[----:B------:R-:W0:Y:S01]  /*0830*/  MUFU.RSQ R0, -QNAN ;  /* 0xffc0000000007908 */ /* 0x000e220000001400 */
[----:B------:R-:W-:Y:S05]  /*0840*/  BRA `(.L_x_88) ;  /* 0x0000000000047947 */ /* 0x000fea0003800000 */
.L_x_80:
[----:B------:R-:W-:-:S07]  /*0850*/  FADD.FTZ R0, R0, R3 ;  /* 0x0000000300007221 */ /* 0x000fce0000010000 */
.L_x_88:
[----:B------:R-:W-:Y:S05]  /*0860*/  BSYNC.RECONVERGENT B1 ;  /* 0x0000000000017941 */ /* 0x000fea0003800200 */
.L_x_78:
[----:B------:R-:W-:-:S04]  /*0870*/  IMAD.MOV.U32 R7, RZ, RZ, 0x0 ;  /* 0x00000000ff077424 */ /* 0x000fc800078e00ff */
[----:B0-----:R-:W-:Y:S05]  /*0880*/  RET.REL.NODEC R6 `(_Z12assign_fc1_bv) ;  /* 0xfffffff406dc7950 */ /* 0x001fea0003c3ffff */
.L_x_89:
        /* <DEDUP_REMOVED lines=15> */
.L_x_242:


//--------------------- .text._Z12assign_fc2_wv   --------------------------
	.section	.text._Z12assign_fc2_wv,"ax",@progbits
	.align	128
        .global         _Z12assign_fc2_wv
        .type           _Z12assign_fc2_wv,@function
        .size           _Z12assign_fc2_wv,(.L_x_243 - _Z12assign_fc2_wv)
        .other          _Z12assign_fc2_wv,@"STO_CUDA_ENTRY STV_DEFAULT"
_Z12assign_fc2_wv:
.text._Z12assign_fc2_wv:
[----:B------:R-:W-:Y:S01]  /*0000*/  LDC R1, c[0x0][0x37c] ;  /* 0x0000df00ff017b82 */ /* 0x000fe20000000800 */
[----:B------:R-:W0:Y:S01]  /*0010*/  S2R R2, SR_TID.Y ;  /* 0x0000000000027919 */ /* 0x000e220000002200 */
[----:B------:R-:W1:Y:S01]  /*0020*/  LDCU UR4, c[0x0][0x360] ;  /* 0x00006c00ff0477ac */ /* 0x000e620008000800 */
[----:B------:R-:W0:Y:S01]  /*0030*/  S2R R5, SR_CTAID.Y ;  /* 0x0000000000057919 */ /* 0x000e220000002600 */
[----:B------:R-:W0:Y:S01]  /*0040*/  LDCU UR5, c[0x0][0x364] ;  /* 0x00006c80ff0577ac */ /* 0x000e220008000800 */
[----:B------:R-:W1:Y:S01]  /*0050*/  S2R R6, SR_TID.X ;  /* 0x0000000000067919 */ /* 0x000e620000002100 */
[----:B------:R-:W1:Y:S01]  /*0060*/  S2R R3, SR_CTAID.X ;  /* 0x0000000000037919 */ /* 0x000e620000002500 */
[----:B0-----:R-:W-:-:S05]  /*0070*/  IMAD R2, R5, UR5, R2 ;  /* 0x0000000505027c24 */ /* 0x001fca000f8e0202 */
[----:B------:R-:W-:Y:S01]  /*0080*/  ISETP.GT.U32.AND P0, PT, R2, 0x2c, PT ;  /* 0x0000002c0200780c */ /* 0x000fe20003f04070 */
[----:B-1----:R-:W-:-:S05]  /*0090*/  IMAD R6, R3, UR4, R6 ;  /* 0x0000000403067c24 */ /* 0x002fca000f8e0206 */
[----:B------:R-:W-:-:S13]  /*00a0*/  ISETP.GT.OR P0, PT, R6, 0x9, P0 ;  /* 0x000000090600780c */ /* 0x000fda0000704670 */
[----:B------:R-:W-:Y:S05]  /*00b0*/  @P0 EXIT ;  /* 0x000000000000094d */ /* 0x000fea0003800000 */
[----:B------:R-:W0:Y:S01]  /*00c0*/  LDC.64 R4, c[0x4][0x120] ;  /* 0x01004800ff047b82 */ /* 0x000e220000000a00 */
[----:B------:R-:W1:Y:S01]  /*00d0*/  LDCU.64 UR4, c[0x0][0x358] ;  /* 0x00006b00ff0477ac */ /* 0x000e620008000a00 */
[----:B------:R-:W2:Y:S01]  /*00e0*/  LDCU UR6, c[0x3][0x4c] ;  /* 0x00c00980ff0677ac */ /* 0x000ea20008000800 */
[----:B0-----:R-:W-:-:S04]  /*00f0*/  IMAD.WIDE R4, R6, 0xb4, R4 ;  /* 0x000000b406047825 */ /* 0x001fc800078e0204 */
        /* <DEDUP_REMOVED lines=13> */
[----:B------:R-:W-:Y:S05]  /*01d0*/  CALL.REL.NOINC `($__internal_4_$__cuda_sm3x_div_rn_noftz_f32_slowpath) ;  /* 0x0000000000287944 */ /* 0x000fea0003c00000 */
[----:B------:R-:W-:-:S07]  /*01e0*/  IMAD.MOV.U32 R10, RZ, RZ, R0 ;  /* 0x000000ffff0a7224 */ /* 0x000fce00078e0000 */
.L_x_91:
[----:B------:R-:W-:Y:S05]  /*01f0*/  BSYNC.RECONVERGENT B0 ;  /* 0x0000000000007941 */ /* 0x000fea0003800200 */
.L_x_90:
[----:B------:R-:W0:Y:S02]  /*0200*/  LDC.64 R8, c[0x4][0x98] ;  /* 0x01002600ff087b82 */ /* 0x000e240000000a00 */
[----:B0-----:R-:W-:-:S04]  /*0210*/  IMAD.WIDE R6, R6, 0xb4, R8 ;  /* 0x000000b406067825 */ /* 0x001fc800078e0208 */
[----:B------:R-:W-:-:S05]  /*0220*/  IMAD.WIDE.U32 R6, R2, 0x4, R6 ;  /* 0x0000000402067825 */ /* 0x000fca00078e0006 */
[----:B------:R-:W2:Y:S02]  /*0230*/  LDG.E R3, desc[UR4][R6.64] ;  /* 0x0000000406037981 */ /* 0x000ea4000c1e1900 */
[----:B--2---:R-:W-:-:S05]  /*0240*/  FADD R3, R3, -R10 ;  /* 0x8000000a03037221 */ /* 0x004fca0000000000 */
[----:B------:R-:W-:Y:S04]  /*0250*/  STG.E desc[UR4][R6.64], R3 ;  /* 0x0000000306007986 */ /* 0x000fe8000c101904 */
[----:B------:R-:W-:Y:S01]  /*0260*/  STG.E desc[UR4][R4.64], RZ ;  /* 0x000000ff04007986 */ /* 0x000fe2000c101904 */
[----:B------:R-:W-:Y:S05]  /*0270*/  EXIT ;  /* 0x000000000000794d */ /* 0x000fea0003800000 */
        .weak           $__internal_4_$__cuda_sm3x_div_rn_noftz_f32_slowpath
        .type           $__internal_4_$__cuda_sm3x_div_rn_noftz_f32_slowpath,@function
        .size           $__internal_4_$__cuda_sm3x_div_rn_noftz_f32_slowpath,(.L_x_243 - $__internal_4_$__cuda_sm3x_div_rn_noftz_f32_slowpath)
$__internal_4_$__cuda_sm3x_div_rn_noftz_f32_slowpath:
        /* <DEDUP_REMOVED lines=36> */
.L_x_93:
        /* <DEDUP_REMOVED lines=51> */
.L_x_100:
[----:B------:R-:W-:-:S04]  /*07f0*/  LOP3.LUT R0, R0, 0x80000000, RZ, 0xc0, !PT ;  /* 0x8000000000007812 */ /* 0x000fc800078ec0ff */
[----:B------:R-:W-:Y:S01]  /*0800*/  LOP3.LUT R0, R0, 0x7f800000, RZ, 0xfc, !PT ;  /* 0x7f80000000007812 */ /* 0x000fe200078efcff */
[----:B------:R-:W-:Y:S06]  /*0810*/  BRA `(.L_x_101) ;  /* 0x0000000000047947 */ /* 0x000fec0003800000 */
.L_x_99:
[----:B------:R-:W-:-:S07]  /*0820*/  IMAD R0, R10, 0x800000, R0 ;  /* 0x008000000a007824 */ /* 0x000fce00078e0200 */
.L_x_101:
[----:B------:R-:W-:Y:S05]  /*0830*/  BSYNC.RECONVERGENT B2 ;  /* 0x0000000000027941 */ /* 0x000fea0003800200 */
.L_x_98:
[----:B------:R-:W-:Y:S05]  /*0840*/  BRA `(.L_x_102) ;  /* 0x0000000000207947 */ /* 0x000fea0003800000 */
.L_x_97:
[----:B------:R-:W-:-:S04]  /*0850*/  LOP3.LUT R0, R12, 0x80000000, R11, 0x48, !PT ;  /* 0x800000000c007812 */ /* 0x000fc800078e480b */
[----:B------:R-:W-:Y:S01]  /*0860*/  LOP3.LUT R0, R0, 0x7f800000, RZ, 0xfc, !PT ;  /* 0x7f80000000007812 */ /* 0x000fe200078efcff */
[----:B------:R-:W-:Y:S06]  /*0870*/  BRA `(.L_x_102) ;  /* 0x0000000000147947 */ /* 0x000fec0003800000 */
.L_x_96:
[----:B------:R-:W-:Y:S01]  /*0880*/  LOP3.LUT R0, R12, 0x80000000, R11, 0x48, !PT ;  /* 0x800000000c007812 */ /* 0x000fe200078e480b */
[----:B------:R-:W-:Y:S06]  /*0890*/  BRA `(.L_x_102) ;  /* 0x00000000000c7947 */ /* 0x000fec0003800000 */
.L_x_95:
[----:B------:R-:W0:Y:S01]  /*08a0*/  MUFU.RSQ R0, -QNAN ;  /* 0xffc0000000007908 */ /* 0x000e220000001400 */
[----:B------:R-:W-:Y:S05]  /*08b0*/  BRA `(.L_x_102) ;  /* 0x0000000000047947 */ /* 0x000fea0003800000 */
.L_x_94:
[----:B------:R-:W-:-:S07]  /*08c0*/  FADD.FTZ R0, R0, R3 ;  /* 0x0000000300007221 */ /* 0x000fce0000010000 */
.L_x_102:
[----:B------:R-:W-:Y:S05]  /*08d0*/  BSYNC.RECONVERGENT B1 ;  /* 0x0000000000017941 */ /* 0x000fea0003800200 */
.L_x_92:
[----:B------:R-:W-:-:S04]  /*08e0*/  IMAD.MOV.U32 R9, RZ, RZ, 0x0 ;  /* 0x00000000ff097424 */ /* 0x000fc800078e00ff */
[----:B0-----:R-:W-:Y:S05]  /*08f0*/  RET.REL.NODEC R8 `(_Z12assign_fc2_wv) ;  /* 0xfffffff408c07950 */ /* 0x001fea0003c3ffff */
.L_x_103:
        /* <DEDUP_REMOVED lines=16> */
.L_x_243:


//--------------------- .text._Z12assign_fc2_bv   --------------------------
	.section	.text._Z12assign_fc2_bv,"ax",@progbits
	.align	128
        .global         _Z12assign_fc2_bv
        .type           _Z12assign_fc2_bv,@function
        .size           _Z12assign_fc2_bv,(.L_x_244 - _Z12assign_fc2_bv)
        .other          _Z12assign_fc2_bv,@"STO_CUDA_ENTRY STV_DEFAULT"
_Z12assign_fc2_bv:
.text._Z12assign_fc2_bv:
        /* <DEDUP_REMOVED lines=23> */
[----:B------:R-:W-:Y:S05]  /*0170*/  CALL.REL.NOINC `($__internal_5_$__cuda_sm3x_div_rn_noftz_f32_slowpath) ;  /* 0x0000000000247944 */ /* 0x000fea0003c00000 */
[----:B------:R-:W-:-:S07]  /*0180*/  IMAD.MOV.U32 R8, RZ, RZ, R0 ;  /* 0x000000ffff087224 */ /* 0x000fce00078e0000 */
.L_x_105:
[----:B------:R-:W-:Y:S05]  /*0190*/  BSYNC.RECONVERGENT B0 ;  /* 0x0000000000007941 */ /* 0x000fea0003800200 */
.L_x_104:
[----:B------:R-:W0:Y:S02]  /*01a0*/  LDC.64 R6, c[0x4][0x90] ;  /* 0x01002400ff067b82 */ /* 0x000e240000000a00 */
[----:B0-----:R-:W-:-:S05]  /*01b0*/  IMAD.WIDE R2, R2, 0x4, R6 ;  /* 0x0000000402027825 */ /* 0x001fca00078e0206 */
[----:B------:R-:W2:Y:S02]  /*01c0*/  LDG.E R7, desc[UR4][R2.64] ;  /* 0x0000000402077981 */ /* 0x000ea4000c1e1900 */
[----:B--2---:R-:W-:-:S05]  /*01d0*/  FADD R7, R7, -R8 ;  /* 0x8000000807077221 */ /* 0x004fca0000000000 */
[----:B------:R-:W-:Y:S04]  /*01e0*/  STG.E desc[UR4][R2.64], R7 ;  /* 0x0000000702007986 */ /* 0x000fe8000c101904 */
[----:B------:R-:W-:Y:S01]  /*01f0*/  STG.E desc[UR4][R4.64], RZ ;  /* 0x000000ff04007986 */ /* 0x000fe2000c101904 */
[----:B------:R-:W-:Y:S05]  /*0200*/  EXIT ;  /* 0x000000000000794d */ /* 0x000fea0003800000 */
        .weak           $__internal_5_$__cuda_sm3x_div_rn_noftz_f32_slowpath
        .type           $__internal_5_$__cuda_sm3x_div_rn_noftz_f32_slowpath,@function
        .size           $__internal_5_$__cuda_sm3x_div_rn_noftz_f32_slowpath,(.L_x_244 - $__internal_5_$__cuda_sm3x_div_rn_noftz_f32_slowpath)
$__internal_5_$__cuda_sm3x_div_rn_noftz_f32_slowpath:
        /* <DEDUP_REMOVED lines=36> */
.L_x_107:
        /* <DEDUP_REMOVED lines=51> */
.L_x_114:
[----:B------:R-:W-:-:S04]  /*0780*/  LOP3.LUT R0, R0, 0x80000000, RZ, 0xc0, !PT ;  /* 0x8000000000007812 */ /* 0x000fc800078ec0ff */
[----:B------:R-:W-:Y:S01]  /*0790*/  LOP3.LUT R0, R0, 0x7f800000, RZ, 0xfc, !PT ;  /* 0x7f80000000007812 */ /* 0x000fe200078efcff */
[----:B------:R-:W-:Y:S06]  /*07a0*/  BRA `(.L_x_115) ;  /* 0x0000000000047947 */ /* 0x000fec0003800000 */
.L_x_113:
[----:B------:R-:W-:-:S07]  /*07b0*/  IMAD R0, R8, 0x800000, R0 ;  /* 0x0080000008007824 */ /* 0x000fce00078e0200 */
.L_x_115:
[----:B------:R-:W-:Y:S05]  /*07c0*/  BSYNC.RECONVERGENT B2 ;  /* 0x0000000000027941 */ /* 0x000fea0003800200 */
.L_x_112:
[----:B------:R-:W-:Y:S05]  /*07d0*/  BRA `(.L_x_116) ;  /* 0x0000000000207947 */ /* 0x000fea0003800000 */
.L_x_111:
[----:B------:R-:W-:-:S04]  /*07e0*/  LOP3.LUT R0, R11, 0x80000000, R10, 0x48, !PT ;  /* 0x800000000b007812 */ /* 0x000fc800078e480a */
[----:B------:R-:W-:Y:S01]  /*07f0*/  LOP3.LUT R0, R0, 0x7f800000, RZ, 0xfc, !PT ;  /* 0x7f80000000007812 */ /* 0x000fe200078efcff */
[----:B------:R-:W-:Y:S06]  /*0800*/  BRA `(.L_x_116) ;  /* 0x0000000000147947 */ /* 0x000fec0003800000 */
.L_x_110:
[----:B------:R-:W-:Y:S01]  /*0810*/  LOP3.LUT R0, R11, 0x80000000, R10, 0x48, !PT ;  /* 0x800000000b007812 */ /* 0x000fe200078e480a */
[----:B------:R-:W-:Y:S06]  /*0820*/  BRA `(.L_x_116) ;  /* 0x00000000000c7947 */ /* 0x000fec0003800000 */
.L_x_109:
[----:B------:R-:W0:Y:S01]  /*0830*/  MUFU.RSQ R0, -QNAN ;  /* 0xffc0000000007908 */ /* 0x000e220000001400 */
[----:B------:R-:W-:Y:S05]  /*0840*/  BRA `(.L_x_116) ;  /* 0x0000000000047947 */ /* 0x000fea0003800000 */
.L_x_108:
[----:B------:R-:W-:-:S07]  /*0850*/  FADD.FTZ R0, R0, R3 ;  /* 0x0000000300007221 */ /* 0x000fce0000010000 */
.L_x_116:
[----:B------:R-:W-:Y:S05]  /*0860*/  BSYNC.RECONVERGENT B1 ;  /* 0x0000000000017941 */ /* 0x000fea0003800200 */
.L_x_106:
[----:B------:R-:W-:-:S04]  /*0870*/  IMAD.MOV.U32 R7, RZ, RZ, 0x0 ;  /* 0x00000000ff077424 */ /* 0x000fc800078e00ff */
[----:B0-----:R-:W-:Y:S05]  /*0880*/  RET.REL.NODEC R6 `(_Z12assign_fc2_bv) ;  /* 0xfffffff406dc7950 */ /* 0x001fea0003c3ffff */
.L_x_117:
        /* <DEDUP_REMOVED lines=15> */
.L_x_244:


//--------------------- .text._Z14_update_conv_wv --------------------------
	.section	.text._Z14_update_conv_wv,"ax",@progbits
	.align	128
        .global         _Z14_update_conv_wv
        .type           _Z14_update_conv_wv,@function
        .size           _Z14_update_conv_wv,(.L_x_256 - _Z14_update_conv_wv)
        .other          _Z14_update_conv_wv,@"STO_CUDA_ENTRY STV_DEFAULT"
_Z14_update_conv_wv:
.text._Z14_update_conv_wv:
        /* <DEDUP_REMOVED lines=17> */
[----:B------:R-:W0:Y:S01]  /*0110*/  LDCU.64 UR4, c[0x4][0x148] ;  /* 0x01002900ff0477ac */ /* 0x000e220008000a00 */
[----:B------:R-:W-:Y:S01]  /*0120*/  IMAD.WIDE R6, R4, 0x240, RZ ;  /* 0x0000024004067825 */ /* 0x000fe200078e02ff */
[----:B------:R-:W1:Y:S03]  /*0130*/  LDCU.64 UR8, c[0x4][0xb8] ;  /* 0x01001700ff0877ac */ /* 0x000e660008000a00 */
[----:B------:R-:W-:Y:S01]  /*0140*/  VIADD R5, R2, 0x2 ;  /* 0x0000000202057836 */ /* 0x000fe20000000000 */
[----:B------:R-:W-:Y:S01]  /*0150*/  LOP3.LUT R12, R6, 0x18, RZ, 0xfc, !PT ;  /* 0x00000018060c7812 */ /* 0x000fe200078efcff */
[C---:B------:R-:W-:Y:S01]  /*0160*/  VIADD R6, R2.reuse, 0x4 ;  /* 0x0000000402067836 */ /* 0x040fe20000000000 */
[----:B------:R-:W2:Y:S01]  /*0170*/  LDCU.64 UR6, c[0x0][0x358] ;  /* 0x00006b00ff0677ac */ /* 0x000ea20008000a00 */
[C---:B------:R-:W-:Y:S02]  /*0180*/  VIADD R8, R2.reuse, 0x8 ;  /* 0x0000000802087836 */ /* 0x040fe40000000000 */
[----:B------:R-:W-:-:S02]  /*0190*/  VIADD R9, R2, 0xa ;  /* 0x0000000a02097836 */ /* 0x000fc40000000000 */
[C---:B------:R-:W-:Y:S02]  /*01a0*/  VIADD R10, R2.reuse, 0xc ;  /* 0x0000000c020a7836 */ /* 0x040fe40000000000 */
[C---:B------:R-:W-:Y:S02]  /*01b0*/  VIADD R11, R2.reuse, 0xe ;  /* 0x0000000e020b7836 */ /* 0x040fe40000000000 */
[----:B------:R-:W-:Y:S01]  /*01c0*/  VIADD R20, R2, 0x10 ;  /* 0x0000001002147836 */ /* 0x000fe20000000000 */
[----:B0-----:R-:W-:Y:S01]  /*01d0*/  IADD3 R0, P0, PT, R12, UR4, RZ ;  /* 0x000000040c007c10 */ /* 0x001fe2000ff1e0ff */
[C---:B------:R-:W-:Y:S01]  /*01e0*/  VIADD R21, R2.reuse, 0x12 ;  /* 0x0000001202157836 */ /* 0x040fe20000000000 */
[----:B------:R-:W-:Y:S01]  /*01f0*/  UMOV UR4, URZ ;  /* 0x000000ff00047c82 */ /* 0x000fe20008000000 */
[----:B------:R-:W-:Y:S01]  /*0200*/  VIADD R22, R2, 0x14 ;  /* 0x0000001402167836 */ /* 0x000fe20000000000 */
[----:B-1----:R-:W-:Y:S01]  /*0210*/  IADD3 R12, P1, PT, R12, UR8, RZ ;  /* 0x000000080c0c7c10 */ /* 0x002fe2000ff3e0ff */
[C---:B------:R-:W-:Y:S01]  /*0220*/  VIADD R23, R2.reuse, 0x16 ;  /* 0x0000001602177836 */ /* 0x040fe20000000000 */
[C---:B------:R-:W-:Y:S01]  /*0230*/  IADD3.X R27, PT, PT, R7.reuse, UR5, RZ, P0, !PT ;  /* 0x00000005071b7c10 */ /* 0x040fe200087fe4ff */
[----:B------:R-:W-:Y:S01]  /*0240*/  IMAD.MOV.U32 R24, RZ, RZ, RZ ;  /* 0x000000ffff187224 */ /* 0x000fe200078e00ff */
[----:B------:R-:W-:Y:S01]  /*0250*/  IADD3.X R13, PT, PT, R7, UR9, RZ, P1, !PT ;  /* 0x00000009070d7c10 */ /* 0x000fe20008ffe4ff */
[----:B------:R-:W-:Y:S01]  /*0260*/  VIADD R7, R2, 0x6 ;  /* 0x0000000602077836 */ /* 0x000fe20000000000 */
[----:B------:R-:W0:Y:S01]  /*0270*/  LDCU.64 UR8, c[0x4][0xa0] ;  /* 0x01001400ff0877ac */ /* 0x000e220008000a00 */
[----:B--2---:R-:W-:-:S07]  /*0280*/  IMAD.MOV.U32 R25, RZ, RZ, R3 ;  /* 0x000000ffff197224 */ /* 0x004fce00078e0003 */
.L_x_118:
[----:B------:R-:W2:Y:S04]  /*0290*/  LDG.E R15, desc[UR6][R12.64+-0x18] ;  /* 0xffffe8060c0f7981 */ /* 0x000ea8000c1e1900 */
[----:B------:R-:W3:Y:S01]  /*02a0*/  LDG.E R26, desc[UR6][R12.64+-0x14] ;  /* 0xffffec060c1a7981 */ /* 0x000ee2000c1e1900 */
[----:B--2---:R-:W-:-:S04]  /*02b0*/  LEA.HI R16, R15, R15, RZ, 0x1 ;  /* 0x0000000f0f107211 */ /* 0x004fc800078f08ff */
[----:B------:R-:W-:Y:S02]  /*02c0*/  LOP3.LUT R14, R16, 0xfffffffe, RZ, 0xc0, !PT ;  /* 0xfffffffe100e7812 */ /* 0x000fe400078ec0ff */
[-C--:B---3--:R-:W-:Y:S02]  /*02d0*/  LEA.HI R18, R26, R26.reuse, RZ, 0x1 ;  /* 0x0000001a1a127211 */ /* 0x088fe400078f08ff */
[----:B------:R-:W-:Y:S02]  /*02e0*/  IADD3 R14, PT, PT, R2, R15, -R14 ;  /* 0x0000000f020e7210 */ /* 0x000fe40007ffe80e */
[----:B------:R-:W-:Y:S02]  /*02f0*/  LOP3.LUT R15, R18, 0xfffffffe, RZ, 0xc0, !PT ;  /* 0xfffffffe120f7812 */ /* 0x000fe400078ec0ff */
[-C--:B------:R-:W-:Y:S02]  /*0300*/  LEA.HI.SX32 R17, R16, R25.reuse, 0x1f ;  /* 0x0000001910117211 */ /* 0x080fe400078ffaff */
[----:B------:R-:W-:Y:S01]  /*0310*/  IADD3 R26, PT, PT, R5, R26, -R15 ;  /* 0x0000001a051a7210 */ /* 0x000fe20007ffe80f */
[----:B------:R-:W-:Y:S01]  /*0320*/  IMAD.WIDE R14, R14, 0x4, RZ ;  /* 0x000000040e0e7825 */ /* 0x000fe200078e02ff */
[----:B------:R-:W-:-:S03]  /*0330*/  LEA.HI.SX32 R19, R18, R25, 0x1f ;  /* 0x0000001912137211 */ /* 0x000fc600078ffaff */
[----:B------:R-:W-:Y:S02]  /*0340*/  IMAD.MOV.U32 R18, RZ, RZ, R0 ;  /* 0x000000ffff127224 */ /* 0x000fe400078e0000 */
[----:B------:R-:W-:-:S04]  /*0350*/  IMAD.WIDE R14, R17, 0x70, R14 ;  /* 0x00000070110e7825 */ /* 0x000fc800078e020e */
[----:B------:R-:W-:Y:S01]  /*0360*/  IMAD.WIDE.U32 R16, R26, 0x4, RZ ;  /* 0x000000041a107825 */ /* 0x000fe200078e00ff */
[----:B0-----:R-:W-:Y:S01]  /*0370*/  IADD3 R14, P0, PT, R14, UR8, RZ ;  /* 0x000000080e0e7c10 */ /* 0x001fe2000ff1e0ff */
[----:B------:R-:W2:Y:S03]  /*0380*/  LDG.E R26, desc[UR6][R12.64+-0xc] ;  /* 0xfffff4060c1a7981 */ /* 0x000ea6000c1e1900 */
[----:B------:R-:W-:Y:S01]  /*0390*/  IADD3.X R15, PT, PT, R15, UR9, RZ, P0, !PT ;  /* 0x000000090f0f7c10 */ /* 0x000fe200087fe4ff */
[----:B------:R-:W-:-:S04]  /*03a0*/  IMAD.WIDE R16, R19, 0x70, R16 ;  /* 0x0000007013107825 */ /* 0x000fc800078e0210 */
[----:B------:R-:W-:Y:S01]  /*03b0*/  IMAD.MOV.U32 R19, RZ, RZ, R27 ;  /* 0x000000ffff137224 */ /* 0x000fe200078e001b */
[----:B------:R-:W-:Y:S01]  /*03c0*/  IADD3 R16, P0, PT, R16, UR8, RZ ;  /* 0x0000000810107c10 */ /* 0x000fe2000ff1e0ff */
[----:B------:R-:W3:Y:S03]  /*03d0*/  LDG.E R27, desc[UR6][R12.64+-0x10] ;  /* 0xfffff0060c1b7981 */ /* 0x000ee6000c1e1900 */
[----:B------:R-:W-:Y:S01]  /*03e0*/  IADD3.X R17, PT, PT, R17, UR9, RZ, P0, !PT ;  /* 0x0000000911117c10 */ /* 0x000fe200087fe4ff */
[----:B------:R-:W4:Y:S04]  /*03f0*/  LDG.E R14, desc[UR6][R14.64] ;  /* 0x000000060e0e7981 */ /* 0x000f28000c1e1900 */
[----:B------:R-:W4:Y:S04]  /*0400*/  LDG.E R29, desc[UR6][R18.64+-0x18] ;  /* 0xffffe806121d7981 */ /* 0x000f28000c1e1900 */
[----:B------:R-:W5:Y:S04]  /*0410*/  LDG.E R16, desc[UR6][R16.64] ;  /* 0x0000000610107981 */ /* 0x000f68000c1e1900 */
[----:B------:R-:W5:Y:S01]  /*0420*/  LDG.E R15, desc[UR6][R18.64+-0x14] ;  /* 0xffffec06120f7981 */ /* 0x000f62000c1e1900 */
[----:B---3--:R-:W-:Y:S01]  /*0430*/  LEA.HI R28, R27, R27, RZ, 0x1 ;  /* 0x0000001b1b1c7211 */ /* 0x008fe200078f08ff */
[----:B----4-:R-:W-:-:S03]  /*0440*/  FFMA R0, R29, R14, R24 ;  /* 0x0000000e1d007223 */ /* 0x010fc60000000018 */
[----:B------:R-:W-:Y:S02]  /*0450*/  LOP3.LUT R29, R28, 0xfffffffe, RZ, 0xc0, !PT ;  /* 0xfffffffe1c1d7812 */ /* 0x000fe400078ec0ff */
[----:B--2---:R-:W-:Y:S02]  /*0460*/  LEA.HI R24, R26, R26, RZ, 0x1 ;  /* 0x0000001a1a187211 */ /* 0x004fe400078f08ff */
[----:B------:R-:W-:Y:S02]  /*0470*/  IADD3 R29, PT, PT, R6, R27, -R29 ;  /* 0x0000001b061d7210 */ /* 0x000fe40007ffe81d */
[----:B------:R-:W-:Y:S01]  /*0480*/  LOP3.LUT R14, R24, 0xfffffffe, RZ, 0xc0, !PT ;  /* 0xfffffffe180e7812 */ /* 0x000fe200078ec0ff */
[----:B-----5:R-:W-:Y:S01]  /*0490*/  FFMA R0, R15, R16, R0 ;  /* 0x000000100f007223 */ /* 0x020fe20000000000 */
[-C--:B------:R-:W-:Y:S01]  /*04a0*/  LEA.HI.SX32 R15, R28, R25.reuse, 0x1f ;  /* 0x000000191c0f7211 */ /* 0x080fe200078ffaff */
[----:B------:R-:W-:Y:S01]  /*04b0*/  IMAD.WIDE.U32 R16, R29, 0x4, RZ ;  /* 0x000000041d107825 */ /* 0x000fe200078e00ff */
[----:B------:R-:W-:Y:S01]  /*04c0*/  IADD3 R14, PT, PT, R7, R26, -R14 ;  /* 0x0000001a070e7210 */ /* 0x000fe20007ffe80e */
[----:B------:R-:W2:Y:S01]  /*04d0*/  LDG.E R29, desc[UR6][R18.64+-0x10] ;  /* 0xfffff006121d7981 */ /* 0x000ea2000c1e1900 */
[----:B------:R-:W-:Y:S01]  /*04e0*/  LEA.HI.SX32 R27, R24, R25, 0x1f ;  /* 0x00000019181b7211 */ /* 0x000fe200078ffaff */
[----:B------:R-:W-:-:S02]  /*04f0*/  IMAD.WIDE R16, R15, 0x70, R16 ;  /* 0x000000700f107825 */ /* 0x000fc400078e0210 */
[----:B------:R-:W3:Y:S02]  /*0500*/  LDG.E R24, desc[UR6][R18.64+-0xc] ;  /* 0xfffff40612187981 */ /* 0x000ee4000c1e1900 */
[----:B------:R-:W-:Y:S01]  /*0510*/  IMAD.WIDE.U32 R14, R14, 0x4, RZ ;  /* 0x000000040e0e7825 */ /* 0x000fe200078e00ff */
[----:B------:R-:W-:Y:S01]  /*0520*/  IADD3 R16, P0, PT, R16, UR8, RZ ;  /* 0x0000000810107c10 */ /* 0x000fe2000ff1e0ff */
[----:B------:R-:W4:Y:S02]  /*0530*/  LDG.E R26, desc[UR6][R12.64+-0x4] ;  /* 0xfffffc060c1a7981 */ /* 0x000f24000c1e1900 */
[----:B------:R-:W-:Y:S01]  /*0540*/  IMAD.WIDE R14, R27, 0x70, R14 ;  /* 0x000000701b0e7825 */ /* 0x000fe200078e020e */
[----:B------:R-:W-:Y:S01]  /*0550*/  IADD3.X R17, PT, PT, R17, UR9, RZ, P0, !PT ;  /* 0x0000000911117c10 */ /* 0x000fe200087fe4ff */
[----:B------:R-:W5:Y:S01]  /*0560*/  LDG.E R27, desc[UR6][R12.64+-0x8] ;  /* 0xfffff8060c1b7981 */ /* 0x000f62000c1e1900 */
[----:B------:R-:W-:-:S03]  /*0570*/  IADD3 R14, P0, PT, R14, UR8, RZ ;  /* 0x000000080e0e7c10 */ /* 0x000fc6000ff1e0ff */
[----:B------:R-:W2:Y:S01]  /*0580*/  LDG.E R16, desc[UR6][R16.64] ;  /* 0x0000000610107981 */ /* 0x000ea2000c1e1900 */
[----:B------:R-:W-:-:S06]  /*0590*/  IADD3.X R15, PT, PT, R15, UR9, RZ, P0, !PT ;  /* 0x000000090f0f7c10 */ /* 0x000fcc00087fe4ff */
[----:B------:R-:W3:Y:S01]  /*05a0*/  LDG.E R15, desc[UR6][R14.64] ;  /* 0x000000060e0f7981 */ /* 0x000ee2000c1e1900 */
[----:B-----5:R-:W-:Y:S01]  /*05b0*/  LEA.HI R28, R27, R27, RZ, 0x1 ;  /* 0x0000001b1b1c7211 */ /* 0x020fe200078f08ff */
[----:B--2---:R-:W-:-:S03]  /*05c0*/  FFMA R0, R29, R16, R0 ;  /* 0x000000101d007223 */ /* 0x004fc60000000000 */
[----:B------:R-:W-:Y:S01]  /*05d0*/  LOP3.LUT R29, R28, 0xfffffffe, RZ, 0xc0, !PT ;  /* 0xfffffffe1c1d7812 */ /* 0x000fe200078ec0ff */
[----:B---3--:R-:W-:Y:S01]  /*05e0*/  FFMA R0, R24, R15, R0 ;  /* 0x0000000f18007223 */ /* 0x008fe20000000000 */
[-C--:B----4-:R-:W-:Y:S02]  /*05f0*/  LEA.HI R24, R26, R26.reuse, RZ, 0x1 ;  /* 0x0000001a1a187211 */ /* 0x090fe400078f08ff */
[----:B------:R-:W-:Y:S02]  /*0600*/  IADD3 R16, PT, PT, R8, R27, -R29 ;  /* 0x0000001b08107210 */ /* 0x000fe40007ffe81d */
[----:B------:R-:W-:Y:S01]  /*0610*/  LOP3.LUT R17, R24, 0xfffffffe, RZ, 0xc0, !PT ;  /* 0xfffffffe18117812 */ /* 0x000fe200078ec0ff */
[----:B------:R-:W2:Y:S01]  /*0620*/  LDG.E R29, desc[UR6][R18.64+-0x8] ;  /* 0xfffff806121d7981 */ /* 0x000ea2000c1e1900 */
[-C--:B------:R-:W-:Y:S02]  /*0630*/  LEA.HI.SX32 R15, R28, R25.reuse, 0x1f ;  /* 0x000000191c0f7211 */ /* 0x080fe400078ffaff */
[----:B------:R-:W-:Y:S01]  /*0640*/  IADD3 R26, PT, PT, R9, R26, -R17 ;  /* 0x0000001a091a7210 */ /* 0x000fe20007ffe811 */
[----:B------:R-:W-:Y:S01]  /*0650*/  IMAD.WIDE.U32 R16, R16, 0x4, RZ ;  /* 0x0000000410107825 */ /* 0x000fe200078e00ff */
[----:B------:R-:W-:-:S02]  /*0660*/  LEA.HI.SX32 R27, R24, R25, 0x1f ;  /* 0x00000019181b7211 */ /* 0x000fc400078ffaff */
[----:B------:R-:W3:Y:S01]  /*0670*/  LDG.E R24, desc[UR6][R18.64+-0x4] ;  /* 0xfffffc0612187981 */ /* 0x000ee2000c1e1900 */
[----:B------:R-:W-:-:S04]  /*0680*/  IMAD.WIDE R16, R15, 0x70, R16 ;  /* 0x000000700f107825 */ /* 0x000fc800078e0210 */
        /* <DEDUP_REMOVED lines=57> */
[----:B------:R-:W4:Y:S01]  /*0a20*/  LDG.E R15, desc[UR6][R14.64] ;  /* 0x000000060e0f7981 */ /* 0x000f22000c1e1900 */
[----:B-----5:R-:W-:Y:S01]  /*0a30*/  LEA.HI R28, R27, R27, RZ, 0x1 ;  /* 0x0000001b1b1c7211 */ /* 0x020fe200078f08ff */
[----:B--2---:R-:W-:-:S03]  /*0a40*/  FFMA R0, R29, R16, R0 ;  /* 0x000000101d007223 */ /* 0x004fc60000000000 */
[----:B------:R-:W-:Y:S01]  /*0a50*/  LEA.HI.SX32 R17, R28, R25, 0x1f ;  /* 0x000000191c117211 */ /* 0x000fe200078ffaff */
[----:B------:R-:W2:Y:S01]  /*0a60*/  LDG.E R29, desc[UR6][R18.64+0x14] ;  /* 0x00001406121d7981 */ /* 0x000ea2000c1e1900 */
[----:B----4-:R-:W-:Y:S01]  /*0a70*/  FFMA R0, R26, R15, R0 ;  /* 0x0000000f1a007223 */ /* 0x010fe20000000000 */
[----:B------:R-:W-:-:S04]  /*0a80*/  LOP3.LUT R26, R28, 0xfffffffe, RZ, 0xc0, !PT ;  /* 0xfffffffe1c1a7812 */ /* 0x000fc800078ec0ff */
[----:B------:R-:W-:Y:S02]  /*0a90*/  IADD3 R27, PT, PT, R22, R27, -R26 ;  /* 0x0000001b161b7210 */ /* 0x000fe40007ffe81a */
[----:B---3--:R-:W-:-:S04]  /*0aa0*/  LEA.HI R26, R24, R24, RZ, 0x1 ;  /* 0x00000018181a7211 */ /* 0x008fc800078f08ff */
[----:B------:R-:W-:Y:S01]  /*0ab0*/  LOP3.LUT R16, R26, 0xfffffffe, RZ, 0xc0, !PT ;  /* 0xfffffffe1a107812 */ /* 0x000fe200078ec0ff */
[----:B------:R-:W-:-:S03]  /*0ac0*/  IMAD.WIDE.U32 R14, R27, 0x4, RZ ;  /* 0x000000041b0e7825 */ /* 0x000fc600078e00ff */
[----:B------:R-:W-:Y:S01]  /*0ad0*/  IADD3 R16, PT, PT, R23, R24, -R16 ;  /* 0x0000001817107210 */ /* 0x000fe20007ffe810 */
[----:B------:R-:W-:Y:S01]  /*0ae0*/  IMAD.WIDE R14, R17, 0x70, R14 ;  /* 0x00000070110e7825 */ /* 0x000fe200078e020e */
[----:B------:R-:W-:-:S03]  /*0af0*/  LEA.HI.SX32 R27, R26, R25, 0x1f ;  /* 0x000000191a1b7211 */ /* 0x000fc600078ffaff */
[----:B------:R-:W-:Y:S01]  /*0b00*/  IMAD.WIDE.U32 R16, R16, 0x4, RZ ;  /* 0x0000000410107825 */ /* 0x000fe200078e00ff */
[----:B------:R-:W-:-:S03]  /*0b10*/  IADD3 R14, P0, PT, R14, UR8, RZ ;  /* 0x000000080e0e7c10 */ /* 0x000fc6000ff1e0ff */
[----:B------:R-:W-:Y:S01]  /*0b20*/  IMAD.WIDE R16, R27, 0x70, R16 ;  /* 0x000000701b107825 */ /* 0x000fe200078e0210 */
[----:B------:R-:W-:Y:S01]  /*0b30*/  IADD3.X R15, PT, PT, R15, UR9, RZ, P0, !PT ;  /* 0x000000090f0f7c10 */ /* 0x000fe200087fe4ff */
[----:B------:R-:W3:Y:S01]  /*0b40*/  LDG.E R27, desc[UR6][R18.64+0x10] ;  /* 0x00001006121b7981 */ /* 0x000ee2000c1e1900 */
[----:B------:R-:W-:-:S03]  /*0b50*/  IADD3 R16, P0, PT, R16, UR8, RZ ;  /* 0x0000000810107c10 */ /* 0x000fc6000ff1e0ff */
[----:B------:R-:W3:Y:S01]  /*0b60*/  LDG.E R14, desc[UR6][R14.64] ;  /* 0x000000060e0e7981 */ /* 0x000ee2000c1e1900 */
[----:B------:R-:W-:-:S05]  /*0b70*/  IADD3.X R17, PT, PT, R17, UR9, RZ, P0, !PT ;  /* 0x0000000911117c10 */ /* 0x000fca00087fe4ff */
[----:B------:R-:W2:Y:S01]  /*0b80*/  LDG.E R16, desc[UR6][R16.64] ;  /* 0x0000000610107981 */ /* 0x000ea2000c1e1900 */
[----:B------:R-:W-:-:S04]  /*0b90*/  UIADD3 UR4, UPT, UPT, UR4, 0x1, URZ ;  /* 0x0000000104047890 */ /* 0x000fc8000fffe0ff */
[----:B------:R-:W-:Y:S01]  /*0ba0*/  UISETP.NE.AND UP0, UPT, UR4, 0xc, UPT ;  /* 0x0000000c0400788c */ /* 0x000fe2000bf05270 */
[----:B------:R-:W-:Y:S01]  /*0bb0*/  IADD3 R12, P1, PT, R12, 0x30, RZ ;  /* 0x000000300c0c7810 */ /* 0x000fe20007f3e0ff */
[----:B------:R-:W-:-:S04]  /*0bc0*/  VIADD R25, R25, 0x2 ;  /* 0x0000000219197836 */ /* 0x000fc80000000000 */
[----:B------:R-:W-:Y:S02]  /*0bd0*/  IMAD.X R13, RZ, RZ, R13, P1 ;  /* 0x000000ffff0d7224 */ /* 0x000fe400008e060d */
[----:B---3--:R-:W-:Y:S01]  /*0be0*/  FFMA R24, R27, R14, R0 ;  /* 0x0000000e1b187223 */ /* 0x008fe20000000000 */
[----:B------:R-:W-:-:S05]  /*0bf0*/  IADD3 R0, P0, PT, R18, 0x30, RZ ;  /* 0x0000003012007810 */ /* 0x000fca0007f1e0ff */
[----:B------:R-:W-:Y:S02]  /*0c00*/  IMAD.X R27, RZ, RZ, R19, P0 ;  /* 0x000000ffff1b7224 */ /* 0x000fe400000e0613 */
[----:B--2---:R-:W-:Y:S01]  /*0c10*/  FFMA R24, R29, R16, R24 ;  /* 0x000000101d187223 */ /* 0x004fe20000000018 */
[----:B------:R-:W-:Y:S06]  /*0c20*/  BRA.U UP0, `(.L_x_118) ;  /* 0xfffffff500987547 */ /* 0x000fec000b83ffff */
[----:B------:R-:W0:Y:S02]  /*0c30*/  LDC.64 R6, c[0x4][0xf8] ;  /* 0x01003e00ff067b82 */ /* 0x000e240000000a00 */
[----:B0-----:R-:W-:-:S04]  /*0c40*/  IMAD.WIDE R4, R4, 0x64, R6 ;  /* 0x0000006404047825 */ /* 0x001fc800078e0206 */
[----:B------:R-:W-:-:S04]  /*0c50*/  IMAD.WIDE.U32 R4, R3, 0x14, R4 ;  /* 0x0000001403047825 */ /* 0x000fc800078e0004 */
[----:B------:R-:W-:-:S05]  /*0c60*/  IMAD.WIDE.U32 R4, R2, 0x4, R4 ;  /* 0x0000000402047825 */ /* 0x000fca00078e0004 */
[----:B------:R-:W2:Y:S02]  /*0c70*/  LDG.E R3, desc[UR6][R4.64] ;  /* 0x0000000604037981 */ /* 0x000ea4000c1e1900 */
[----:B--2---:R-:W-:-:S05]  /*0c80*/  FADD R3, R24, R3 ;  /* 0x0000000318037221 */ /* 0x004fca0000000000 */
[----:B------:R-:W-:Y:S01]  /*0c90*/  STG.E desc[UR6][R4.64], R3 ;  /* 0x0000000304007986 */ /* 0x000fe2000c101906 */
[----:B------:R-:W-:Y:S05]  /*0ca0*/  EXIT ;  /* 0x000000000000794d */ /* 0x000fea0003800000 */
.L_x_119:
        /* <DEDUP_REMOVED lines=13> */
.L_x_256:


//--------------------- .text._Z14_update_conv_bv --------------------------
	.section	.text._Z14_update_conv_bv,"ax",@progbits
	.align	128
        .global         _Z14_update_conv_bv
        .type           _Z14_update_conv_bv,@function
        .size           _Z14_update_conv_bv,(.L_x_257 - _Z14_update_conv_bv)
        .other          _Z14_update_conv_bv,@"STO_CUDA_ENTRY STV_DEFAULT"
_Z14_update_conv_bv:
.text._Z14_update_conv_bv:
        /* <DEDUP_REMOVED lines=8> */
[----:B------:R-:W0:Y:S07]  /*0080*/  LDCU.64 UR6, c[0x0][0x358] ;  /* 0x00006b00ff0677ac */ /* 0x000e2e0008000a00 */
[----:B------:R-:W1:Y:S08]  /*0090*/  LDC.64 R28, c[0x4][0x148] ;  /* 0x01005200ff1c7b82 */ /* 0x000e700000000a00 */
[----:B------:R-:W2:Y:S01]  /*00a0*/  LDC.64 R30, c[0x4][0xc0] ;  /* 0x01003000ff1e7b82 */ /* 0x000ea20000000a00 */
[----:B0-----:R0:W5:Y:S07]  /*00b0*/  LDG.E R0, desc[UR6][R34.64] ;  /* 0x0000000622007981 */ /* 0x00116e000c1e1900 */
[----:B------:R-:W3:Y:S01]  /*00c0*/  LDC.64 R32, c[0x4][0x88] ;  /* 0x01002200ff207b82 */ /* 0x000ee20000000a00 */
[----:B------:R0:W5:Y:S04]  /*00d0*/  LDG.E R3, desc[UR6][R34.64+0x4] ;  /* 0x0000040622037981 */ /* 0x000168000c1e1900 */
        /* <DEDUP_REMOVED lines=42> */
[----:B------:R0:W5:Y:S01]  /*0380*/  LDG.E R60, desc[UR6][R34.64+0xb0] ;  /* 0x0000b006223c7981 */ /* 0x000162000c1e1900 */
[----:B------:R-:W-:-:S02]  /*0390*/  HFMA2 R61, -RZ, RZ, 0, 0 ;  /* 0x00000000ff3d7431 */ /* 0x000fc400000001ff */
[----:B-1----:R-:W-:Y:S01]  /*03a0*/  IMAD.WIDE R28, R2, 0x240, R28 ;  /* 0x00000240021c7825 */ /* 0x002fe200078e021c */
[----:B------:R-:W-:-:S03]  /*03b0*/  UMOV UR4, URZ ;  /* 0x000000ff00047c82 */ /* 0x000fc60008000000 */
[----:B--2---:R-:W-:-:S04]  /*03c0*/  IMAD.WIDE R30, R2, 0x240, R30 ;  /* 0x00000240021e7825 */ /* 0x004fc800078e021e */
[----:B0--3--:R-:W-:-:S07]  /*03d0*/  IMAD.WIDE R32, R2, 0x240, R32 ;  /* 0x0000024002207825 */ /* 0x009fce00078e0220 */
.L_x_121:
[----:B------:R-:W-:Y:S01]  /*03e0*/  MOV R35, UR4 ;  /* 0x0000000400237c02 */ /* 0x000fe20008000f00 */
[----:B------:R-:W-:Y:S01]  /*03f0*/  UMOV UR5, URZ ;  /* 0x000000ff00057c82 */ /* 0x000fe20008000000 */
[----:B------:R-:W-:Y:S02]  /*0400*/  MOV R63, UR4 ;  /* 0x00000004003f7c02 */ /* 0x000fe40008000f00 */
[----:B------:R-:W-:Y:S01]  /*0410*/  MOV R65, UR4 ;  /* 0x0000000400417c02 */ /* 0x000fe20008000f00 */
[----:B------:R-:W-:Y:S01]  /*0420*/  IMAD.WIDE.U32 R34, R35, 0x30, R32 ;  /* 0x0000003023227825 */ /* 0x000fe200078e0020 */
[----:B------:R-:W-:-:S03]  /*0430*/  UIADD3 UR4, UPT, UPT, UR4, 0x1, URZ ;  /* 0x0000000104047890 */ /* 0x000fc6000fffe0ff */
[----:B------:R-:W-:Y:S01]  /*0440*/  IMAD.WIDE.U32 R62, R63, 0x30, R28 ;  /* 0x000000303f3e7825 */ /* 0x000fe200078e001c */
[----:B------:R-:W-:Y:S01]  /*0450*/  IADD3 R34, P0, PT, R34, 0x12900, RZ ;  /* 0x0001290022227810 */ /* 0x000fe20007f1e0ff */
[----:B------:R-:W-:Y:S02]  /*0460*/  UISETP.NE.AND UP1, UPT, UR4, 0xc, UPT ;  /* 0x0000000c0400788c */ /* 0x000fe4000bf25270 */
[----:B------:R-:W-:Y:S01]  /*0470*/  IMAD.WIDE.U32 R64, R65, 0x30, R30 ;  /* 0x0000003041407825 */ /* 0x000fe200078e001e */
[----:B01----:R-:W-:-:S09]  /*0480*/  IADD3.X R35, PT, PT, RZ, R35, RZ, P0, !PT ;  /* 0x00000023ff237210 */ /* 0x003fd200007fe4ff */
.L_x_120:
[----:B------:R-:W2:Y:S04]  /*0490*/  LDG.E R37, desc[UR6][R34.64+-0x12900] ;  /* 0xfed7000622257981 */ /* 0x000ea8000c1e1900 */
[----:B0-----:R-:W3:Y:S04]  /*04a0*/  LDG.E R39, desc[UR6][R34.64+-0x11b80] ;  /* 0xfee4800622277981 */ /* 0x001ee8000c1e1900 */
[----:B------:R-:W4:Y:S04]  /*04b0*/  LDG.E R40, desc[UR6][R34.64+-0x10e00] ;  /* 0xfef2000622287981 */ /* 0x000f28000c1e1900 */
[----:B------:R-:W4:Y:S04]  /*04c0*/  LDG.E R41, desc[UR6][R34.64+-0x10080] ;  /* 0xfeff800622297981 */ /* 0x000f28000c1e1900 */
[----:B------:R-:W4:Y:S04]  /*04d0*/  LDG.E R66, desc[UR6][R34.64+-0xf300] ;  /* 0xff0d000622427981 */ /* 0x000f28000c1e1900 */
[----:B------:R-:W4:Y:S04]  /*04e0*/  LDG.E R36, desc[UR6][R34.64+-0xe580] ;  /* 0xff1a800622247981 */ /* 0x000f28000c1e1900 */
[----:B------:R-:W4:Y:S01]  /*04f0*/  LDG.E R67, desc[UR6][R34.64+-0xbd00] ;  /* 0xff43000622437981 */ /* 0x000f22000c1e1900 */
[----:B--2--5:R-:W-:-:S03]  /*0500*/  FFMA R38, R0, R37, RZ ;  /* 0x0000002500267223 */ /* 0x024fc600000000ff */
[----:B------:R-:W2:Y:S01]  /*0510*/  LDG.E R37, desc[UR6][R34.64+-0xa200] ;  /* 0xff5e000622257981 */ /* 0x000ea2000c1e1900 */
[----:B---3--:R-:W-:-:S03]  /*0520*/  FFMA R39, R3, R39, R38 ;  /* 0x0000002703277223 */ /* 0x008fc60000000026 */
[----:B------:R-:W3:Y:S01]  /*0530*/  LDG.E R38, desc[UR6][R34.64+-0xaf80] ;  /* 0xff50800622267981 */ /* 0x000ee2000c1e1900 */
[----:B----4-:R-:W-:-:S04]  /*0540*/  FFMA R40, R4, R40, R39 ;  /* 0x0000002804287223 */ /* 0x010fc80000000027 */
[----:B------:R-:W-:Y:S02]  /*0550*/  FFMA R41, R5, R41, R40 ;  /* 0x0000002905297223 */ /* 0x000fe40000000028 */
[----:B------:R-:W4:Y:S02]  /*0560*/  LDG.E R40, desc[UR6][R34.64+-0xd800] ;  /* 0xff28000622287981 */ /* 0x000f24000c1e1900 */
[----:B------:R-:W-:Y:S02]  /*0570*/  FFMA R66, R6, R66, R41 ;  /* 0x0000004206427223 */ /* 0x000fe40000000029 */
[----:B------:R-:W2:Y:S02]  /*0580*/  LDG.E R41, desc[UR6][R34.64+-0xca80] ;  /* 0xff35800622297981 */ /* 0x000ea4000c1e1900 */
[----:B------:R-:W-:Y:S02]  /*0590*/  FFMA R39, R7, R36, R66 ;  /* 0x0000002407277223 */ /* 0x000fe40000000042 */
[----:B------:R-:W3:Y:S02]  /*05a0*/  LDG.E R66, desc[UR6][R34.64+-0x8700] ;  /* 0xff79000622427981 */ /* 0x000ee4000c1e1900 */
[----:B----4-:R-:W-:-:S02]  /*05b0*/  FFMA R40, R8, R40, R39 ;  /* 0x0000002808287223 */ /* 0x010fc40000000027 */
[----:B------:R-:W4:Y:S02]  /*05c0*/  LDG.E R39, desc[UR6][R34.64+-0x6c00] ;  /* 0xff94000622277981 */ /* 0x000f24000c1e1900 */
[----:B--2---:R-:W-:Y:S02]  /*05d0*/  FFMA R41, R9, R41, R40 ;  /* 0x0000002909297223 */ /* 0x004fe40000000028 */
[----:B------:R-:W2:Y:S02]  /*05e0*/  LDG.E R40, desc[UR6][R34.64+-0x9480] ;  /* 0xff6b800622287981 */ /* 0x000ea4000c1e1900 */
[----:B------:R-:W-:Y:S02]  /*05f0*/  FFMA R36, R10, R67, R41 ;  /* 0x000000430a247223 */ /* 0x000fe40000000029 */
[----:B------:R-:W4:Y:S02]  /*0600*/  LDG.E R67, desc[UR6][R34.64+-0x7980] ;  /* 0xff86800622437981 */ /* 0x000f24000c1e1900 */
[----:B---3--:R-:W-:-:S02]  /*0610*/  FFMA R41, R11, R38, R36 ;  /* 0x000000260b297223 */ /* 0x008fc40000000024 */
[----:B------:R-:W3:Y:S02]  /*0620*/  LDG.E R36, desc[UR6][R34.64+-0x5e80] ;  /* 0xffa1800622247981 */ /* 0x000ee4000c1e1900 */
[----:B------:R-:W-:Y:S02]  /*0630*/  FFMA R38, R12, R37, R41 ;  /* 0x000000250c267223 */ /* 0x000fe40000000029 */
[----:B------:R-:W3:Y:S02]  /*0640*/  LDG.E R41, desc[UR6][R34.64+-0x5100] ;  /* 0xffaf000622297981 */ /* 0x000ee4000c1e1900 */
[----:B--2---:R-:W-:Y:S02]  /*0650*/  FFMA R37, R13, R40, R38 ;  /* 0x000000280d257223 */ /* 0x004fe40000000026 */
[----:B------:R-:W2:Y:S02]  /*0660*/  LDG.E R38, desc[UR6][R34.64+-0x2880] ;  /* 0xffd7800622267981 */ /* 0x000ea4000c1e1900 */
[----:B------:R-:W-:-:S02]  /*0670*/  FFMA R66, R14, R66, R37 ;  /* 0x000000420e427223 */ /* 0x000fc40000000025 */
[----:B------:R-:W2:Y:S02]  /*0680*/  LDG.E R37, desc[UR6][R34.64+-0x1b00] ;  /* 0xffe5000622257981 */ /* 0x000ea4000c1e1900 */
[----:B----4-:R-:W-:Y:S02]  /*0690*/  FFMA R67, R15, R67, R66 ;  /* 0x000000430f437223 */ /* 0x010fe40000000042 */
[----:B------:R-:W4:Y:S02]  /*06a0*/  LDG.E R66, desc[UR6][R34.64+-0x4380] ;  /* 0xffbc800622427981 */ /* 0x000f24000c1e1900 */
[----:B------:R-:W-:Y:S02]  /*06b0*/  FFMA R40, R16, R39, R67 ;  /* 0x0000002710287223 */ /* 0x000fe40000000043 */
[----:B------:R-:W2:Y:S02]  /*06c0*/  LDG.E R67, desc[UR6][R34.64+-0x3600] ;  /* 0xffca000622437981 */ /* 0x000ea4000c1e1900 */
[----:B---3--:R-:W-:-:S02]  /*06d0*/  FFMA R39, R17, R36, R40 ;  /* 0x0000002411277223 */ /* 0x008fc40000000028 */
[----:B------:R-:W3:Y:S02]  /*06e0*/  LDG.E R40, desc[UR6][R34.64+-0xd80] ;  /* 0xfff2800622287981 */ /* 0x000ee4000c1e1900 */
[----:B------:R-:W-:-:S04]  /*06f0*/  FFMA R36, R18, R41, R39 ;  /* 0x0000002912247223 */ /* 0x000fc80000000027 */
[----:B----4-:R-:W-:Y:S02]  /*0700*/  FFMA R39, R19, R66, R36 ;  /* 0x0000004213277223 */ /* 0x010fe40000000024 */
[----:B------:R-:W4:Y:S02]  /*0710*/  LDG.E R66, desc[UR6][R34.64] ;  /* 0x0000000622427981 */ /* 0x000f24000c1e1900 */
[----:B--2---:R-:W-:Y:S02]  /*0720*/  FFMA R36, R20, R67, R39 ;  /* 0x0000004314247223 */ /* 0x004fe40000000027 */
[----:B------:R-:W2:Y:S04]  /*0730*/  LDG.E R67, desc[UR6][R34.64+0xd80] ;  /* 0x000d800622437981 */ /* 0x000ea8000c1e1900 */
[----:B------:R-:W2:Y:S01]  /*0740*/  LDG.E R39, desc[UR6][R34.64+0x1b00] ;  /* 0x001b000622277981 */ /* 0x000ea2000c1e1900 */
[----:B------:R-:W-:-:S03]  /*0750*/  FFMA R41, R21, R38, R36 ;  /* 0x0000002615297223 */ /* 0x000fc60000000024 */
[----:B------:R-:W2:Y:S01]  /*0760*/  LDG.E R36, desc[UR6][R34.64+0x2880] ;  /* 0x0028800622247981 */ /* 0x000ea2000c1e1900 */
[----:B------:R-:W-:-:S03]  /*0770*/  FFMA R38, R22, R37, R41 ;  /* 0x0000002516267223 */ /* 0x000fc60000000029 */
[----:B------:R-:W2:Y:S01]  /*0780*/  LDG.E R41, desc[UR6][R34.64+0x3600] ;  /* 0x0036000622297981 */ /* 0x000ea2000c1e1900 */
[----:B---3--:R-:W-:-:S03]  /*0790*/  FFMA R37, R23, R40, R38 ;  /* 0x0000002817257223 */ /* 0x008fc60000000026 */
[----:B------:R-:W3:Y:S01]  /*07a0*/  LDG.E R38, desc[UR6][R34.64+0x5e80] ;  /* 0x005e800622267981 */ /* 0x000ee2000c1e1900 */
[----:B----4-:R-:W-:-:S03]  /*07b0*/  FFMA R66, R24, R66, R37 ;  /* 0x0000004218427223 */ /* 0x010fc60000000025 */
[----:B------:R-:W4:Y:S01]  /*07c0*/  LDG.E R37, desc[UR6][R34.64+0x6c00] ;  /* 0x006c000622257981 */ /* 0x000f22000c1e1900 */
[----:B--2---:R-:W-:-:S03]  /*07d0*/  FFMA R67, R25, R67, R66 ;  /* 0x0000004319437223 */ /* 0x004fc60000000042 */
[----:B------:R-:W2:Y:S01]  /*07e0*/  LDG.E R66, desc[UR6][R34.64+0x4380] ;  /* 0x0043800622427981 */ /* 0x000ea2000c1e1900 */
[----:B------:R-:W-:-:S03]  /*07f0*/  FFMA R40, R26, R39, R67 ;  /* 0x000000271a287223 */ /* 0x000fc60000000043 */
[----:B------:R-:W3:Y:S01]  /*0800*/  LDG.E R67, desc[UR6][R34.64+0x5100] ;  /* 0x0051000622437981 */ /* 0x000ee2000c1e1900 */
[----:B------:R-:W-:-:S03]  /*0810*/  FFMA R39, R27, R36, R40 ;  /* 0x000000241b277223 */ /* 0x000fc60000000028 */
[----:B------:R-:W4:Y:S01]  /*0820*/  LDG.E R40, desc[UR6][R34.64+0x7980] ;  /* 0x0079800622287981 */ /* 0x000f22000c1e1900 */
[----:B------:R-:W-:-:S04]  /*0830*/  FFMA R36, R42, R41, R39 ;  /* 0x000000292a247223 */ /* 0x000fc80000000027 */
[----:B--2---:R-:W-:Y:S02]  /*0840*/  FFMA R39, R43, R66, R36 ;  /* 0x000000422b277223 */ /* 0x004fe40000000024 */
[----:B------:R-:W2:Y:S02]  /*0850*/  LDG.E R66, desc[UR6][R34.64+0x8700] ;  /* 0x0087000622427981 */ /* 0x000ea4000c1e1900 */
[----:B---3--:R-:W-:Y:S02]  /*0860*/  FFMA R36, R44, R67, R39 ;  /* 0x000000432c247223 */ /* 0x008fe40000000027 */
[----:B------:R-:W3:Y:S04]  /*0870*/  LDG.E R67, desc[UR6][R34.64+0x9480] ;  /* 0x0094800622437981 */ /* 0x000ee8000c1e1900 */
[----:B------:R-:W3:Y:S01]  /*0880*/  LDG.E R39, desc[UR6][R34.64+0xa200] ;  /* 0x00a2000622277981 */ /* 0x000ee2000c1e1900 */
[----:B------:R-:W-:-:S03]  /*0890*/  FFMA R41, R45, R38, R36 ;  /* 0x000000262d297223 */ /* 0x000fc60000000024 */
[----:B------:R-:W3:Y:S01]  /*08a0*/  LDG.E R36, desc[UR6][R34.64+0xaf80] ;  /* 0x00af800622247981 */ /* 0x000ee2000c1e1900 */
[----:B----4-:R-:W-:-:S03]  /*08b0*/  FFMA R38, R46, R37, R41 ;  /* 0x000000252e267223 */ /* 0x010fc60000000029 */
[----:B------:R-:W4:Y:S01]  /*08c0*/  LDG.E R41, desc[UR6][R34.64+0xbd00] ;  /* 0x00bd000622297981 */ /* 0x000f22000c1e1900 */
[----:B------:R-:W-:-:S03]  /*08d0*/  FFMA R37, R47, R40, R38 ;  /* 0x000000282f257223 */ /* 0x000fc60000000026 */
[----:B------:R-:W4:Y:S01]  /*08e0*/  LDG.E R38, desc[UR6][R34.64+0xe580] ;  /* 0x00e5800622267981 */ /* 0x000f22000c1e1900 */
[----:B--2---:R-:W-:-:S03]  /*08f0*/  FFMA R66, R48, R66, R37 ;  /* 0x0000004230427223 */ /* 0x004fc60000000025 */
[----:B------:R-:W2:Y:S01]  /*0900*/  LDG.E R37, desc[UR6][R34.64+0xf300] ;  /* 0x00f3000622257981 */ /* 0x000ea2000c1e1900 */
[----:B---3--:R-:W-:-:S03]  /*0910*/  FFMA R67, R49, R67, R66 ;  /* 0x0000004331437223 */ /* 0x008fc60000000042 */
[----:B------:R-:W3:Y:S01]  /*0920*/  LDG.E R66, desc[UR6][R34.64+0xca80] ;  /* 0x00ca800622427981 */ /* 0x000ee2000c1e1900 */
[----:B------:R-:W-:-:S03]  /*0930*/  FFMA R40, R50, R39, R67 ;  /* 0x0000002732287223 */ /* 0x000fc60000000043 */
[----:B------:R-:W2:Y:S01]  /*0940*/  LDG.E R67, desc[UR6][R34.64+0xd800] ;  /* 0x00d8000622437981 */ /* 0x000ea2000c1e1900 */
[----:B------:R-:W-:-:S03]  /*0950*/  FFMA R39, R51, R36, R40 ;  /* 0x0000002433277223 */ /* 0x000fc60000000028 */
[----:B------:R-:W2:Y:S01]  /*0960*/  LDG.E R40, desc[UR6][R34.64+0x10e00] ;  /* 0x010e000622287981 */ /* 0x000ea2000c1e1900 */
[----:B----4-:R-:W-:-:S03]  /*0970*/  FFMA R36, R52, R41, R39 ;  /* 0x0000002934247223 */ /* 0x010fc60000000027 */
[----:B------:R-:W4:Y:S01]  /*0980*/  LDG.E R41, desc[UR6][R34.64+0x11b80] ;  /* 0x011b800622297981 */ /* 0x000f22000c1e1900 */
[----:B---3--:R-:W-:-:S03]  /*0990*/  FFMA R39, R53, R66, R36 ;  /* 0x0000004235277223 */ /* 0x008fc60000000024 */
[----:B------:R0:W3:Y:S01]  /*09a0*/  LDG.E R66, desc[UR6][R64.64] ;  /* 0x0000000640427981 */ /* 0x0000e2000c1e1900 */
[----:B--2---:R-:W-:-:S04]  /*09b0*/  FFMA R36, R54, R67, R39 ;  /* 0x0000004336247223 */ /* 0x004fc80000000027 */
[----:B------:R-:W-:Y:S02]  /*09c0*/  FFMA R39, R55, R38, R36 ;  /* 0x0000002637277223 */ /* 0x000fe40000000024 */
[----:B------:R-:W2:Y:S02]  /*09d0*/  LDG.E R38, desc[UR6][R34.64+0x10080] ;  /* 0x0100800622267981 */ /* 0x000ea4000c1e1900 */
[----:B------:R-:W-:Y:S02]  /*09e0*/  FFMA R36, R56, R37, R39 ;  /* 0x0000002538247223 */ /* 0x000fe40000000027 */
[----:B-1----:R1:W4:Y:S01]  /*09f0*/  LDG.E R39, desc[UR6][R34.64+0x12900] ;  /* 0x0129000622277981 */ /* 0x002322000c1e1900 */
[----:B------:R-:W-:-:S04]  /*0a00*/  UIADD3 UR5, UPT, UPT, UR5, 0x1, URZ ;  /* 0x0000000105057890 */ /* 0x000fc8000fffe0ff */
[----:B------:R-:W-:Y:S01]  /*0a10*/  UISETP.NE.AND UP0, UPT, UR5, 0xc, UPT ;  /* 0x0000000c0500788c */ /* 0x000fe2000bf05270 */
[----:B0-----:R-:W-:Y:S02]  /*0a20*/  IADD3 R64, P1, PT, R64, 0x4, RZ ;  /* 0x0000000440407810 */ /* 0x001fe40007f3e0ff */
[----:B-1----:R-:W-:Y:S02]  /*0a30*/  IADD3 R34, P2, PT, R34, 0x4, RZ ;  /* 0x0000000422227810 */ /* 0x002fe40007f5e0ff */
[----:B------:R-:W-:Y:S02]  /*0a40*/  IADD3.X R65, PT, PT, RZ, R65, RZ, P1, !PT ;  /* 0x00000041ff417210 */ /* 0x000fe40000ffe4ff */
[----:B------:R-:W-:Y:S01]  /*0a50*/  IADD3.X R35, PT, PT, RZ, R35, RZ, P2, !PT ;  /* 0x00000023ff237210 */ /* 0x000fe200017fe4ff */
[----:B--2---:R-:W-:-:S04]  /*0a60*/  FFMA R37, R57, R38, R36 ;  /* 0x0000002639257223 */ /* 0x004fc80000000024 */
[----:B------:R-:W-:Y:S02]  /*0a70*/  FFMA R40, R58, R40, R37 ;  /* 0x000000283a287223 */ /* 0x000fe40000000025 */
[----:B---3--:R-:W0:Y:S02]  /*0a80*/  F2F.F64.F32 R36, R66 ;  /* 0x0000004200247310 */ /* 0x008e240000201800 */
[----:B----4-:R-:W-:-:S04]  /*0a90*/  FFMA R41, R59, R41, R40 ;  /* 0x000000293b297223 */ /* 0x010fc80000000028 */
[----:B------:R-:W-:-:S06]  /*0aa0*/  FFMA R41, R60, R39, R41 ;  /* 0x000000273c297223 */ /* 0x000fcc0000000029 */
[----:B------:R-:W1:Y:S01]  /*0ab0*/  F2F.F64.F32 R40, R41 ;  /* 0x0000002900287310 */ /* 0x000e620000201800 */
[----:B0-----:R-:W-:-:S08]  /*0ac0*/  DADD R38, -R36, 1 ;  /* 0x3ff0000024267429 */ /* 0x001fd00000000100 */
[----:B------:R-:W-:-:S08]  /*0ad0*/  DMUL R36, R36, R38 ;  /* 0x0000002624247228 */ /* 0x000fd00000000000 */
[----:B-1----:R-:W-:Y:S01]  /*0ae0*/  DMUL R36, R40, R36 ;  /* 0x0000002428247228 */ /* 0x002fe20000000000 */
[----:B------:R-:W0:Y:S08]  /*0af0*/  F2F.F64.F32 R38, R61 ;  /* 0x0000003d00267310 */ /* 0x000e300000201800 */
[----:B------:R-:W1:Y:S01]  /*0b00*/  F2F.F32.F64 R67, R36 ;  /* 0x0000002400437310 */ /* 0x000e620000301000 */
[----:B------:R-:W-:-:S02]  /*0b10*/  MOV R40, R62 ;  /* 0x0000003e00287202 */ /* 0x000fc40000000f00 */
[----:B------:R-:W-:Y:S01]  /*0b20*/  MOV R41, R63 ;  /* 0x0000003f00297202 */ /* 0x000fe20000000f00 */
[----:B0-----:R-:W-:-:S04]  /*0b30*/  DADD R38, R36, R38 ;  /* 0x0000000024267229 */ /* 0x001fc80000000026 */
[----:B-1----:R0:W-:Y:S02]  /*0b40*/  STG.E desc[UR6][R40.64], R67 ;  /* 0x0000004328007986 */ /* 0x0021e4000c101906 */
[----:B------:R0:W1:Y:S01]  /*0b50*/  F2F.F32.F64 R61, R38 ;  /* 0x00000026003d7310 */ /* 0x0000620000301000 */
[----:B------:R-:W-:-:S04]  /*0b60*/  IADD3 R62, P0, PT, R62, 0x4, RZ ;  /* 0x000000043e3e7810 */ /* 0x000fc80007f1e0ff */
[----:B------:R-:W-:Y:S01]  /*0b70*/  IADD3.X R63, PT, PT, RZ, R63, RZ, P0, !PT ;  /* 0x0000003fff3f7210 */ /* 0x000fe200007fe4ff */
[----:B------:R-:W-:Y:S08]  /*0b80*/  BRA.U UP0, `(.L_x_120) ;  /* 0xfffffff900407547 */ /* 0x000ff0000b83ffff */
[----:B------:R-:W-:Y:S05]  /*0b90*/  BRA.U UP1, `(.L_x_121) ;  /* 0xfffffff901107547 */ /* 0x000fea000b83ffff */
[----:B------:R-:W2:Y:S08]  /*0ba0*/  LDC.64 R4, c[0x4][0x140] ;  /* 0x01005000ff047b82 */ /* 0x000eb00000000a00 */
[----:B------:R-:W3:Y:S01]  /*0bb0*/  LDC.64 R6, c[0x4][0x100] ;  /* 0x01004000ff067b82 */ /* 0x000ee20000000a00 */
[----:B--2---:R-:W-:-:S05]  /*0bc0*/  IMAD.WIDE R4, R2, 0x4, R4 ;  /* 0x0000000402047825 */ /* 0x004fca00078e0204 */
[----:B-1----:R-:W-:Y:S01]  /*0bd0*/  STG.E desc[UR6][R4.64], R61 ;  /* 0x0000003d04007986 */ /* 0x002fe2000c101906 */
[----:B---3--:R-:W-:-:S05]  /*0be0*/  IMAD.WIDE R2, R2, 0x4, R6 ;  /* 0x0000000402027825 */ /* 0x008fca00078e0206 */
[----:B------:R-:W2:Y:S02]  /*0bf0*/  LDG.E R0, desc[UR6][R2.64] ;  /* 0x0000000602007981 */ /* 0x000ea4000c1e1900 */
[----:B--2---:R-:W-:-:S05]  /*0c00*/  FADD R7, R61, R0 ;  /* 0x000000003d077221 */ /* 0x004fca0000000000 */
[----:B------:R-:W-:Y:S01]  /*0c10*/  STG.E desc[UR6][R2.64], R7 ;  /* 0x0000000702007986 */ /* 0x000fe2000c101906 */
[----:B------:R-:W-:Y:S05]  /*0c20*/  EXIT ;  /* 0x000000000000794d */ /* 0x000fea0003800000 */
.L_x_122:
        /* <DEDUP_REMOVED lines=13> */
.L_x_257:


//--------------------- .text._Z13_update_fc1_wi  --------------------------
	.section	.text._Z13_update_fc1_wi,"ax",@progbits
	.align	128
        .global         _Z13_update_fc1_wi
        .type           _Z13_update_fc1_wi,@function
        .size           _Z13_update_fc1_wi,(.L_x_258 - _Z13_update_fc1_wi)
        .other          _Z13_update_fc1_wi,@"STO_CUDA_ENTRY STV_DEFAULT"
_Z13_update_fc1_wi:
.text._Z13_update_fc1_wi:
        /* <DEDUP_REMOVED lines=18> */
[----:B------:R-:W1:Y:S07]  /*0120*/  LDCU.64 UR4, c[0x0][0x358] ;  /* 0x00006b00ff0477ac */ /* 0x000e6e0008000a00 */
[----:B------:R-:W2:Y:S08]  /*0130*/  LDC R7, c[0x0][0x380] ;  /* 0x0000e000ff077b82 */ /* 0x000eb00000000800 */
[----:B------:R-:W2:Y:S08]  /*0140*/  LDC.64 R2, c[0x4][0xc0] ;  /* 0x01003000ff027b82 */ /* 0x000eb00000000a00 */
[----:B------:R-:W3:Y:S01]  /*0150*/  LDC.64 R8, c[0x4][0x138] ;  /* 0x01004e00ff087b82 */ /* 0x000ee20000000a00 */
[----:B0-----:R-:W-:-:S04]  /*0160*/  IMAD.WIDE R4, R11, 0xd80, R4 ;  /* 0x00000d800b047825 */ /* 0x001fc800078e0204 */
[----:B--2---:R-:W-:-:S04]  /*0170*/  IMAD.WIDE R2, R7, 0x240, R2 ;  /* 0x0000024007027825 */ /* 0x004fc800078e0202 */
[----:B------:R-:W-:-:S04]  /*0180*/  IMAD.WIDE R6, R7, 0x240, R4 ;  /* 0x0000024007067825 */ /* 0x000fc800078e0204 */
[----:B------:R-:W-:-:S04]  /*0190*/  IMAD.WIDE.U32 R4, R13, 0x30, R2 ;  /* 0x000000300d047825 */ /* 0x000fc800078e0002 */
[----:B------:R-:W-:-:S04]  /*01a0*/  IMAD.WIDE.U32 R6, R13, 0x30, R6 ;  /* 0x000000300d067825 */ /* 0x000fc800078e0006 */
[----:B---3--:R-:W-:-:S04]  /*01b0*/  IMAD.WIDE R2, R11, 0x4, R8 ;  /* 0x000000040b027825 */ /* 0x008fc800078e0208 */
[C---:B------:R-:W-:Y:S02]  /*01c0*/  IMAD.WIDE.U32 R4, R15.reuse, 0x4, R4 ;  /* 0x000000040f047825 */ /* 0x040fe400078e0004 */
[----:B-1----:R-:W2:Y:S02]  /*01d0*/  LDG.E R2, desc[UR4][R2.64] ;  /* 0x0000000402027981 */ /* 0x002ea4000c1e1900 */
[----:B------:R-:W-:Y:S02]  /*01e0*/  IMAD.WIDE.U32 R6, R15, 0x4, R6 ;  /* 0x000000040f067825 */ /* 0x000fe400078e0006 */
[----:B------:R-:W2:Y:S04]  /*01f0*/  LDG.E R5, desc[UR4][R4.64] ;  /* 0x0000000404057981 */ /* 0x000ea8000c1e1900 */
[----:B------:R-:W2:Y:S02]  /*0200*/  LDG.E R9, desc[UR4][R6.64] ;  /* 0x0000000406097981 */ /* 0x000ea4000c1e1900 */
[----:B--2---:R-:W-:-:S05]  /*0210*/  FFMA R9, R2, R5, R9 ;  /* 0x0000000502097223 */ /* 0x004fca0000000009 */
[----:B------:R-:W-:Y:S01]  /*0220*/  STG.E desc[UR4][R6.64], R9 ;  /* 0x0000000906007986 */ /* 0x000fe2000c101904 */
[----:B------:R-:W-:Y:S05]  /*0230*/  EXIT ;  /* 0x000000000000794d */ /* 0x000fea0003800000 */
.L_x_123:
        /* <DEDUP_REMOVED lines=12> */
.L_x_258:


//--------------------- .text._Z13_update_fc1_bv  --------------------------
	.section	.text._Z13_update_fc1_bv,"ax",@progbits
	.align	128
        .global         _Z13_update_fc1_bv
        .type           _Z13_update_fc1_bv,@function
        .size           _Z13_update_fc1_bv,(.L_x_259 - _Z13_update_fc1_bv)
        .other          _Z13_update_fc1_bv,@"STO_CUDA_ENTRY STV_DEFAULT"
_Z13_update_fc1_bv:
.text._Z13_update_fc1_bv:
        /* <DEDUP_REMOVED lines=8> */
[----:B------:R-:W1:Y:S07]  /*0080*/  LDCU.64 UR4, c[0x0][0x358] ;  /* 0x00006b00ff0477ac */ /* 0x000e6e0008000a00 */
[----:B------:R-:W2:Y:S08]  /*0090*/  LDC.64 R2, c[0x4][0x130] ;  /* 0x01004c00ff027b82 */ /* 0x000eb00000000a00 */
[----:B------:R-:W3:Y:S01]  /*00a0*/  LDC.64 R6, c[0x4][0xd0] ;  /* 0x01003400ff067b82 */ /* 0x000ee20000000a00 */
[----:B0-----:R-:W-:-:S05]  /*00b0*/  IMAD.WIDE R4, R9, 0x4, R4 ;  /* 0x0000000409047825 */ /* 0x001fca00078e0204 */
[----:B-1----:R-:W4:Y:S04]  /*00c0*/  LDG.E R19, desc[UR4][R4.64] ;  /* 0x0000000404137981 */ /* 0x002f28000c1e1900 */
[----:B--2---:R-:W4:Y:S04]  /*00d0*/  LDG.E R0, desc[UR4][R2.64] ;  /* 0x0000000402007981 */ /* 0x004f28000c1e1900 */
[----:B------:R-:W2:Y:S04]  /*00e0*/  LDG.E R16, desc[UR4][R2.64+0x4] ;  /* 0x0000040402107981 */ /* 0x000ea8000c1e1900 */
[----:B------:R-:W2:Y:S04]  /*00f0*/  LDG.E R17, desc[UR4][R4.64+0xb4] ;  /* 0x0000b40404117981 */ /* 0x000ea8000c1e1900 */
[----:B------:R-:W5:Y:S04]  /*0100*/  LDG.E R14, desc[UR4][R2.64+0x8] ;  /* 0x00000804020e7981 */ /* 0x000f68000c1e1900 */
[----:B------:R-:W5:Y:S04]  /*0110*/  LDG.E R15, desc[UR4][R4.64+0x168] ;  /* 0x00016804040f7981 */ /* 0x000f68000c1e1900 */
[----:B------:R-:W5:Y:S04]  /*0120*/  LDG.E R12, desc[UR4][R2.64+0xc] ;  /* 0x00000c04020c7981 */ /* 0x000f68000c1e1900 */
[----:B------:R-:W5:Y:S01]  /*0130*/  LDG.E R13, desc[UR4][R4.64+0x21c] ;  /* 0x00021c04040d7981 */ /* 0x000f62000c1e1900 */
[----:B---3--:R-:W-:-:S03]  /*0140*/  IMAD.WIDE R6, R9, 0x4, R6 ;  /* 0x0000000409067825 */ /* 0x008fc600078e0206 */
[----:B------:R-:W3:Y:S04]  /*0150*/  LDG.E R10, desc[UR4][R2.64+0x10] ;  /* 0x00001004020a7981 */ /* 0x000ee8000c1e1900 */
        /* <DEDUP_REMOVED lines=10> */
[----:B------:R0:W3:Y:S04]  /*0200*/  LDG.E R24, desc[UR4][R4.64+0x654] ;  /* 0x0006540404187981 */ /* 0x0000e8000c1e1900 */
[----:B------:R-:W3:Y:S01]  /*0210*/  LDG.E R29, desc[UR4][R2.64+0x24] ;  /* 0x00002404021d7981 */ /* 0x000ee2000c1e1900 */
[----:B----4-:R-:W-:-:S04]  /*0220*/  FFMA R19, R0, R19, RZ ;  /* 0x0000001300137223 */ /* 0x010fc800000000ff */
[----:B--2---:R-:W-:-:S04]  /*0230*/  FFMA R17, R16, R17, R19 ;  /* 0x0000001110117223 */ /* 0x004fc80000000013 */
[----:B-----5:R-:W-:-:S04]  /*0240*/  FFMA R15, R14, R15, R17 ;  /* 0x0000000f0e0f7223 */ /* 0x020fc80000000011 */
[----:B------:R-:W-:-:S04]  /*0250*/  FFMA R13, R12, R13, R15 ;  /* 0x0000000d0c0d7223 */ /* 0x000fc8000000000f */
[----:B---3--:R-:W-:Y:S02]  /*0260*/  FFMA R11, R10, R11, R13 ;  /* 0x0000000b0a0b7223 */ /* 0x008fe4000000000d */
[----:B------:R-:W1:Y:S02]  /*0270*/  LDC.64 R12, c[0x4][0x108] ;  /* 0x01004200ff0c7b82 */ /* 0x000e640000000a00 */
[----:B------:R-:W-:-:S04]  /*0280*/  FFMA R11, R8, R27, R11 ;  /* 0x0000001b080b7223 */ /* 0x000fc8000000000b */
[----:B------:R-:W-:Y:S01]  /*0290*/  FFMA R11, R22, R25, R11 ;  /* 0x00000019160b7223 */ /* 0x000fe2000000000b */
[----:B------:R-:W0:Y:S03]  /*02a0*/  F2F.F64.F32 R6, R6 ;  /* 0x0000000600067310 */ /* 0x000e260000201800 */
[----:B------:R-:W-:-:S04]  /*02b0*/  FFMA R11, R20, R23, R11 ;  /* 0x00000017140b7223 */ /* 0x000fc8000000000b */
[----:B------:R-:W-:Y:S01]  /*02c0*/  FFMA R18, R18, R21, R11 ;  /* 0x0000001512127223 */ /* 0x000fe2000000000b */
[----:B0-----:R-:W-:Y:S01]  /*02d0*/  DADD R4, -R6, 1 ;  /* 0x3ff0000006047429 */ /* 0x001fe20000000100 */
[----:B------:R-:W0:Y:S02]  /*02e0*/  LDC.64 R10, c[0x4][0x138] ;  /* 0x01004e00ff0a7b82 */ /* 0x000e240000000a00 */
[----:B------:R-:W-:-:S04]  /*02f0*/  FFMA R18, R29, R24, R18 ;  /* 0x000000181d127223 */ /* 0x000fc80000000012 */
[----:B------:R-:W2:Y:S01]  /*0300*/  F2F.F64.F32 R2, R18 ;  /* 0x0000001200027310 */ /* 0x000ea20000201800 */
[----:B------:R-:W-:-:S08]  /*0310*/  DMUL R4, R6, R4 ;  /* 0x0000000406047228 */ /* 0x000fd00000000000 */
[----:B--2---:R-:W-:-:S10]  /*0320*/  DMUL R2, R2, R4 ;  /* 0x0000000402027228 */ /* 0x004fd40000000000 */
[----:B------:R-:W2:Y:S01]  /*0330*/  F2F.F32.F64 R3, R2 ;  /* 0x0000000200037310 */ /* 0x000ea20000301000 */
[----:B0-----:R-:W-:-:S04]  /*0340*/  IMAD.WIDE R4, R9, 0x4, R10 ;  /* 0x0000000409047825 */ /* 0x001fc800078e020a */
[----:B-1----:R-:W-:Y:S01]  /*0350*/  IMAD.WIDE R6, R9, 0x4, R12 ;  /* 0x0000000409067825 */ /* 0x002fe200078e020c */
[----:B--2---:R-:W-:Y:S04]  /*0360*/  STG.E desc[UR4][R4.64], R3 ;  /* 0x0000000304007986 */ /* 0x004fe8000c101904 */
[----:B------:R-:W2:Y:S02]  /*0370*/  LDG.E R0, desc[UR4][R6.64] ;  /* 0x0000000406007981 */ /* 0x000ea4000c1e1900 */
[----:B--2---:R-:W-:-:S05]  /*0380*/  FADD R9, R3, R0 ;  /* 0x0000000003097221 */ /* 0x004fca0000000000 */
[----:B------:R-:W-:Y:S01]  /*0390*/  STG.E desc[UR4][R6.64], R9 ;  /* 0x0000000906007986 */ /* 0x000fe2000c101904 */
[----:B------:R-:W-:Y:S05]  /*03a0*/  EXIT ;  /* 0x000000000000794d */ /* 0x000fea0003800000 */
.L_x_124:
        /* <DEDUP_REMOVED lines=13> */
.L_x_259:


//--------------------- .text._Z13_update_fc2_wv  --------------------------
	.section	.text._Z13_update_fc2_wv,"ax",@progbits
	.align	128
        .global         _Z13_update_fc2_wv
        .type           _Z13_update_fc2_wv,@function
        .size           _Z13_update_fc2_wv,(.L_x_260 - _Z13_update_fc2_wv)
        .other          _Z13_update_fc2_wv,@"STO_CUDA_ENTRY STV_DEFAULT"
_Z13_update_fc2_wv:
.text._Z13_update_fc2_wv:
        /* <DEDUP_REMOVED lines=13> */
[----:B------:R-:W1:Y:S07]  /*00d0*/  LDCU.64 UR4, c[0x0][0x358] ;  /* 0x00006b00ff0477ac */ /* 0x000e6e0008000a00 */
[----:B------:R-:W2:Y:S08]  /*00e0*/  LDC.64 R2, c[0x4][0x130] ;  /* 0x01004c00ff027b82 */ /* 0x000eb00000000a00 */
[----:B------:R-:W3:Y:S01]  /*00f0*/  LDC.64 R4, c[0x4][0xd0] ;  /* 0x01003400ff047b82 */ /* 0x000ee20000000a00 */
[----:B0-----:R-:W-:-:S04]  /*0100*/  IMAD.WIDE R6, R9, 0xb4, R6 ;  /* 0x000000b409067825 */ /* 0x001fc800078e0206 */
[----:B------:R-:W-:-:S04]  /*0110*/  IMAD.WIDE.U32 R6, R11, 0x4, R6 ;  /* 0x000000040b067825 */ /* 0x000fc800078e0006 */
[----:B--2---:R-:W-:Y:S02]  /*0120*/  IMAD.WIDE R2, R9, 0x4, R2 ;  /* 0x0000000409027825 */ /* 0x004fe400078e0202 */
[----:B-1----:R-:W2:Y:S02]  /*0130*/  LDG.E R9, desc[UR4][R6.64] ;  /* 0x0000000406097981 */ /* 0x002ea4000c1e1900 */
[----:B---3--:R-:W-:Y:S02]  /*0140*/  IMAD.WIDE.U32 R4, R11, 0x4, R4 ;  /* 0x000000040b047825 */ /* 0x008fe400078e0004 */
[----:B------:R-:W2:Y:S04]  /*0150*/  LDG.E R2, desc[UR4][R2.64] ;  /* 0x0000000402027981 */ /* 0x000ea8000c1e1900 */
[----:B------:R-:W2:Y:S02]  /*0160*/  LDG.E R5, desc[UR4][R4.64] ;  /* 0x0000000404057981 */ /* 0x000ea4000c1e1900 */
[----:B--2---:R-:W-:-:S05]  /*0170*/  FFMA R9, R2, R5, R9 ;  /* 0x0000000502097223 */ /* 0x004fca0000000009 */
[----:B------:R-:W-:Y:S01]  /*0180*/  STG.E desc[UR4][R6.64], R9 ;  /* 0x0000000906007986 */ /* 0x000fe2000c101904 */
[----:B------:R-:W-:Y:S05]  /*0190*/  EXIT ;  /* 0x000000000000794d */ /* 0x000fea0003800000 */
.L_x_125:
        /* <DEDUP_REMOVED lines=14> */
.L_x_260:


//--------------------- .text._Z13_update_fc2_bv  --------------------------
	.section	.text._Z13_update_fc2_bv,"ax",@progbits
	.align	128
        .global         _Z13_update_fc2_bv
        .type           _Z13_update_fc2_bv,@function
        .size           _Z13_update_fc2_bv,(.L_x_261 - _Z13_update_fc2_bv)
        .other          _Z13_update_fc2_bv,@"STO_CUDA_ENTRY STV_DEFAULT"
_Z13_update_fc2_bv:
.text._Z13_update_fc2_bv:
        /* <DEDUP_REMOVED lines=9> */
[----:B------:R-:W2:Y:S06]  /*0090*/  LDCU UR6, c[0x3][0x48] ;  /* 0x00c00900ff0677ac */ /* 0x000eac0008000800 */
[----:B------:R-:W3:Y:S08]  /*00a0*/  LDC.64 R2, c[0x4][0x128] ;  /* 0x01004a00ff027b82 */ /* 0x000ef00000000a00 */
[----:B------:R-:W4:Y:S01]  /*00b0*/  LDC.64 R12, c[0x4][0x130] ;  /* 0x01004c00ff0c7b82 */ /* 0x000f220000000a00 */
[----:B0-----:R-:W-:-:S05]  /*00c0*/  IMAD.WIDE R6, R15, 0x4, R6 ;  /* 0x000000040f067825 */ /* 0x001fca00078e0206 */
[----:B-1----:R-:W5:Y:S01]  /*00d0*/  LDG.E R14, desc[UR4][R6.64] ;  /* 0x00000004060e7981 */ /* 0x002f62000c1e1900 */
[----:B---3--:R-:W-:-:S06]  /*00e0*/  IMAD.WIDE R2, R15, 0x4, R2 ;  /* 0x000000040f027825 */ /* 0x008fcc00078e0202 */
[----:B------:R-:W2:Y:S01]  /*00f0*/  LDG.E R2, desc[UR4][R2.64] ;  /* 0x0000000402027981 */ /* 0x000ea2000c1e1900 */
[----:B-----5:R-:W0:Y:S01]  /*0100*/  F2F.F64.F32 R8, R14 ;  /* 0x0000000e00087310 */ /* 0x020e220000201800 */
[----:B--2---:R-:W-:Y:S01]  /*0110*/  FMUL R0, R2, UR6 ;  /* 0x0000000602007c20 */ /* 0x004fe20008400000 */
[----:B----4-:R-:W-:-:S06]  /*0120*/  IMAD.WIDE R2, R15, 0x4, R12 ;  /* 0x000000040f027825 */ /* 0x010fcc00078e020c */
[----:B------:R-:W1:Y:S01]  /*0130*/  F2F.F64.F32 R4, R0 ;  /* 0x0000000000047310 */ /* 0x000e620000201800 */
[----:B0-----:R-:W-:-:S08]  /*0140*/  DADD R10, -R8, 1 ;  /* 0x3ff00000080a7429 */ /* 0x001fd00000000100 */
[----:B------:R-:W-:Y:S01]  /*0150*/  DMUL R10, R8, R10 ;  /* 0x0000000a080a7228 */ /* 0x000fe20000000000 */
[----:B------:R-:W0:Y:S07]  /*0160*/  LDC.64 R8, c[0x4][0x118] ;  /* 0x01004600ff087b82 */ /* 0x000e2e0000000a00 */
[----:B-1----:R-:W-:-:S10]  /*0170*/  DMUL R4, R4, R10 ;  /* 0x0000000a04047228 */ /* 0x002fd40000000000 */
[----:B------:R-:W1:Y:S01]  /*0180*/  F2F.F32.F64 R5, R4 ;  /* 0x0000000400057310 */ /* 0x000e620000301000 */
[----:B0-----:R-:W-:Y:S01]  /*0190*/  IMAD.WIDE R6, R15, 0x4, R8 ;  /* 0x000000040f067825 */ /* 0x001fe200078e0208 */
[----:B-1----:R-:W-:Y:S04]  /*01a0*/  STG.E desc[UR4][R2.64], R5 ;  /* 0x0000000502007986 */ /* 0x002fe8000c101904 */
[----:B------:R-:W2:Y:S02]  /*01b0*/  LDG.E R8, desc[UR4][R6.64] ;  /* 0x0000000406087981 */ /* 0x000ea4000c1e1900 */
[----:B--2---:R-:W-:-:S05]  /*01c0*/  FADD R9, R5, R8 ;  /* 0x0000000805097221 */ /* 0x004fca0000000000 */
[----:B------:R-:W-:Y:S01]  /*01d0*/  STG.E desc[UR4][R6.64], R9 ;  /* 0x0000000906007986 */ /* 0x000fe2000c101904 */
[----:B------:R-:W-:Y:S05]  /*01e0*/  EXIT ;  /* 0x000000000000794d */ /* 0x000fea0003800000 */
.L_x_126:
        /* <DEDUP_REMOVED lines=9> */
.L_x_261:


//--------------------- .text._Z23_check_answer_get_errorv --------------------------
	.section	.text._Z23_check_answer_get_errorv,"ax",@progbits
	.align	128
        .global         _Z23_check_answer_get_errorv
        .type           _Z23_check_answer_get_errorv,@function
        .size           _Z23_check_answer_get_errorv,(.L_x_262 - _Z23_check_answer_get_errorv)
        .other          _Z23_check_answer_get_errorv,@"STO_CUDA_ENTRY STV_DEFAULT"
_Z23_check_answer_get_errorv:
.text._Z23_check_answer_get_errorv:
[----:B------:R-:W-:Y:S08]  /*0000*/  LDC R1, c[0x0][0x37c] ;  /* 0x0000df00ff017b82 */ /* 0x000ff00000000800 */
[----:B------:R-:W0:Y:S01]  /*0010*/  LDC.64 R2, c[0x4][0xe8] ;  /* 0x01003a00ff027b82 */ /* 0x000e220000000a00 */
[----:B------:R-:W0:Y:S02]  /*0020*/  LDCU.64 UR4, c[0x0][0x358] ;  /* 0x00006b00ff0477ac */ /* 0x000e240008000a00 */
[----:B0-----:R-:W2:Y:S04]  /*0030*/  LDG.E R12, desc[UR4][R2.64] ;  /* 0x00000004020c7981 */ /* 0x001ea8000c1e1900 */
[----:B------:R-:W2:Y:S04]  /*0040*/  LDG.E R19, desc[UR4][R2.64+0x4] ;  /* 0x0000040402137981 */ /* 0x000ea8000c1e1900 */
[----:B------:R-:W3:Y:S04]  /*0050*/  LDG.E R11, desc[UR4][R2.64+0x8] ;  /* 0x00000804020b7981 */ /* 0x000ee8000c1e1900 */
[----:B------:R-:W4:Y:S04]  /*0060*/  LDG.E R13, desc[UR4][R2.64+0xc] ;  /* 0x00000c04020d7981 */ /* 0x000f28000c1e1900 */
[----:B------:R-:W5:Y:S04]  /*0070*/  LDG.E R17, desc[UR4][R2.64+0x10] ;  /* 0x0000100402117981 */ /* 0x000f68000c1e1900 */
[----:B------:R-:W5:Y:S04]  /*0080*/  LDG.E R21, desc[UR4][R2.64+0x14] ;  /* 0x0000140402157981 */ /* 0x000f68000c1e1900 */
[----:B------:R-:W5:Y:S04]  /*0090*/  LDG.E R25, desc[UR4][R2.64+0x18] ;  /* 0x0000180402197981 */ /* 0x000f68000c1e1900 */
[----:B------:R-:W5:Y:S04]  /*00a0*/  LDG.E R8, desc[UR4][R2.64+0x1c] ;  /* 0x00001c0402087981 */ /* 0x000f68000c1e1900 */
[----:B------:R-:W5:Y:S04]  /*00b0*/  LDG.E R10, desc[UR4][R2.64+0x20] ;  /* 0x00002004020a7981 */ /* 0x000f68000c1e1900 */
[----:B------:R0:W5:Y:S02]  /*00c0*/  LDG.E R0, desc[UR4][R2.64+0x24] ;  /* 0x0000240402007981 */ /* 0x000164000c1e1900 */
[----:B0-----:R-:W0:Y:S01]  /*00d0*/  LDC.64 R2, c[0x4][0xf0] ;  /* 0x01003c00ff027b82 */ /* 0x001e220000000a00 */
[----:B--2---:R-:W-:-:S04]  /*00e0*/  FSETP.GEU.AND P3, PT, R12, R19, PT ;  /* 0x000000130c00720b */ /* 0x004fc80003f6e000 */
[----:B------:R-:W-:Y:S02]  /*00f0*/  FSEL R4, R19, R12, !P3 ;  /* 0x0000000c13047208 */ /* 0x000fe40005800000 */
[----:B------:R-:W-:Y:S02]  /*0100*/  SEL R6, RZ, 0x1, P3 ;  /* 0x00000001ff067807 */ /* 0x000fe40001800000 */
[----:B---3--:R-:W-:-:S04]  /*0110*/  FSETP.GEU.AND P4, PT, R4, R11, PT ;  /* 0x0000000b0400720b */ /* 0x008fc80003f8e000 */
[----:B------:R-:W-:Y:S02]  /*0120*/  FSEL R4, R11, R4, !P4 ;  /* 0x000000040b047208 */ /* 0x000fe40006000000 */
[----:B------:R-:W-:Y:S02]  /*0130*/  SEL R6, R6, 0x2, P4 ;  /* 0x0000000206067807 */ /* 0x000fe40002000000 */
[----:B----4-:R-:W-:-:S04]  /*0140*/  FSETP.GEU.AND P2, PT, R4, R13, PT ;  /* 0x0000000d0400720b */ /* 0x010fc80003f4e000 */
[----:B------:R-:W-:Y:S02]  /*0150*/  FSEL R4, R13, R4, !P2 ;  /* 0x000000040d047208 */ /* 0x000fe40005000000 */
[----:B------:R-:W-:Y:S02]  /*0160*/  SEL R6, R6, 0x3, P2 ;  /* 0x0000000306067807 */ /* 0x000fe40001000000 */
[----:B-----5:R-:W-:-:S04]  /*0170*/  FSETP.GEU.AND P1, PT, R4, R17, PT ;  /* 0x000000110400720b */ /* 0x020fc80003f2e000 */
[----:B------:R-:W-:-:S04]  /*0180*/  FSEL R4, R17, R4, !P1 ;  /* 0x0000000411047208 */ /* 0x000fc80004800000 */
[----:B------:R-:W-:-:S04]  /*0190*/  FSETP.GEU.AND P0, PT, R4, R21, PT ;  /* 0x000000150400720b */ /* 0x000fc80003f0e000 */
[----:B------:R-:W-:-:S04]  /*01a0*/  FSEL R4, R21, R4, !P0 ;  /* 0x0000000415047208 */ /* 0x000fc80004000000 */
[----:B------:R-:W-:-:S04]  /*01b0*/  FSETP.GEU.AND P3, PT, R4, R25, PT ;  /* 0x000000190400720b */ /* 0x000fc80003f6e000 */
[----:B------:R-:W-:Y:S02]  /*01c0*/  FSEL R5, R25, R4, !P3 ;  /* 0x0000000419057208 */ /* 0x000fe40005800000 */
[----:B------:R-:W-:Y:S02]  /*01d0*/  SEL R4, R6, 0x4, P1 ;  /* 0x0000000406047807 */ /* 0x000fe40000800000 */
[----:B------:R-:W-:Y:S02]  /*01e0*/  FSETP.GEU.AND P1, PT, R5, R8, PT ;  /* 0x000000080500720b */ /* 0x000fe40003f2e000 */
[----:B------:R-:W-:Y:S02]  /*01f0*/  SEL R4, R4, 0x5, P0 ;  /* 0x0000000504047807 */ /* 0x000fe40000000000 */
[----:B------:R-:W-:Y:S02]  /*0200*/  FSEL R5, R8, R5, !P1 ;  /* 0x0000000508057208 */ /* 0x000fe40004800000 */
[----:B------:R-:W-:-:S02]  /*0210*/  SEL R4, R4, 0x6, P3 ;  /* 0x0000000604047807 */ /* 0x000fc40001800000 */
[----:B------:R-:W-:Y:S02]  /*0220*/  FSETP.GEU.AND P0, PT, R5, R10, PT ;  /* 0x0000000a0500720b */ /* 0x000fe40003f0e000 */
[----:B------:R-:W-:Y:S02]  /*0230*/  SEL R4, R4, 0x7, P1 ;  /* 0x0000000704047807 */ /* 0x000fe40000800000 */
[----:B------:R-:W-:Y:S02]  /*0240*/  FSEL R5, R10, R5, !P0 ;  /* 0x000000050a057208 */ /* 0x000fe40004000000 */
[----:B------:R-:W-:Y:S02]  /*0250*/  SEL R4, R4, 0x8, P0 ;  /* 0x0000000804047807 */ /* 0x000fe40000000000 */
[----:B------:R-:W-:-:S04]  /*0260*/  FSETP.GEU.AND P0, PT, R5, R0, PT ;  /* 0x000000000500720b */ /* 0x000fc80003f0e000 */
[----:B------:R-:W-:-:S04]  /*0270*/  SEL R4, R4, 0x9, P0 ;  /* 0x0000000904047807 */ /* 0x000fc80000000000 */
[----:B0-----:R-:W-:-:S04]  /*0280*/  LEA R14, P0, R4, R2, 0x2 ;  /* 0x00000002040e7211 */ /* 0x001fc800078010ff */
[----:B------:R-:W-:-:S05]  /*0290*/  LEA.HI.X R15, R4, R3, RZ, 0x2, P0 ;  /* 0x00000003040f7211 */ /* 0x000fca00000f14ff */
[----:B------:R-:W2:Y:S02]  /*02a0*/  LDG.E R14, desc[UR4][R14.64] ;  /* 0x000000040e0e7981 */ /* 0x000ea4000c1e1900 */
[----:B--2---:R-:W-:-:S13]  /*02b0*/  ISETP.NE.AND P0, PT, R14, RZ, PT ;  /* 0x000000ff0e00720c */ /* 0x004fda0003f05270 */
[----:B------:R-:W0:Y:S02]  /*02c0*/  @P0 LDC.64 R22, c[0x4][0x40] ;  /* 0x01001000ff160b82 */ /* 0x000e240000000a00 */
[----:B0-----:R-:W2:Y:S06]  /*02d0*/  @P0 LDG.E R4, desc[UR4][R22.64] ;  /* 0x0000000416040981 */ /* 0x001eac000c1e1900 */
[----:B------:R-:W0:Y:S01]  /*02e0*/  LDC.64 R2, c[0x4][0xf0] ;  /* 0x01003c00ff027b82 */ /* 0x000e220000000a00 */
[----:B--2---:R-:W-:-:S05]  /*02f0*/  @P0 VIADD R9, R4, 0x1 ;  /* 0x0000000104090836 */ /* 0x004fca0000000000 */
[----:B------:R1:W-:Y:S04]  /*0300*/  @P0 STG.E desc[UR4][R22.64], R9 ;  /* 0x0000000916000986 */ /* 0x0003e8000c101904 */
[----:B0-----:R-:W2:Y:S01]  /*0310*/  LDG.E R16, desc[UR4][R2.64] ;  /* 0x0000000402107981 */ /* 0x001ea2000c1e1900 */
[----:B------:R-:W0:Y:S08]  /*0320*/  LDC.64 R4, c[0x4][0x48] ;  /* 0x01001200ff047b82 */ /* 0x000e300000000a00 */
[----:B------:R-:W3:Y:S01]  /*0330*/  LDC.64 R6, c[0x4][0x128] ;  /* 0x01004a00ff067b82 */ /* 0x000ee20000000a00 */
[----:B--2---:R-:W-:-:S02]  /*0340*/  I2FP.F32.S32 R27, R16 ;  /* 0x00000010001b7245 */ /* 0x004fc40000201400 */
[----:B0-----:R-:W2:Y:S03]  /*0350*/  LDG.E R16, desc[UR4][R4.64] ;  /* 0x0000000404107981 */ /* 0x001ea6000c1e1900 */
[----:B------:R-:W-:-:S05]  /*0360*/  FADD R15, R12, -R27 ;  /* 0x8000001b0c0f7221 */ /* 0x000fca0000000000 */
[----:B---3--:R0:W-:Y:S04]  /*0370*/  STG.E desc[UR4][R6.64], R15 ;  /* 0x0000000f06007986 */ /* 0x0081e8000c101904 */
[----:B------:R-:W3:Y:S02]  /*0380*/  LDG.E R12, desc[UR4][R2.64+0x4] ;  /* 0x00000404020c7981 */ /* 0x000ee4000c1e1900 */
[----:B---3--:R-:W-:-:S05]  /*0390*/  I2FP.F32.S32 R12, R12 ;  /* 0x0000000c000c7245 */ /* 0x008fca0000201400 */
[----:B------:R-:W-:-:S05]  /*03a0*/  FADD R19, R19, -R12 ;  /* 0x8000000c13137221 */ /* 0x000fca0000000000 */
[----:B------:R-:W-:Y:S04]  /*03b0*/  STG.E desc[UR4][R6.64+0x4], R19 ;  /* 0x0000041306007986 */ /* 0x000fe8000c101904 */
[----:B-1----:R-:W3:Y:S02]  /*03c0*/  LDG.E R9, desc[UR4][R2.64+0x8] ;  /* 0x0000080402097981 */ /* 0x002ee4000c1e1900 */
[----:B---3--:R-:W-:-:S05]  /*03d0*/  I2FP.F32.S32 R12, R9 ;  /* 0x00000009000c7245 */ /* 0x008fca0000201400 */
[----:B------:R-:W-:-:S05]  /*03e0*/  FADD R11, R11, -R12 ;  /* 0x8000000c0b0b7221 */ /* 0x000fca0000000000 */
[----:B------:R-:W-:Y:S04]  /*03f0*/  STG.E desc[UR4][R6.64+0x8], R11 ;  /* 0x0000080b06007986 */ /* 0x000fe8000c101904 */
[----:B------:R-:W3:Y:S02]  /*0400*/  LDG.E R9, desc[UR4][R2.64+0xc] ;  /* 0x00000c0402097981 */ /* 0x000ee4000c1e1900 */
[----:B---3--:R-:W-:-:S05]  /*0410*/  I2FP.F32.S32 R12, R9 ;  /* 0x00000009000c7245 */ /* 0x008fca0000201400 */
[----:B------:R-:W-:-:S05]  /*0420*/  FADD R13, R13, -R12 ;  /* 0x8000000c0d0d7221 */ /* 0x000fca0000000000 */
[----:B------:R-:W-:Y:S04]  /*0430*/  STG.E desc[UR4][R6.64+0xc], R13 ;  /* 0x00000c0d06007986 */ /* 0x000fe8000c101904 */
[----:B------:R-:W3:Y:S02]  /*0440*/  LDG.E R9, desc[UR4][R2.64+0x10] ;  /* 0x0000100402097981 */ /* 0x000ee4000c1e1900 */
[----:B---3--:R-:W-:-:S05]  /*0450*/  I2FP.F32.S32 R12, R9 ;  /* 0x00000009000c7245 */ /* 0x008fca0000201400 */
[----:B------:R-:W-:-:S05]  /*0460*/  FADD R17, R17, -R12 ;  /* 0x8000000c11117221 */ /* 0x000fca0000000000 */
[----:B------:R1:W-:Y:S04]  /*0470*/  STG.E desc[UR4][R6.64+0x10], R17 ;  /* 0x0000101106007986 */ /* 0x0003e8000c101904 */
[----:B------:R-:W3:Y:S02]  /*0480*/  LDG.E R9, desc[UR4][R2.64+0x14] ;  /* 0x0000140402097981 */ /* 0x000ee4000c1e1900 */
[----:B---3--:R-:W-:-:S05]  /*0490*/  I2FP.F32.S32 R12, R9 ;  /* 0x00000009000c7245 */ /* 0x008fca0000201400 */
[----:B------:R-:W-:-:S05]  /*04a0*/  FADD R21, R21, -R12 ;  /* 0x8000000c15157221 */ /* 0x000fca0000000000 */
[----:B------:R3:W-:Y:S04]  /*04b0*/  STG.E desc[UR4][R6.64+0x14], R21 ;  /* 0x0000141506007986 */ /* 0x0007e8000c101904 */
[----:B------:R-:W4:Y:S02]  /*04c0*/  LDG.E R9, desc[UR4][R2.64+0x18] ;  /* 0x0000180402097981 */ /* 0x000f24000c1e1900 */
[----:B----4-:R-:W-:-:S05]  /*04d0*/  I2FP.F32.S32 R12, R9 ;  /* 0x00000009000c7245 */ /* 0x010fca0000201400 */
[----:B------:R-:W-:-:S05]  /*04e0*/  FADD R25, R25, -R12 ;  /* 0x8000000c19197221 */ /* 0x000fca0000000000 */
[----:B------:R4:W-:Y:S04]  /*04f0*/  STG.E desc[UR4][R6.64+0x18], R25 ;  /* 0x0000181906007986 */ /* 0x0009e8000c101904 */
[----:B------:R-:W5:Y:S01]  /*0500*/  LDG.E R9, desc[UR4][R2.64+0x1c] ;  /* 0x00001c0402097981 */ /* 0x000f62000c1e1900 */
[----:B------:R-:W-:-:S04]  /*0510*/  FMUL R18, R15, R15 ;  /* 0x0000000f0f127220 */ /* 0x000fc80000400000 */
[----:B0-----:R-:W-:Y:S01]  /*0520*/  F2F.F64.F32 R14, R18 ;  /* 0x00000012000e7310 */ /* 0x001fe20000201800 */
[----:B-----5:R-:W-:-:S05]  /*0530*/  I2FP.F32.S32 R9, R9 ;  /* 0x0000000900097245 */ /* 0x020fca0000201400 */
[----:B------:R-:W-:-:S05]  /*0540*/  FADD R23, R8, -R9 ;  /* 0x8000000908177221 */ /* 0x000fca0000000000 */
[----:B------:R0:W-:Y:S04]  /*0550*/  STG.E desc[UR4][R6.64+0x1c], R23 ;  /* 0x00001c1706007986 */ /* 0x0001e8000c101904 */
[----:B------:R-:W5:Y:S01]  /*0560*/  LDG.E R12, desc[UR4][R2.64+0x20] ;  /* 0x00002004020c7981 */ /* 0x000f62000c1e1900 */
[----:B--2---:R-:W2:Y:S02]  /*0570*/  F2F.F64.F32 R8, R16 ;  /* 0x0000001000087310 */ /* 0x004ea40000201800 */
[----:B--2---:R-:W-:-:S10]  /*0580*/  DFMA R26, R14, 0.5, R8 ;  /* 0x3fe000000e1a782b */ /* 0x004fd40000000008 */
[----:B------:R-:W2:Y:S01]  /*0590*/  F2F.F32.F64 R26, R26 ;  /* 0x0000001a001a7310 */ /* 0x000ea20000301000 */
[----:B------:R-:W-:-:S07]  /*05a0*/  FMUL R20, R19, R19 ;  /* 0x0000001313147220 */ /* 0x000fce0000400000 */
[----:B------:R-:W-:Y:S08]  /*05b0*/  F2F.F64.F32 R14, R20 ;  /* 0x00000014000e7310 */ /* 0x000ff00000201800 */
[----:B--2---:R-:W2:Y:S02]  /*05c0*/  F2F.F64.F32 R8, R26 ;  /* 0x0000001a00087310 */ /* 0x004ea40000201800 */
[----:B--2---:R-:W-:-:S10]  /*05d0*/  DFMA R8, R14, 0.5, R8 ;  /* 0x3fe000000e08782b */ /* 0x004fd40000000008 */
[----:B------:R-:W2:Y:S01]  /*05e0*/  F2F.F32.F64 R8, R8 ;  /* 0x0000000800087310 */ /* 0x000ea20000301000 */
[----:B------:R-:W-:-:S07]  /*05f0*/  FMUL R16, R11, R11 ;  /* 0x0000000b0b107220 */ /* 0x000fce0000400000 */
[----:B--2---:R-:W-:Y:S01]  /*0600*/  F2F.F64.F32 R14, R8 ;  /* 0x00000008000e7310 */ /* 0x004fe20000201800 */
[----:B------:R-:W-:Y:S01]  /*0610*/  FMUL R18, R13, R13 ;  /* 0x0000000d0d127220 */ /* 0x000fe20000400000 */
[----:B-1----:R-:W-:-:S06]  /*0620*/  FMUL R17, R17, R17 ;  /* 0x0000001111117220 */ /* 0x002fcc0000400000 */
[----:B------:R-:W-:Y:S01]  /*0630*/  F2F.F64.F32 R8, R17 ;  /* 0x0000001100087310 */ /* 0x000fe20000201800 */
[----:B---3--:R-:W-:Y:S01]  /*0640*/  FMUL R21, R21, R21 ;  /* 0x0000001515157220 */ /* 0x008fe20000400000 */
[----:B----4-:R-:W-:Y:S01]  /*0650*/  FMUL R25, R25, R25 ;  /* 0x0000001919197220 */ /* 0x010fe20000400000 */
[----:B-----5:R-:W-:-:S05]  /*0660*/  I2FP.F32.S32 R19, R12 ;  /* 0x0000000c00137245 */ /* 0x020fca0000201400 */
[----:B------:R-:W-:-:S05]  /*0670*/  FADD R19, R10, -R19 ;  /* 0x800000130a137221 */ /* 0x000fca0000000000 */
[----:B------:R1:W-:Y:S04]  /*0680*/  STG.E desc[UR4][R6.64+0x20], R19 ;  /* 0x0000201306007986 */ /* 0x0003e8000c101904 */
[----:B------:R-:W2:Y:S01]  /*0690*/  LDG.E R2, desc[UR4][R2.64+0x24] ;  /* 0x0000240402027981 */ /* 0x000ea2000c1e1900 */
[----:B------:R-:W3:Y:S02]  /*06a0*/  F2F.F64.F32 R10, R16 ;  /* 0x00000010000a7310 */ /* 0x000ee40000201800 */
[----:B---3--:R-:W-:-:S10]  /*06b0*/  DFMA R10, R10, 0.5, R14 ;  /* 0x3fe000000a0a782b */ /* 0x008fd4000000000e */
[----:B------:R-:W3:Y:S08]  /*06c0*/  F2F.F32.F64 R10, R10 ;  /* 0x0000000a000a7310 */ /* 0x000ef00000301000 */
[----:B------:R-:W-:Y:S08]  /*06d0*/  F2F.F64.F32 R12, R18 ;  /* 0x00000012000c7310 */ /* 0x000ff00000201800 */
[----:B---3--:R-:W3:Y:S02]  /*06e0*/  F2F.F64.F32 R14, R10 ;  /* 0x0000000a000e7310 */ /* 0x008ee40000201800 */
[----:B---3--:R-:W-:-:S10]  /*06f0*/  DFMA R12, R12, 0.5, R14 ;  /* 0x3fe000000c0c782b */ /* 0x008fd4000000000e */
[----:B------:R-:W3:Y:S08]  /*0700*/  F2F.F32.F64 R12, R12 ;  /* 0x0000000c000c7310 */ /* 0x000ef00000301000 */
[----:B---3--:R-:W3:Y:S02]  /*0710*/  F2F.F64.F32 R14, R12 ;  /* 0x0000000c000e7310 */ /* 0x008ee40000201800 */
[----:B---3--:R-:W-:-:S10]  /*0720*/  DFMA R8, R8, 0.5, R14 ;  /* 0x3fe000000808782b */ /* 0x008fd4000000000e */
[----:B------:R-:W3:Y:S08]  /*0730*/  F2F.F32.F64 R8, R8 ;  /* 0x0000000800087310 */ /* 0x000ef00000301000 */
[----:B------:R-:W-:Y:S08]  /*0740*/  F2F.F64.F32 R10, R21 ;  /* 0x00000015000a7310 */ /* 0x000ff00000201800 */
[----:B---3--:R-:W3:Y:S02]  /*0750*/  F2F.F64.F32 R14, R8 ;  /* 0x00000008000e7310 */ /* 0x008ee40000201800 */
[----:B---3--:R-:W-:-:S10]  /*0760*/  DFMA R10, R10, 0.5, R14 ;  /* 0x3fe000000a0a782b */ /* 0x008fd4000000000e */
[----:B------:R-:W3:Y:S08]  /*0770*/  F2F.F32.F64 R10, R10 ;  /* 0x0000000a000a7310 */ /* 0x000ef00000301000 */
[----:B------:R-:W-:Y:S08]  /*0780*/  F2F.F64.F32 R12, R25 ;  /* 0x00000019000c7310 */ /* 0x000ff00000201800 */
[----:B---3--:R-:W3:Y:S02]  /*0790*/  F2F.F64.F32 R14, R10 ;  /* 0x0000000a000e7310 */ /* 0x008ee40000201800 */
[----:B---3--:R-:W-:-:S10]  /*07a0*/  DFMA R12, R12, 0.5, R14 ;  /* 0x3fe000000c0c782b */ /* 0x008fd4000000000e */
[----:B------:R-:W3:Y:S01]  /*07b0*/  F2F.F32.F64 R12, R12 ;  /* 0x0000000c000c7310 */ /* 0x000ee20000301000 */
[----:B0-----:R-:W-:-:S07]  /*07c0*/  FMUL R23, R23, R23 ;  /* 0x0000001717177220 */ /* 0x001fce0000400000 */
[----:B------:R-:W-:Y:S08]  /*07d0*/  F2F.F64.F32 R8, R23 ;  /* 0x0000001700087310 */ /* 0x000ff00000201800 */
[----:B---3--:R-:W0:Y:S02]  /*07e0*/  F2F.F64.F32 R14, R12 ;  /* 0x0000000c000e7310 */ /* 0x008e240000201800 */
[----:B0-----:R-:W-:-:S10]  /*07f0*/  DFMA R8, R8, 0.5, R14 ;  /* 0x3fe000000808782b */ /* 0x001fd4000000000e */
[----:B------:R-:W0:Y:S01]  /*0800*/  F2F.F32.F64 R8, R8 ;  /* 0x0000000800087310 */ /* 0x000e220000301000 */
[----:B-1----:R-:W-:-:S07]  /*0810*/  FMUL R19, R19, R19 ;  /* 0x0000001313137220 */ /* 0x002fce0000400000 */
[----:B------:R-:W-:Y:S08]  /*0820*/  F2F.F64.F32 R10, R19 ;  /* 0x00000013000a7310 */ /* 0x000ff00000201800 */
[----:B0-----:R-:W0:Y:S02]  /*0830*/  F2F.F64.F32 R14, R8 ;  /* 0x00000008000e7310 */ /* 0x001e240000201800 */
[----:B0-----:R-:W-:-:S10]  /*0840*/  DFMA R10, R10, 0.5, R14 ;  /* 0x3fe000000a0a782b */ /* 0x001fd4000000000e */
[----:B------:R-:W0:Y:S08]  /*0850*/  F2F.F32.F64 R10, R10 ;  /* 0x0000000a000a7310 */ /* 0x000e300000301000 */
[----:B0-----:R-:W-:Y:S01]  /*0860*/  F2F.F64.F32 R12, R10 ;  /* 0x0000000a000c7310 */ /* 0x001fe20000201800 */
[----:B--2---:R-:W-:-:S05]  /*0870*/  I2FP.F32.S32 R3, R2 ;  /* 0x0000000200037245 */ /* 0x004fca0000201400 */
[----:B------:R-:W-:-:S04]  /*0880*/  FADD R15, R0, -R3 ;  /* 0x80000003000f7221 */ /* 0x000fc80000000000 */
[----:B------:R-:W-:-:S04]  /*0890*/  FMUL R0, R15, R15 ;  /* 0x0000000f0f007220 */ /* 0x000fc80000400000 */
[----:B------:R-:W0:Y:S02]  /*08a0*/  F2F.F64.F32 R2, R0 ;  /* 0x0000000000027310 */ /* 0x000e240000201800 */
[----:B0-----:R-:W-:-:S10]  /*08b0*/  DFMA R2, R2, 0.5, R12 ;  /* 0x3fe000000202782b */ /* 0x001fd4000000000c */
[----:B------:R-:W0:Y:S01]  /*08c0*/  F2F.F32.F64 R3, R2 ;  /* 0x0000000200037310 */ /* 0x000e220000301000 */
[----:B------:R-:W-:Y:S04]  /*08d0*/  STG.E desc[UR4][R6.64+0x24], R15 ;  /* 0x0000240f06007986 */ /* 0x000fe8000c101904 */
[----:B0-----:R-:W-:Y:S01]  /*08e0*/  STG.E desc[UR4][R4.64], R3 ;  /* 0x0000000304007986 */ /* 0x001fe2000c101904 */
[----:B------:R-:W-:Y:S05]  /*08f0*/  EXIT ;  /* 0x000000000000794d */ /* 0x000fea0003800000 */
.L_x_127:
        /* <DEDUP_REMOVED lines=16> */
.L_x_262:


//--------------------- .text._Z16_set_answer_testi --------------------------
	.section	.text._Z16_set_answer_testi,"ax",@progbits
	.align	128
        .global         _Z16_set_answer_testi
        .type           _Z16_set_answer_testi,@function
        .size           _Z16_set_answer_testi,(.L_x_263 - _Z16_set_answer_testi)
        .other          _Z16_set_answer_testi,@"STO_CUDA_ENTRY STV_DEFAULT"
_Z16_set_answer_testi:
.text._Z16_set_answer_testi:
        /* <DEDUP_REMOVED lines=9> */
[----:B------:R-:W2:Y:S08]  /*0090*/  LDC R9, c[0x0][0x380] ;  /* 0x0000e000ff097b82 */ /* 0x000eb00000000800 */
[----:B------:R-:W3:Y:S01]  /*00a0*/  LDC.64 R4, c[0x4][0xe8] ;  /* 0x01003a00ff047b82 */ /* 0x000ee20000000a00 */
[----:B0-----:R-:W-:-:S07]  /*00b0*/  IMAD.WIDE R2, R11, 0x4, R2 ;  /* 0x000000040b027825 */ /* 0x001fce00078e0202 */
[----:B------:R-:W2:Y:S01]  /*00c0*/  LDC.64 R6, c[0x4][0x68] ;  /* 0x01001a00ff067b82 */ /* 0x000ea20000000a00 */
[----:B-1----:R-:W4:Y:S01]  /*00d0*/  LDG.E R3, desc[UR4][R2.64] ;  /* 0x0000000402037981 */ /* 0x002f22000c1e1900 */
[----:B---3--:R-:W-:-:S04]  /*00e0*/  IMAD.WIDE R4, R11, 0x4, R4 ;  /* 0x000000040b047825 */ /* 0x008fc800078e0204 */
[----:B--2---:R-:W-:Y:S02]  /*00f0*/  IMAD.WIDE R6, R9, 0x4, R6 ;  /* 0x0000000409067825 */ /* 0x004fe400078e0206 */
[----:B------:R-:W0:Y:S01]  /*0100*/  LDC.64 R8, c[0x4][0xf0] ;  /* 0x01003c00ff087b82 */ /* 0x000e220000000a00 */
[----:B----4-:R-:W-:Y:S04]  /*0110*/  STG.E desc[UR4][R4.64], R3 ;  /* 0x0000000304007986 */ /* 0x010fe8000c101904 */
[----:B------:R-:W2:Y:S01]  /*0120*/  LDG.E R6, desc[UR4][R6.64] ;  /* 0x0000000406067981 */ /* 0x000ea2000c1e1900 */
[----:B0-----:R-:W-:Y:S01]  /*0130*/  IMAD.WIDE R8, R11, 0x4, R8 ;  /* 0x000000040b087825 */ /* 0x001fe200078e0208 */
[----:B--2---:R-:W-:-:S04]  /*0140*/  ISETP.NE.AND P0, PT, R6, R11, PT ;  /* 0x0000000b0600720c */ /* 0x004fc80003f05270 */
[----:B------:R-:W-:-:S05]  /*0150*/  SEL R11, RZ, 0x1, P0 ;  /* 0x00000001ff0b7807 */ /* 0x000fca0000000000 */
[----:B------:R-:W-:Y:S01]  /*0160*/  STG.E desc[UR4][R8.64], R11 ;  /* 0x0000000b08007986 */ /* 0x000fe2000c101904 */
[----:B------:R-:W-:Y:S05]  /*0170*/  EXIT ;  /* 0x000000000000794d */ /* 0x000fea0003800000 */
.L_x_128:
        /* <DEDUP_REMOVED lines=16> */
.L_x_263:


//--------------------- .text._Z17_set_answer_traini --------------------------
	.section	.text._Z17_set_answer_traini,"ax",@progbits
	.align	128
        .global         _Z17_set_answer_traini
        .type           _Z17_set_answer_traini,@function
        .size           _Z17_set_answer_traini,(.L_x_264 - _Z17_set_answer_traini)
        .other          _Z17_set_answer_traini,@"STO_CUDA_ENTRY STV_DEFAULT"
_Z17_set_answer_traini:
.text._Z17_set_answer_traini:
        /* <DEDUP_REMOVED lines=24> */
.L_x_129:
        /* <DEDUP_REMOVED lines=16> */
.L_x_264:


//--------------------- .text._Z8_fc1_fc2v        --------------------------
	.section	.text._Z8_fc1_fc2v,"ax",@progbits
	.align	128
        .global         _Z8_fc1_fc2v
        .type           _Z8_fc1_fc2v,@function
        .size           _Z8_fc1_fc2v,(.L_x_245 - _Z8_fc1_fc2v)
        .other          _Z8_fc1_fc2v,@"STO_CUDA_ENTRY STV_DEFAULT"
_Z8_fc1_fc2v:
.text._Z8_fc1_fc2v:
        /* <DEDUP_REMOVED lines=9> */
[----:B------:R-:W2:Y:S01]  /*0090*/  LDC.64 R2, c[0x4][0xd0] ;  /* 0x01003400ff027b82 */ /* 0x000ea20000000a00 */
[----:B0-----:R-:W-:-:S05]  /*00a0*/  IMAD.WIDE R4, R6, 0xb4, R4 ;  /* 0x000000b406047825 */ /* 0x001fca00078e0204 */
[----:B-1----:R-:W3:Y:S04]  /*00b0*/  LDG.E R9, desc[UR4][R4.64] ;  /* 0x0000000404097981 */ /* 0x002ee8000c1e1900 */
[----:B--2---:R-:W3:Y:S04]  /*00c0*/  LDG.E R0, desc[UR4][R2.64] ;  /* 0x0000000402007981 */ /* 0x004ee8000c1e1900 */
[----:B------:R-:W2:Y:S04]  /*00d0*/  LDG.E R11, desc[UR4][R2.64+0x4] ;  /* 0x00000404020b7981 */ /* 0x000ea8000c1e1900 */
[----:B------:R-:W2:Y:S04]  /*00e0*/  LDG.E R8, desc[UR4][R4.64+0x4] ;  /* 0x0000040404087981 */ /* 0x000ea8000c1e1900 */
[----:B------:R-:W4:Y:S04]  /*00f0*/  LDG.E R13, desc[UR4][R2.64+0x8] ;  /* 0x00000804020d7981 */ /* 0x000f28000c1e1900 */
[----:B------:R-:W4:Y:S04]  /*0100*/  LDG.E R12, desc[UR4][R4.64+0x8] ;  /* 0x00000804040c7981 */ /* 0x000f28000c1e1900 */
[----:B------:R-:W5:Y:S04]  /*0110*/  LDG.E R7, desc[UR4][R2.64+0xc] ;  /* 0x00000c0402077981 */ /* 0x000f68000c1e1900 */
        /* <DEDUP_REMOVED lines=14> */
[----:B------:R-:W5:Y:S01]  /*0200*/  LDG.E R29, desc[UR4][R2.64+0xac] ;  /* 0x0000ac04021d7981 */ /* 0x000f62000c1e1900 */
[----:B---3--:R-:W-:-:S03]  /*0210*/  FFMA R0, R0, R9, RZ ;  /* 0x0000000900007223 */ /* 0x008fc600000000ff */
[----:B------:R-:W3:Y:S01]  /*0220*/  LDG.E R9, desc[UR4][R4.64+0x2c] ;  /* 0x00002c0404097981 */ /* 0x000ee2000c1e1900 */
[----:B--2---:R-:W-:-:S03]  /*0230*/  FFMA R0, R11, R8, R0 ;  /* 0x000000080b007223 */ /* 0x004fc60000000000 */
[----:B------:R-:W2:Y:S04]  /*0240*/  LDG.E R8, desc[UR4][R2.64+0x28] ;  /* 0x0000280402087981 */ /* 0x000ea8000c1e1900 */
[----:B------:R-:W2:Y:S01]  /*0250*/  LDG.E R11, desc[UR4][R4.64+0x28] ;  /* 0x00002804040b7981 */ /* 0x000ea2000c1e1900 */
[----:B----4-:R-:W-:-:S03]  /*0260*/  FFMA R26, R13, R12, R0 ;  /* 0x0000000c0d1a7223 */ /* 0x010fc60000000000 */
[----:B------:R-:W3:Y:S04]  /*0270*/  LDG.E R0, desc[UR4][R2.64+0x2c] ;  /* 0x00002c0402007981 */ /* 0x000ee8000c1e1900 */
[----:B------:R-:W4:Y:S04]  /*0280*/  LDG.E R12, desc[UR4][R2.64+0x30] ;  /* 0x00003004020c7981 */ /* 0x000f28000c1e1900 */
[----:B------:R-:W4:Y:S01]  /*0290*/  LDG.E R13, desc[UR4][R4.64+0x30] ;  /* 0x00003004040d7981 */ /* 0x000f22000c1e1900 */
[----:B-----5:R-:W-:-:S03]  /*02a0*/  FFMA R27, R7, R10, R26 ;  /* 0x0000000a071b7223 */ /* 0x020fc6000000001a */
[----:B------:R-:W5:Y:S04]  /*02b0*/  LDG.E R7, desc[UR4][R2.64+0x34] ;  /* 0x0000340402077981 */ /* 0x000f68000c1e1900 */
[----:B------:R-:W5:Y:S01]  /*02c0*/  LDG.E R10, desc[UR4][R4.64+0x34] ;  /* 0x00003404040a7981 */ /* 0x000f62000c1e1900 */
[----:B------:R-:W-:-:S03]  /*02d0*/  FFMA R25, R16, R25, R27 ;  /* 0x0000001910197223 */ /* 0x000fc6000000001b */
[----:B------:R-:W5:Y:S01]  /*02e0*/  LDG.E R16, desc[UR4][R2.64+0x38] ;  /* 0x0000380402107981 */ /* 0x000f62000c1e1900 */
[----:B------:R-:W-:-:S03]  /*02f0*/  FFMA R25, R24, R17, R25 ;  /* 0x0000001118197223 */ /* 0x000fc60000000019 */
[----:B------:R-:W5:Y:S04]  /*0300*/  LDG.E R17, desc[UR4][R4.64+0x38] ;  /* 0x0000380404117981 */ /* 0x000f68000c1e1900 */
        /* <DEDUP_REMOVED lines=13> */
[----:B--2---:R-:W-:-:S03]  /*03e0*/  FFMA R23, R8, R11, R23 ;  /* 0x0000000b08177223 */ /* 0x004fc60000000017 */
[----:B------:R-:W2:Y:S04]  /*03f0*/  LDG.E R8, desc[UR4][R2.64+0x4c] ;  /* 0x00004c0402087981 */ /* 0x000ea8000c1e1900 */
[----:B------:R-:W2:Y:S01]  /*0400*/  LDG.E R11, desc[UR4][R4.64+0x4c] ;  /* 0x00004c04040b7981 */ /* 0x000ea2000c1e1900 */
[----:B---3--:R-:W-:-:S03]  /*0410*/  FFMA R23, R0, R9, R23 ;  /* 0x0000000900177223 */ /* 0x008fc60000000017 */
[----:B------:R-:W3:Y:S04]  /*0420*/  LDG.E R0, desc[UR4][R2.64+0x50] ;  /* 0x0000500402007981 */ /* 0x000ee8000c1e1900 */
[----:B------:R-:W3:Y:S01]  /*0430*/  LDG.E R9, desc[UR4][R4.64+0x50] ;  /* 0x0000500404097981 */ /* 0x000ee2000c1e1900 */
[----:B----4-:R-:W-:-:S03]  /*0440*/  FFMA R22, R12, R13, R23 ;  /* 0x0000000d0c167223 */ /* 0x010fc60000000017 */
[----:B------:R-:W4:Y:S04]  /*0450*/  LDG.E R12, desc[UR4][R2.64+0x54] ;  /* 0x00005404020c7981 */ /* 0x000f28000c1e1900 */
[----:B------:R-:W4:Y:S01]  /*0460*/  LDG.E R13, desc[UR4][R4.64+0x54] ;  /* 0x00005404040d7981 */ /* 0x000f22000c1e1900 */
[----:B-----5:R-:W-:-:S03]  /*0470*/  FFMA R27, R7, R10, R22 ;  /* 0x0000000a071b7223 */ /* 0x020fc60000000016 */
[----:B------:R-:W5:Y:S04]  /*0480*/  LDG.E R7, desc[UR4][R2.64+0x58] ;  /* 0x0000580402077981 */ /* 0x000f68000c1e1900 */
[----:B------:R-:W5:Y:S04]  /*0490*/  LDG.E R10, desc[UR4][R4.64+0x58] ;  /* 0x00005804040a7981 */ /* 0x000f68000c1e1900 */
[----:B------:R-:W5:Y:S04]  /*04a0*/  LDG.E R22, desc[UR4][R2.64+0x5c] ;  /* 0x00005c0402167981 */ /* 0x000f68000c1e1900 */
[----:B------:R-:W5:Y:S01]  /*04b0*/  LDG.E R23, desc[UR4][R4.64+0x5c] ;  /* 0x00005c0404177981 */ /* 0x000f62000c1e1900 */
[----:B------:R-:W-:-:S03]  /*04c0*/  FFMA R17, R16, R17, R27 ;  /* 0x0000001110117223 */ /* 0x000fc6000000001b */
        /* <DEDUP_REMOVED lines=23> */
[----:B------:R-:W5:Y:S01]  /*0640*/  LDG.E R10, desc[UR4][R4.64+0x7c] ;  /* 0x00007c04040a7981 */ /* 0x000f62000c1e1900 */
[----:B------:R-:W-:-:S03]  /*0650*/  FFMA R27, R22, R23, R25 ;  /* 0x00000017161b7223 */ /* 0x000fc60000000019 */
        /* <DEDUP_REMOVED lines=13> */
[----:B------:R-:W5:Y:S04]  /*0730*/  LDG.E R14, desc[UR4][R4.64+0x8c] ;  /* 0x00008c04040e7981 */ /* 0x000f68000c1e1900 */
[----:B------:R-:W5:Y:S01]  /*0740*/  LDG.E R27, desc[UR4][R4.64+0xb0] ;  /* 0x0000b004041b7981 */ /* 0x000f62000c1e1900 */
[----:B--2---:R-:W-:-:S03]  /*0750*/  FFMA R8, R8, R11, R21 ;  /* 0x0000000b08087223 */ /* 0x004fc60000000015 */
[----:B------:R-:W2:Y:S04]  /*0760*/  LDG.E R11, desc[UR4][R2.64+0x90] ;  /* 0x00009004020b7981 */ /* 0x000ea8000c1e1900 */
[----:B------:R-:W2:Y:S01]  /*0770*/  LDG.E R21, desc[UR4][R4.64+0xa0] ;  /* 0x0000a00404157981 */ /* 0x000ea2000c1e1900 */
[----:B---3--:R-:W-:-:S03]  /*0780*/  FFMA R9, R9, R0, R8 ;  /* 0x0000000009097223 */ /* 0x008fc60000000008 */
[----:B------:R-:W3:Y:S01]  /*0790*/  LDG.E R0, desc[UR4][R2.64+0x94] ;  /* 0x0000940402007981 */ /* 0x000ee2000c1e1900 */
[----:B----4-:R-:W-:Y:S02]  /*07a0*/  FFMA R20, R12, R13, R9 ;  /* 0x0000000d0c147223 */ /* 0x010fe40000000009 */
[----:B------:R-:W0:Y:S01]  /*07b0*/  LDC.64 R8, c[0x4][0x90] ;  /* 0x01002400ff087b82 */ /* 0x000e220000000a00 */
[----:B------:R-:W4:Y:S04]  /*07c0*/  LDG.E R12, desc[UR4][R2.64+0x98] ;  /* 0x00009804020c7981 */ /* 0x000f28000c1e1900 */
[----:B------:R-:W4:Y:S01]  /*07d0*/  LDG.E R13, desc[UR4][R4.64+0x98] ;  /* 0x00009804040d7981 */ /* 0x000f22000c1e1900 */
[----:B-----5:R-:W-:-:S03]  /*07e0*/  FFMA R20, R7, R10, R20 ;  /* 0x0000000a07147223 */ /* 0x020fc60000000014 */
[----:B------:R-:W5:Y:S04]  /*07f0*/  LDG.E R7, desc[UR4][R2.64+0x9c] ;  /* 0x00009c0402077981 */ /* 0x000f68000c1e1900 */
[----:B------:R-:W5:Y:S01]  /*0800*/  LDG.E R10, desc[UR4][R4.64+0x9c] ;  /* 0x00009c04040a7981 */ /* 0x000f62000c1e1900 */
[----:B------:R-:W-:-:S03]  /*0810*/  FFMA R24, R25, R24, R20 ;  /* 0x0000001819187223 */ /* 0x000fc60000000014 */
[----:B------:R-:W5:Y:S04]  /*0820*/  LDG.E R20, desc[UR4][R2.64+0xa0] ;  /* 0x0000a00402147981 */ /* 0x000f68000c1e1900 */
[----:B------:R-:W5:Y:S01]  /*0830*/  LDG.E R25, desc[UR4][R2.64+0xa4] ;  /* 0x0000a40402197981 */ /* 0x000f62000c1e1900 */
[----:B------:R-:W-:-:S03]  /*0840*/  FFMA R23, R23, R22, R24 ;  /* 0x0000001617177223 */ /* 0x000fc60000000018 */
[----:B------:R-:W5:Y:S01]  /*0850*/  LDG.E R24, desc[UR4][R4.64+0xa8] ;  /* 0x0000a80404187981 */ /* 0x000f62000c1e1900 */
[----:B0-----:R-:W-:-:S03]  /*0860*/  IMAD.WIDE R8, R6, 0x4, R8 ;  /* 0x0000000406087825 */ /* 0x001fc600078e0208 */
[----:B------:R-:W5:Y:S04]  /*0870*/  LDG.E R22, desc[UR4][R4.64+0xac] ;  /* 0x0000ac0404167981 */ /* 0x000f68000c1e1900 */
[----:B------:R0:W5:Y:S04]  /*0880*/  LDG.E R2, desc[UR4][R2.64+0xb0] ;  /* 0x0000b00402027981 */ /* 0x000168000c1e1900 */
[----:B------:R-:W5:Y:S01]  /*0890*/  LDG.E R8, desc[UR4][R8.64] ;  /* 0x0000000408087981 */ /* 0x000f62000c1e1900 */
[----:B------:R-:W-:-:S04]  /*08a0*/  FFMA R16, R16, R17, R23 ;  /* 0x0000001110107223 */ /* 0x000fc80000000017 */
[----:B------:R-:W-:Y:S01]  /*08b0*/  FFMA R14, R15, R14, R16 ;  /* 0x0000000e0f0e7223 */ /* 0x000fe20000000010 */
[----:B0-----:R-:W-:Y:S01]  /*08c0*/  MOV R3, 0x437c0000 ;  /* 0x437c000000037802 */ /* 0x001fe20000000f00 */
[----:B------:R-:W-:Y:S02]  /*08d0*/  BSSY.RECONVERGENT B0, `(.L_x_130) ;  /* 0x0000023000007945 */ /* 0x000fe40003800200 */
[----:B--2---:R-:W-:-:S04]  /*08e0*/  FFMA R11, R11, R18, R14 ;  /* 0x000000120b0b7223 */ /* 0x004fc8000000000e */
[----:B---3--:R-:W-:-:S04]  /*08f0*/  FFMA R11, R0, R19, R11 ;  /* 0x00000013000b7223 */ /* 0x008fc8000000000b */
[----:B----4-:R-:W-:-:S04]  /*0900*/  FFMA R12, R12, R13, R11 ;  /* 0x0000000d0c0c7223 */ /* 0x010fc8000000000b */
[----:B-----5:R-:W-:-:S04]  /*0910*/  FFMA R7, R7, R10, R12 ;  /* 0x0000000a07077223 */ /* 0x020fc8000000000c */
[----:B------:R-:W-:-:S04]  /*0920*/  FFMA R20, R20, R21, R7 ;  /* 0x0000001514147223 */ /* 0x000fc80000000007 */
[----:B------:R-:W-:-:S04]  /*0930*/  FFMA R25, R25, R26, R20 ;  /* 0x0000001a19197223 */ /* 0x000fc80000000014 */
[----:B------:R-:W-:Y:S01]  /*0940*/  FFMA R24, R28, R24, R25 ;  /* 0x000000181c187223 */ /* 0x000fe20000000019 */
[----:B------:R-:W-:-:S03]  /*0950*/  HFMA2 R0, -RZ, RZ, 0.96630859375, -0.0022525787353515625 ;  /* 0x3bbb989dff007431 */ /* 0x000fc600000001ff */
[----:B------:R-:W-:-:S04]  /*0960*/  FFMA R29, R29, R22, R24 ;  /* 0x000000161d1d7223 */ /* 0x000fc80000000018 */
[----:B------:R-:W-:-:S04]  /*0970*/  FFMA R27, R2, R27, R29 ;  /* 0x0000001b021b7223 */ /* 0x000fc8000000001d */
[----:B------:R-:W-:-:S04]  /*0980*/  FADD R27, R27, R8 ;  /* 0x000000081b1b7221 */ /* 0x000fc80000000000 */
[----:B------:R-:W-:-:S04]  /*0990*/  FFMA.SAT R0, R27, -R0, 0.5 ;  /* 0x3f0000001b007423 */ /* 0x000fc80000002800 */
[----:B------:R-:W-:Y:S02]  /*09a0*/  FFMA.RM R0, R0, R3, 12582913 ;  /* 0x4b40000100007423 */ /* 0x000fe40000004003 */
[----:B------:R-:W0:Y:S02]  /*09b0*/  LDC.64 R2, c[0x4][0xd8] ;  /* 0x01003600ff027b82 */ /* 0x000e240000000a00 */
[----:B------:R-:W-:-:S04]  /*09c0*/  FADD R4, R0, -12583039 ;  /* 0xcb40007f00047421 */ /* 0x000fc80000000000 */
[----:B------:R-:W-:-:S04]  /*09d0*/  FFMA R4, R27, -1.4426950216293334961, -R4 ;  /* 0xbfb8aa3b1b047823 */ /* 0x000fc80000000804 */
[----:B------:R-:W-:-:S04]  /*09e0*/  FFMA R4, R27, -1.925963033500011079e-08, R4 ;  /* 0xb2a570601b047823 */ /* 0x000fc80000000004 */
[----:B------:R-:W1:Y:S01]  /*09f0*/  MUFU.EX2 R5, R4 ;  /* 0x0000000400057308 */ /* 0x000e620000000800 */
[----:B------:R-:W-:Y:S01]  /*0a00*/  SHF.L.U32 R0, R0, 0x17, RZ ;  /* 0x0000001700007819 */ /* 0x000fe200000006ff */
[----:B0-----:R-:W-:-:S04]  /*0a10*/  IMAD.WIDE R2, R6, 0x4, R2 ;  /* 0x0000000406027825 */ /* 0x001fc800078e0202 */
[----:B-1----:R-:W-:Y:S01]  /*0a20*/  FFMA R0, R0, R5, 1 ;  /* 0x3f80000000007423 */ /* 0x002fe20000000005 */
[----:B------:R0:W-:Y:S04]  /*0a30*/  STG.E desc[UR4][R2.64], R27 ;  /* 0x0000001b02007986 */ /* 0x0001e8000c101904 */
[----:B------:R-:W-:-:S04]  /*0a40*/  IADD3 R5, PT, PT, R0, 0x1800000, RZ ;  /* 0x0180000000057810 */ /* 0x000fc80007ffe0ff */
[----:B------:R-:W-:-:S04]  /*0a50*/  LOP3.LUT R5, R5, 0x7f800000, RZ, 0xc0, !PT ;  /* 0x7f80000005057812 */ /* 0x000fc800078ec0ff */
[----:B------:R-:W-:-:S13]  /*0a60*/  ISETP.GT.U32.AND P0, PT, R5, 0x1ffffff, PT ;  /* 0x01ffffff0500780c */ /* 0x000fda0003f04070 */
[----:B0-----:R-:W-:Y:S05]  /*0a70*/  @P0 BRA `(.L_x_131) ;  /* 0x0000000000100947 */ /* 0x001fea0003800000 */
[----:B------:R-:W-:-:S07]  /*0a80*/  MOV R4, 0xaa0 ;  /* 0x00000aa000047802 */ /* 0x000fce0000000f00 */
[----:B------:R-:W-:Y:S05]  /*0a90*/  CALL.REL.NOINC `($__internal_6_$__cuda_sm20_rcp_rn_f32_slowpath) ;  /* 0x00000000002c7944 */ /* 0x000fea0003c00000 */
[----:B------:R-:W-:Y:S01]  /*0aa0*/  MOV R5, R3 ;  /* 0x0000000300057202 */ /* 0x000fe20000000f00 */
[----:B------:R-:W-:Y:S06]  /*0ab0*/  BRA `(.L_x_132) ;  /* 0x0000000000107947 */ /* 0x000fec0003800000 */
.L_x_131:
[----:B------:R-:W0:Y:S02]  /*0ac0*/  MUFU.RCP R5, R0 ;  /* 0x0000000000057308 */ /* 0x000e240000001000 */
[----:B0-----:R-:W-:-:S04]  /*0ad0*/  FFMA R2, R0, R5, -1 ;  /* 0xbf80000000027423 */ /* 0x001fc80000000005 */
[----:B------:R-:W-:-:S04]  /*0ae0*/  FADD.FTZ R2, -R2, -RZ ;  /* 0x800000ff02027221 */ /* 0x000fc80000010100 */
[----:B------:R-:W-:-:S07]  /*0af0*/  FFMA R5, R5, R2, R5 ;  /* 0x0000000205057223 */ /* 0x000fce0000000005 */
.L_x_132:
[----:B------:R-:W-:Y:S05]  /*0b00*/  BSYNC.RECONVERGENT B0 ;  /* 0x0000000000007941 */ /* 0x000fea0003800200 */
.L_x_130:
[----:B------:R-:W0:Y:S02]  /*0b10*/  LDC.64 R2, c[0x4][0xe0] ;  /* 0x01003800ff027b82 */ /* 0x000e240000000a00 */
[----:B0-----:R-:W-:-:S05]  /*0b20*/  IMAD.WIDE R6, R6, 0x4, R2 ;  /* 0x0000000406067825 */ /* 0x001fca00078e0202 */
[----:B------:R-:W-:Y:S01]  /*0b30*/  STG.E desc[UR4][R6.64], R5 ;  /* 0x0000000506007986 */ /* 0x000fe2000c101904 */
[----:B------:R-:W-:Y:S05]  /*0b40*/  EXIT ;  /* 0x000000000000794d */ /* 0x000fea0003800000 */
        .weak           $__internal_6_$__cuda_sm20_rcp_rn_f32_slowpath
        .type           $__internal_6_$__cuda_sm20_rcp_rn_f32_slowpath,@function
        .size           $__internal_6_$__cuda_sm20_rcp_rn_f32_slowpath,(.L_x_245 - $__internal_6_$__cuda_sm20_rcp_rn_f32_slowpath)
$__internal_6_$__cuda_sm20_rcp_rn_f32_slowpath:
[----:B------:R-:W-:Y:S01]  /*0b50*/  SHF.L.U32 R2, R0, 0x1, RZ ;  /* 0x0000000100027819 */ /* 0x000fe200000006ff */
[----:B------:R-:W-:Y:S03]  /*0b60*/  BSSY.RECONVERGENT B1, `(.L_x_133) ;  /* 0x0000030000017945 */ /* 0x000fe60003800200 */
[----:B------:R-:W-:-:S04]  /*0b70*/  SHF.R.U32.HI R2, RZ, 0x18, R2 ;  /* 0x00000018ff027819 */ /* 0x000fc80000011602 */
[----:B------:R-:W-:-:S13]  /*0b80*/  ISETP.NE.U32.AND P0, PT, R2, RZ, PT ;  /* 0x000000ff0200720c */ /* 0x000fda0003f05070 */
[----:B------:R-:W-:Y:S05]  /*0b90*/  @P0 BRA `(.L_x_134) ;  /* 0x0000000000280947 */ /* 0x000fea0003800000 */
[----:B------:R-:W-:-:S04]  /*0ba0*/  SHF.L.U32 R2, R0, 0x1, RZ ;  /* 0x0000000100027819 */ /* 0x000fc800000006ff */
[----:B------:R-:W-:-:S13]  /*0bb0*/  ISETP.NE.AND P0, PT, R2, RZ, PT ;  /* 0x000000ff0200720c */ /* 0x000fda0003f05270 */
[----:B------:R-:W-:Y:S01]  /*0bc0*/  @P0 FFMA R5, R0, 1.84467440737095516160e+19, RZ ;  /* 0x5f80000000050823 */ /* 0x000fe200000000ff */
[----:B------:R-:W-:Y:S08]  /*0bd0*/  @!P0 MUFU.RCP R3, R0 ;  /* 0x0000000000038308 */ /* 0x000ff00000001000 */
[----:B------:R-:W0:Y:S02]  /*0be0*/  @P0 MUFU.RCP R2, R5 ;  /* 0x0000000500020308 */ /* 0x000e240000001000 */
[----:B0-----:R-:W-:-:S04]  /*0bf0*/  @P0 FFMA R7, R5, R2, -1 ;  /* 0xbf80000005070423 */ /* 0x001fc80000000002 */
[----:B------:R-:W-:-:S04]  /*0c00*/  @P0 FADD.FTZ R7, -R7, -RZ ;  /* 0x800000ff07070221 */ /* 0x000fc80000010100 */
[----:B------:R-:W-:-:S04]  /*0c10*/  @P0 FFMA R2, R2, R7, R2 ;  /* 0x0000000702020223 */ /* 0x000fc80000000002 */
[----:B------:R-:W-:Y:S01]  /*0c20*/  @P0 FFMA R3, R2, 1.84467440737095516160e+19, RZ ;  /* 0x5f80000002030823 */ /* 0x000fe200000000ff */
[----:B------:R-:W-:Y:S06]  /*0c30*/  BRA `(.L_x_135) ;  /* 0x0000000000887947 */ /* 0x000fec0003800000 */
.L_x_134:
[----:B------:R-:W-:-:S04]  /*0c40*/  IADD3 R3, PT, PT, R2, -0xfd, RZ ;  /* 0xffffff0302037810 */ /* 0x000fc80007ffe0ff */
[----:B------:R-:W-:-:S13]  /*0c50*/  ISETP.GT.U32.AND P0, PT, R3, 0x1, PT ;  /* 0x000000010300780c */ /* 0x000fda0003f04070 */
[----:B------:R-:W-:Y:S05]  /*0c60*/  @P0 BRA `(.L_x_136) ;  /* 0x0000000000780947 */ /* 0x000fea0003800000 */
[----:B------:R-:W-:Y:S01]  /*0c70*/  LOP3.LUT R5, R0, 0x7fffff, RZ, 0xc0, !PT ;  /* 0x007fffff00057812 */ /* 0x000fe200078ec0ff */
[----:B------:R-:W-:-:S03]  /*0c80*/  HFMA2 R10, -RZ, RZ, 0, 1.78813934326171875e-07 ;  /* 0x00000003ff0a7431 */ /* 0x000fc600000001ff */
[----:B------:R-:W-:-:S04]  /*0c90*/  LOP3.LUT R5, R5, 0x3f800000, RZ, 0xfc, !PT ;  /* 0x3f80000005057812 */ /* 0x000fc800078efcff */
[----:B------:R-:W0:Y:S01]  /*0ca0*/  MUFU.RCP R8, R5 ;  /* 0x0000000500087308 */ /* 0x000e220000001000 */
[----:B------:R-:W-:Y:S01]  /*0cb0*/  SHF.L.U32 R11, R10, R3, RZ ;  /* 0x000000030a0b7219 */ /* 0x000fe200000006ff */
[----:B0-----:R-:W-:-:S04]  /*0cc0*/  FFMA R7, R5, R8, -1 ;  /* 0xbf80000005077423 */ /* 0x001fc80000000008 */
[----:B------:R-:W-:-:S04]  /*0cd0*/  FADD.FTZ R7, -R7, -RZ ;  /* 0x800000ff07077221 */ /* 0x000fc80000010100 */
[CCC-:B------:R-:W-:Y:S01]  /*0ce0*/  FFMA.RM R9, R8.reuse, R7.reuse, R8.reuse ;  /* 0x0000000708097223 */ /* 0x1c0fe20000004008 */
[----:B------:R-:W-:-:S04]  /*0cf0*/  FFMA.RP R8, R8, R7, R8 ;  /* 0x0000000708087223 */ /* 0x000fc80000008008 */
[C---:B------:R-:W-:Y:S02]  /*0d00*/  LOP3.LUT R7, R9.reuse, 0x7fffff, RZ, 0xc0, !PT ;  /* 0x007fffff09077812 */ /* 0x040fe400078ec0ff */
[----:B------:R-:W-:Y:S02]  /*0d10*/  FSETP.NEU.FTZ.AND P0, PT, R9, R8, PT ;  /* 0x000000080900720b */ /* 0x000fe40003f1d000 */
[----:B------:R-:W-:Y:S02]  /*0d20*/  LOP3.LUT R8, R7, 0x800000, RZ, 0xfc, !PT ;  /* 0x0080000007087812 */ /* 0x000fe400078efcff */
[----:B------:R-:W-:Y:S02]  /*0d30*/  SEL R7, RZ, 0xffffffff, !P0 ;  /* 0xffffffffff077807 */ /* 0x000fe40004000000 */
[----:B------:R-:W-:Y:S02]  /*0d40*/  LOP3.LUT R10, R11, R8, RZ, 0xc0, !PT ;  /* 0x000000080b0a7212 */ /* 0x000fe400078ec0ff */
[----:B------:R-:W-:-:S02]  /*0d50*/  IADD3 R7, PT, PT, -R7, RZ, RZ ;  /* 0x000000ff07077210 */ /* 0x000fc40007ffe1ff */
[-C--:B------:R-:W-:Y:S02]  /*0d60*/  SHF.R.U32.HI R10, RZ, R3.reuse, R10 ;  /* 0x00000003ff0a7219 */ /* 0x080fe4000001160a */
[----:B------:R-:W-:Y:S02]  /*0d70*/  LOP3.LUT P1, RZ, R7, R3, R8, 0xf8, !PT ;  /* 0x0000000307ff7212 */ /* 0x000fe4000782f808 */
[C---:B------:R-:W-:Y:S02]  /*0d80*/  LOP3.LUT P0, RZ, R10.reuse, 0x1, RZ, 0xc0, !PT ;  /* 0x000000010aff7812 */ /* 0x040fe4000780c0ff */
[----:B------:R-:W-:-:S04]  /*0d90*/  LOP3.LUT P2, RZ, R10, 0x2, RZ, 0xc0, !PT ;  /* 0x000000020aff7812 */ /* 0x000fc8000784c0ff */
[----:B------:R-:W-:Y:S02]  /*0da0*/  PLOP3.LUT P0, PT, P0, P1, P2, 0xe0, 0x0 ;  /* 0x000000000000781c */ /* 0x000fe40000703c20 */
[----:B------:R-:W-:Y:S02]  /*0db0*/  LOP3.LUT P1, RZ, R0, 0x7fffff, RZ, 0xc0, !PT ;  /* 0x007fffff00ff7812 */ /* 0x000fe4000782c0ff */
[----:B------:R-:W-:-:S04]  /*0dc0*/  SEL R3, RZ, 0x1, !P0 ;  /* 0x00000001ff037807 */ /* 0x000fc80004000000 */
[----:B------:R-:W-:-:S04]  /*0dd0*/  IADD3 R3, PT, PT, -R3, RZ, RZ ;  /* 0x000000ff03037210 */ /* 0x000fc80007ffe1ff */
[----:B------:R-:W-:Y:S02]  /*0de0*/  ISETP.GE.AND P0, PT, R3, RZ, PT ;  /* 0x000000ff0300720c */ /* 0x000fe40003f06270 */
[----:B------:R-:W-:-:S04]  /*0df0*/  IADD3 R3, PT, PT, R2, -0xfc, RZ ;  /* 0xffffff0402037810 */ /* 0x000fc80007ffe0ff */
[----:B------:R-:W-:-:S07]  /*0e00*/  SHF.R.U32.HI R3, RZ, R3, R8 ;  /* 0x00000003ff037219 */ /* 0x000fce0000011608 */
[----:B------:R-:W-:-:S04]  /*0e10*/  @!P0 IADD3 R3, PT, PT, R3, 0x1, RZ ;  /* 0x0000000103038810 */ /* 0x000fc80007ffe0ff */
[----:B------:R-:W-:-:S04]  /*0e20*/  @!P1 SHF.L.U32 R3, R3, 0x1, RZ ;  /* 0x0000000103039819 */ /* 0x000fc800000006ff */
[----:B------:R-:W-:Y:S01]  /*0e30*/  LOP3.LUT R3, R3, 0x80000000, R0, 0xf8, !PT ;  /* 0x8000000003037812 */ /* 0x000fe200078ef800 */
[----:B------:R-:W-:Y:S06]  /*0e40*/  BRA `(.L_x_135) ;  /* 0x0000000000047947 */ /* 0x000fec0003800000 */
.L_x_136:
[----:B------:R0:W1:Y:S02]  /*0e50*/  MUFU.RCP R3, R0 ;  /* 0x0000000000037308 */ /* 0x0000640000001000 */
.L_x_135:
[----:B------:R-:W-:Y:S05]  /*0e60*/  BSYNC.RECONVERGENT B1 ;  /* 0x0000000000017941 */ /* 0x000fea0003800200 */
.L_x_133:
[----:B------:R-:W-:-:S04]  /*0e70*/  MOV R5, 0x0 ;  /* 0x0000000000057802 */ /* 0x000fc80000000f00 */
[----:B01----:R-:W-:Y:S05]  /*0e80*/  RET.REL.NODEC R4 `(_Z8_fc1_fc2v) ;  /* 0xfffffff0045c7950 */ /* 0x003fea0003c3ffff */
.L_x_137:
        /* <DEDUP_REMOVED lines=15> */
.L_x_245:


//--------------------- .text._Z9_pool_fc1v       --------------------------
	.section	.text._Z9_pool_fc1v,"ax",@progbits
	.align	128
        .global         _Z9_pool_fc1v
        .type           _Z9_pool_fc1v,@function
        .size           _Z9_pool_fc1v,(.L_x_246 - _Z9_pool_fc1v)
        .other          _Z9_pool_fc1v,@"STO_CUDA_ENTRY STV_DEFAULT"
_Z9_pool_fc1v:
.text._Z9_pool_fc1v:
        /* <DEDUP_REMOVED lines=8> */
[----:B------:R-:W-:Y:S01]  /*0080*/  HFMA2 R11, -RZ, RZ, 0, 0 ;  /* 0x00000000ff0b7431 */ /* 0x000fe200000001ff */
[----:B------:R-:W-:Y:S01]  /*0090*/  SHF.R.S32.HI R9, RZ, 0x1f, R8 ;  /* 0x0000001fff097819 */ /* 0x000fe20000011408 */
[----:B------:R-:W1:Y:S01]  /*00a0*/  LDCU.64 UR6, c[0x0][0x358] ;  /* 0x00006b00ff0677ac */ /* 0x000e620008000a00 */
[----:B------:R-:W-:Y:S01]  /*00b0*/  MOV R0, RZ ;  /* 0x000000ff00007202 */ /* 0x000fe20000000f00 */
[----:B0-----:R-:W-:-:S03]  /*00c0*/  IMAD.WIDE R2, R8, 0xd80, R2 ;  /* 0x00000d8008027825 */ /* 0x001fc600078e0202 */
[----:B------:R-:W-:-:S04]  /*00d0*/  IADD3 R2, P0, PT, R2, 0x30, RZ ;  /* 0x0000003002027810 */ /* 0x000fc80007f1e0ff */
[----:B-1----:R-:W-:-:S09]  /*00e0*/  IADD3.X R3, PT, PT, RZ, R3, RZ, P0, !PT ;  /* 0x00000003ff037210 */ /* 0x002fd200007fe4ff */
.L_x_139:
[----:B------:R-:W0:Y:S01]  /*00f0*/  LDC.64 R4, c[0x4][0xc0] ;  /* 0x01003000ff047b82 */ /* 0x000e220000000a00 */
[----:B------:R-:W-:Y:S01]  /*0100*/  IMAD.WIDE.U32 R6, R11, 0x240, R2 ;  /* 0x000002400b067825 */ /* 0x000fe200078e0002 */
[----:B------:R-:W-:-:S04]  /*0110*/  UMOV UR4, URZ ;  /* 0x000000ff00047c82 */ /* 0x000fc80008000000 */
[----:B------:R-:W-:Y:S01]  /*0120*/  MOV R13, R7 ;  /* 0x00000007000d7202 */ /* 0x000fe20000000f00 */
[----:B0-----:R-:W-:-:S04]  /*0130*/  IMAD.WIDE.U32 R4, R11, 0x240, R4 ;  /* 0x000002400b047825 */ /* 0x001fc800078e0004 */
[----:B------:R-:W-:Y:S01]  /*0140*/  VIADD R11, R11, 0x1 ;  /* 0x000000010b0b7836 */ /* 0x000fe20000000000 */
[----:B------:R-:W-:Y:S02]  /*0150*/  IADD3 R10, P1, PT, R4, 0x30, RZ ;  /* 0x00000030040a7810 */ /* 0x000fe40007f3e0ff */
[----:B------:R-:W-:Y:S02]  /*0160*/  MOV R4, R6 ;  /* 0x0000000600047202 */ /* 0x000fe40000000f00 */
[----:B------:R-:W-:Y:S02]  /*0170*/  ISETP.NE.AND P0, PT, R11, 0x6, PT ;  /* 0x000000060b00780c */ /* 0x000fe40003f05270 */
[----:B------:R-:W-:-:S11]  /*0180*/  IADD3.X R7, PT, PT, RZ, R5, RZ, P1, !PT ;  /* 0x00000005ff077210 */ /* 0x000fd60000ffe4ff */
.L_x_138:
[----:B------:R-:W-:Y:S01]  /*0190*/  IMAD.MOV.U32 R6, RZ, RZ, R10 ;  /* 0x000000ffff067224 */ /* 0x000fe200078e000a */
[----:B------:R-:W-:-:S04]  /*01a0*/  MOV R5, R13 ;  /* 0x0000000d00057202 */ /* 0x000fc80000000f00 */
[----:B------:R-:W2:Y:S04]  /*01b0*/  LDG.E R13, desc[UR6][R6.64+-0x30] ;  /* 0xffffd006060d7981 */ /* 0x000ea8000c1e1900 */
[----:B------:R-:W2:Y:S04]  /*01c0*/  LDG.E R20, desc[UR6][R4.64+-0x30] ;  /* 0xffffd00604147981 */ /* 0x000ea8000c1e1900 */
[----:B------:R-:W3:Y:S04]  /*01d0*/  LDG.E R24, desc[UR6][R6.64+-0x2c] ;  /* 0xffffd40606187981 */ /* 0x000ee8000c1e1900 */
[----:B------:R-:W3:Y:S04]  /*01e0*/  LDG.E R25, desc[UR6][R4.64+-0x2c] ;  /* 0xffffd40604197981 */ /* 0x000ee8000c1e1900 */
        /* <DEDUP_REMOVED lines=12> */
[----:B--2---:R-:W-:-:S03]  /*02b0*/  FFMA R13, R13, R20, R0 ;  /* 0x000000140d0d7223 */ /* 0x004fc60000000000 */
[----:B------:R-:W2:Y:S04]  /*02c0*/  LDG.E R0, desc[UR6][R6.64+-0x10] ;  /* 0xfffff00606007981 */ /* 0x000ea8000c1e1900 */
[----:B------:R-:W2:Y:S01]  /*02d0*/  LDG.E R20, desc[UR6][R4.64+0x4] ;  /* 0x0000040604147981 */ /* 0x000ea2000c1e1900 */
[----:B---3--:R-:W-:-:S03]  /*02e0*/  FFMA R24, R24, R25, R13 ;  /* 0x0000001918187223 */ /* 0x008fc6000000000d */
[----:B------:R-:W2:Y:S01]  /*02f0*/  LDG.E R13, desc[UR6][R4.64+-0x10] ;  /* 0xfffff006040d7981 */ /* 0x000ea2000c1e1900 */
[----:B----4-:R-:W-:-:S03]  /*0300*/  FFMA R25, R15, R10, R24 ;  /* 0x0000000a0f197223 */ /* 0x010fc60000000018 */
[----:B------:R-:W3:Y:S04]  /*0310*/  LDG.E R10, desc[UR6][R6.64+-0xc] ;  /* 0xfffff406060a7981 */ /* 0x000ee8000c1e1900 */
[----:B------:R-:W3:Y:S01]  /*0320*/  LDG.E R15, desc[UR6][R4.64+-0xc] ;  /* 0xfffff406040f7981 */ /* 0x000ee2000c1e1900 */
[----:B-----5:R-:W-:-:S03]  /*0330*/  FFMA R25, R12, R17, R25 ;  /* 0x000000110c197223 */ /* 0x020fc60000000019 */
[----:B------:R-:W4:Y:S04]  /*0340*/  LDG.E R12, desc[UR6][R6.64+-0x8] ;  /* 0xfffff806060c7981 */ /* 0x000f28000c1e1900 */
[----:B------:R-:W4:Y:S01]  /*0350*/  LDG.E R17, desc[UR6][R4.64+-0x8] ;  /* 0xfffff80604117981 */ /* 0x000f22000c1e1900 */
        /* <DEDUP_REMOVED lines=10> */
[----:B------:R-:W-:-:S03]  /*0400*/  FFMA R29, R22, R27, R29 ;  /* 0x0000001b161d7223 */ /* 0x000fc6000000001d */
[----:B------:R-:W5:Y:S04]  /*0410*/  LDG.E R27, desc[UR6][R6.64+0xc] ;  /* 0x00000c06061b7981 */ /* 0x000f68000c1e1900 */
[----:B------:R-:W5:Y:S01]  /*0420*/  LDG.E R22, desc[UR6][R4.64+0xc] ;  /* 0x00000c0604167981 */ /* 0x000f62000c1e1900 */
[----:B--2---:R-:W-:-:S03]  /*0430*/  FFMA R13, R0, R13, R29 ;  /* 0x0000000d000d7223 */ /* 0x004fc6000000001d */
[----:B------:R-:W2:Y:S01]  /*0440*/  LDG.E R0, desc[UR6][R4.64+0x10] ;  /* 0x0000100604007981 */ /* 0x000ea2000c1e1900 */
[----:B---3--:R-:W-:-:S03]  /*0450*/  FFMA R15, R10, R15, R13 ;  /* 0x0000000f0a0f7223 */ /* 0x008fc6000000000d */
[----:B------:R-:W2:Y:S04]  /*0460*/  LDG.E R13, desc[UR6][R6.64+0x10] ;  /* 0x00001006060d7981 */ /* 0x000ea8000c1e1900 */
[----:B------:R-:W3:Y:S01]  /*0470*/  LDG.E R10, desc[UR6][R6.64+0x14] ;  /* 0x00001406060a7981 */ /* 0x000ee2000c1e1900 */
[----:B----4-:R-:W-:-:S03]  /*0480*/  FFMA R17, R12, R17, R15 ;  /* 0x000000110c117223 */ /* 0x010fc6000000000f */
[----:B------:R-:W3:Y:S04]  /*0490*/  LDG.E R15, desc[UR6][R4.64+0x14] ;  /* 0x00001406040f7981 */ /* 0x000ee8000c1e1900 */
[----:B------:R-:W4:Y:S01]  /*04a0*/  LDG.E R12, desc[UR6][R6.64+0x18] ;  /* 0x00001806060c7981 */ /* 0x000f22000c1e1900 */
[----:B-----5:R-:W-:-:S03]  /*04b0*/  FFMA R14, R14, R19, R17 ;  /* 0x000000130e0e7223 */ /* 0x020fc60000000011 */
[----:B------:R-:W4:Y:S04]  /*04c0*/  LDG.E R17, desc[UR6][R4.64+0x18] ;  /* 0x0000180604117981 */ /* 0x000f28000c1e1900 */
        /* <DEDUP_REMOVED lines=12> */
[----:B------:R-:W5:Y:S04]  /*0590*/  LDG.E R22, desc[UR6][R6.64+0x2c] ;  /* 0x00002c0606167981 */ /* 0x000f68000c1e1900 */
[----:B------:R0:W5:Y:S01]  /*05a0*/  LDG.E R27, desc[UR6][R4.64+0x2c] ;  /* 0x00002c06041b7981 */ /* 0x000162000c1e1900 */
[----:B------:R-:W-:-:S04]  /*05b0*/  UIADD3 UR4, UPT, UPT, UR4, 0x2, URZ ;  /* 0x0000000204047890 */ /* 0x000fc8000fffe0ff */
[----:B------:R-:W-:Y:S01]  /*05c0*/  UISETP.NE.AND UP0, UPT, UR4, 0xc, UPT ;  /* 0x0000000c0400788c */ /* 0x000fe2000bf05270 */
[----:B0-----:R-:W-:Y:S01]  /*05d0*/  IADD3 R4, P2, PT, R4, 0x60, RZ ;  /* 0x0000006004047810 */ /* 0x001fe20007f5e0ff */
[----:B--2---:R-:W-:-:S04]  /*05e0*/  FFMA R13, R13, R0, R24 ;  /* 0x000000000d0d7223 */ /* 0x004fc80000000018 */
[----:B---3--:R-:W-:-:S04]  /*05f0*/  FFMA R13, R10, R15, R13 ;  /* 0x0000000f0a0d7223 */ /* 0x008fc8000000000d */
[----:B----4-:R-:W-:-:S04]  /*0600*/  FFMA R13, R12, R17, R13 ;  /* 0x000000110c0d7223 */ /* 0x010fc8000000000d */
[----:B-----5:R-:W-:-:S04]  /*0610*/  FFMA R13, R14, R19, R13 ;  /* 0x000000130e0d7223 */ /* 0x020fc8000000000d */
[----:B------:R-:W-:Y:S01]  /*0620*/  FFMA R13, R16, R21, R13 ;  /* 0x00000015100d7223 */ /* 0x000fe2000000000d */
[----:B------:R-:W-:-:S03]  /*0630*/  IADD3 R10, P1, PT, R6, 0x60, RZ ;  /* 0x00000060060a7810 */ /* 0x000fc60007f3e0ff */
[----:B------:R-:W-:Y:S01]  /*0640*/  FFMA R20, R20, R25, R13 ;  /* 0x0000001914147223 */ /* 0x000fe2000000000d */
[----:B------:R-:W-:Y:S02]  /*0650*/  IADD3.X R7, PT, PT, RZ, R7, RZ, P1, !PT ;  /* 0x00000007ff077210 */ /* 0x000fe40000ffe4ff */
[----:B------:R-:W-:Y:S01]  /*0660*/  IADD3.X R13, PT, PT, RZ, R5, RZ, P2, !PT ;  /* 0x00000005ff0d7210 */ /* 0x000fe200017fe4ff */
[----:B------:R-:W-:-:S04]  /*0670*/  FFMA R23, R23, R18, R20 ;  /* 0x0000001217177223 */ /* 0x000fc80000000014 */
[----:B------:R-:W-:Y:S01]  /*0680*/  FFMA R0, R22, R27, R23 ;  /* 0x0000001b16007223 */ /* 0x000fe20000000017 */
[----:B------:R-:W-:Y:S06]  /*0690*/  BRA.U UP0, `(.L_x_138) ;  /* 0xfffffff900bc7547 */ /* 0x000fec000b83ffff */
[----:B------:R-:W-:Y:S05]  /*06a0*/  @P0 BRA `(.L_x_139) ;  /* 0xfffffff800900947 */ /* 0x000fea000383ffff */
[----:B------:R-:W0:Y:S01]  /*06b0*/  LDC.64 R2, c[0x4][0x80] ;  /* 0x01002000ff027b82 */ /* 0x000e220000000a00 */
[----:B------:R-:W-:Y:S02]  /*06c0*/  HFMA2 R7, -RZ, RZ, 3.7421875, 0 ;  /* 0x437c0000ff077431 */ /* 0x000fe400000001ff */
[----:B------:R-:W-:Y:S01]  /*06d0*/  IMAD.MOV.U32 R4, RZ, RZ, 0x3bbb989d ;  /* 0x3bbb989dff047424 */ /* 0x000fe200078e00ff */
[----:B------:R-:W1:Y:S01]  /*06e0*/  LDCU.64 UR4, c[0x4][0xc8] ;  /* 0x01001900ff0477ac */ /* 0x000e620008000a00 */
[----:B0-----:R-:W-:-:S06]  /*06f0*/  IMAD.WIDE R2, R8, 0x4, R2 ;  /* 0x0000000408027825 */ /* 0x001fcc00078e0202 */
[----:B------:R1:W2:Y:S01]  /*0700*/  LDG.E R3, desc[UR6][R2.64] ;  /* 0x0000000602037981 */ /* 0x0002a2000c1e1900 */
[----:B------:R-:W-:Y:S01]  /*0710*/  BSSY.RECONVERGENT B0, `(.L_x_140) ;  /* 0x0000019000007945 */ /* 0x000fe20003800200 */
[----:B-1----:R-:W-:Y:S01]  /*0720*/  LEA R2, P0, R8, UR4, 0x2 ;  /* 0x0000000408027c11 */ /* 0x002fe2000f8010ff */
[----:B--2---:R-:W-:-:S03]  /*0730*/  FADD R5, R0, R3 ;  /* 0x0000000300057221 */ /* 0x004fc60000000000 */
[----:B------:R-:W-:Y:S01]  /*0740*/  LEA.HI.X R3, R8, UR5, R9, 0x2, P0 ;  /* 0x0000000508037c11 */ /* 0x000fe200080f1409 */
[----:B------:R-:W-:-:S04]  /*0750*/  FFMA.SAT R0, R5, -R4, 0.5 ;  /* 0x3f00000005007423 */ /* 0x000fc80000002804 */
[----:B------:R0:W-:Y:S01]  /*0760*/  STG.E desc[UR6][R2.64], R5 ;  /* 0x0000000502007986 */ /* 0x0001e2000c101906 */
[----:B------:R-:W-:-:S04]  /*0770*/  FFMA.RM R0, R0, R7, 12582913 ;  /* 0x4b40000100007423 */ /* 0x000fc80000004007 */
[C---:B------:R-:W-:Y:S01]  /*0780*/  FADD R4, R0.reuse, -12583039 ;  /* 0xcb40007f00047421 */ /* 0x040fe20000000000 */
[----:B------:R-:W-:-:S03]  /*0790*/  SHF.L.U32 R0, R0, 0x17, RZ ;  /* 0x0000001700007819 */ /* 0x000fc600000006ff */
[----:B------:R-:W-:-:S04]  /*07a0*/  FFMA R4, R5, -1.4426950216293334961, -R4 ;  /* 0xbfb8aa3b05047823 */ /* 0x000fc80000000804 */
[----:B------:R-:W-:-:S04]  /*07b0*/  FFMA R4, R5, -1.925963033500011079e-08, R4 ;  /* 0xb2a5706005047823 */ /* 0x000fc80000000004 */
[----:B------:R-:W1:Y:S02]  /*07c0*/  MUFU.EX2 R7, R4 ;  /* 0x0000000400077308 */ /* 0x000e640000000800 */
[----:B-1----:R-:W-:-:S05]  /*07d0*/  FFMA R6, R0, R7, 1 ;  /* 0x3f80000000067423 */ /* 0x002fca0000000007 */
[----:B------:R-:W-:-:S04]  /*07e0*/  IADD3 R0, PT, PT, R6, 0x1800000, RZ ;  /* 0x0180000006007810 */ /* 0x000fc80007ffe0ff */
[----:B------:R-:W-:-:S04]  /*07f0*/  LOP3.LUT R0, R0, 0x7f800000, RZ, 0xc0, !PT ;  /* 0x7f80000000007812 */ /* 0x000fc800078ec0ff */
[----:B------:R-:W-:-:S13]  /*0800*/  ISETP.GT.U32.AND P0, PT, R0, 0x1ffffff, PT ;  /* 0x01ffffff0000780c */ /* 0x000fda0003f04070 */
[----:B0-----:R-:W-:Y:S05]  /*0810*/  @P0 BRA `(.L_x_141) ;  /* 0x0000000000100947 */ /* 0x001fea0003800000 */
[----:B------:R-:W-:-:S07]  /*0820*/  MOV R4, 0x840 ;  /* 0x0000084000047802 */ /* 0x000fce0000000f00 */
[----:B------:R-:W-:Y:S05]  /*0830*/  CALL.REL.NOINC `($__internal_7_$__cuda_sm20_rcp_rn_f32_slowpath) ;  /* 0x00000000002c7944 */ /* 0x000fea0003c00000 */
[----:B------:R-:W-:Y:S01]  /*0840*/  IMAD.MOV.U32 R5, RZ, RZ, R3 ;  /* 0x000000ffff057224 */ /* 0x000fe200078e0003 */
[----:B------:R-:W-:Y:S06]  /*0850*/  BRA `(.L_x_142) ;  /* 0x0000000000107947 */ /* 0x000fec0003800000 */
.L_x_141:
[----:B------:R-:W0:Y:S02]  /*0860*/  MUFU.RCP R5, R6 ;  /* 0x0000000600057308 */ /* 0x000e240000001000 */
[----:B0-----:R-:W-:-:S04]  /*0870*/  FFMA R0, R6, R5, -1 ;  /* 0xbf80000006007423 */ /* 0x001fc80000000005 */
[----:B------:R-:W-:-:S04]  /*0880*/  FADD.FTZ R0, -R0, -RZ ;  /* 0x800000ff00007221 */ /* 0x000fc80000010100 */
[----:B------:R-:W-:-:S07]  /*0890*/  FFMA R5, R5, R0, R5 ;  /* 0x0000000005057223 */ /* 0x000fce0000000005 */
.L_x_142:
[----:B------:R-:W-:Y:S05]  /*08a0*/  BSYNC.RECONVERGENT B0 ;  /* 0x0000000000007941 */ /* 0x000fea0003800200 */
.L_x_140:
[----:B------:R-:W0:Y:S02]  /*08b0*/  LDC.64 R2, c[0x4][0xd0] ;  /* 0x01003400ff027b82 */ /* 0x000e240000000a00 */
[----:B0-----:R-:W-:-:S05]  /*08c0*/  IMAD.WIDE R8, R8, 0x4, R2 ;  /* 0x0000000408087825 */ /* 0x001fca00078e0202 */
[----:B------:R-:W-:Y:S01]  /*08d0*/  STG.E desc[UR6][R8.64], R5 ;  /* 0x0000000508007986 */ /* 0x000fe2000c101906 */
[----:B------:R-:W-:Y:S05]  /*08e0*/  EXIT ;  /* 0x000000000000794d */ /* 0x000fea0003800000 */
        .weak           $__internal_7_$__cuda_sm20_rcp_rn_f32_slowpath
        .type           $__internal_7_$__cuda_sm20_rcp_rn_f32_slowpath,@function
        .size           $__internal_7_$__cuda_sm20_rcp_rn_f32_slowpath,(.L_x_246 - $__internal_7_$__cuda_sm20_rcp_rn_f32_slowpath)
$__internal_7_$__cuda_sm20_rcp_rn_f32_slowpath:
[----:B------:R-:W-:Y:S01]  /*08f0*/  SHF.L.U32 R0, R6, 0x1, RZ ;  /* 0x0000000106007819 */ /* 0x000fe200000006ff */
[----:B------:R-:W-:Y:S03]  /*0900*/  BSSY.RECONVERGENT B1, `(.L_x_143) ;  /* 0x0000031000017945 */ /* 0x000fe60003800200 */
[----:B------:R-:W-:Y:S02]  /*0910*/  SHF.R.U32.HI R7, RZ, 0x18, R0 ;  /* 0x00000018ff077819 */ /* 0x000fe40000011600 */
[----:B------:R-:W-:Y:S02]  /*0920*/  MOV R0, R6 ;  /* 0x0000000600007202 */ /* 0x000fe40000000f00 */
        /* <DEDUP_REMOVED lines=12> */
.L_x_144:
[----:B------:R-:W-:-:S05]  /*09f0*/  VIADD R9, R7, 0xffffff03 ;  /* 0xffffff0307097836 */ /* 0x000fca0000000000 */
        /* <DEDUP_REMOVED lines=25> */
[----:B------:R-:W-:Y:S01]  /*0b90*/  ISETP.GE.AND P0, PT, R2, RZ, PT ;  /* 0x000000ff0200720c */ /* 0x000fe20003f06270 */
[----:B------:R-:W-:-:S05]  /*0ba0*/  VIADD R2, R7, 0xffffff04 ;  /* 0xffffff0407027836 */ /* 0x000fca0000000000 */
[----:B------:R-:W-:-:S07]  /*0bb0*/  SHF.R.U32.HI R3, RZ, R2, R3 ;  /* 0x00000002ff037219 */ /* 0x000fce0000011603 */
[----:B------:R-:W-:-:S04]  /*0bc0*/  @!P0 IADD3 R3, PT, PT, R3, 0x1, RZ ;  /* 0x0000000103038810 */ /* 0x000fc80007ffe0ff */
[----:B------:R-:W-:-:S04]  /*0bd0*/  @!P1 SHF.L.U32 R3, R3, 0x1, RZ ;  /* 0x0000000103039819 */ /* 0x000fc800000006ff */
[----:B------:R-:W-:Y:S01]  /*0be0*/  LOP3.LUT R3, R3, 0x80000000, R0, 0xf8, !PT ;  /* 0x8000000003037812 */ /* 0x000fe200078ef800 */
[----:B------:R-:W-:Y:S06]  /*0bf0*/  BRA `(.L_x_145) ;  /* 0x0000000000047947 */ /* 0x000fec0003800000 */
.L_x_146:
[----:B------:R0:W1:Y:S02]  /*0c00*/  MUFU.RCP R3, R0 ;  /* 0x0000000000037308 */ /* 0x0000640000001000 */
.L_x_145:
[----:B------:R-:W-:Y:S05]  /*0c10*/  BSYNC.RECONVERGENT B1 ;  /* 0x0000000000017941 */ /* 0x000fea0003800200 */
.L_x_143:
[----:B------:R-:W-:-:S04]  /*0c20*/  MOV R5, 0x0 ;  /* 0x0000000000057802 */ /* 0x000fc80000000f00 */
[----:B01----:R-:W-:Y:S05]  /*0c30*/  RET.REL.NODEC R4 `(_Z9_pool_fc1v) ;  /* 0xfffffff004f07950 */ /* 0x003fea0003c3ffff */
.L_x_147:
        /* <DEDUP_REMOVED lines=12> */
.L_x_246:


//--------------------- .text._Z10_conv_poolv     --------------------------
	.section	.text._Z10_conv_poolv,"ax",@progbits
	.align	128
        .global         _Z10_conv_poolv
        .type           _Z10_conv_poolv,@function
        .size           _Z10_conv_poolv,(.L_x_267 - _Z10_conv_poolv)
        .other          _Z10_conv_poolv,@"STO_CUDA_ENTRY STV_DEFAULT"
_Z10_conv_poolv:
.text._Z10_conv_poolv:
        /* <DEDUP_REMOVED lines=19> */
[----:B------:R-:W-:Y:S02]  /*0130*/  SHF.L.U32 R9, R3, 0x1, RZ ;  /* 0x0000000103097819 */ /* 0x000fe400000006ff */
[----:B------:R-:W-:-:S04]  /*0140*/  SHF.L.U32 R11, R0, 0x1, RZ ;  /* 0x00000001000b7819 */ /* 0x000fc800000006ff */
[----:B------:R-:W2:Y:S01]  /*0150*/  LDC.64 R6, c[0x4][0xb8] ;  /* 0x01002e00ff067b82 */ /* 0x000ea20000000a00 */
[----:B0-----:R-:W-:-:S04]  /*0160*/  IMAD.WIDE R4, R2, 0x900, R4 ;  /* 0x0000090002047825 */ /* 0x001fc800078e0204 */
[----:B------:R-:W-:-:S04]  /*0170*/  IMAD.WIDE.U32 R4, R9, 0x60, R4 ;  /* 0x0000006009047825 */ /* 0x000fc800078e0004 */
[----:B--2---:R-:W-:-:S04]  /*0180*/  IMAD.WIDE R6, R2, 0x240, R6 ;  /* 0x0000024002067825 */ /* 0x004fc800078e0206 */
[----:B------:R-:W-:-:S04]  /*0190*/  IMAD.WIDE.U32 R8, R3, 0x30, R6 ;  /* 0x0000003003087825 */ /* 0x000fc800078e0006 */
[----:B------:R-:W-:-:S04]  /*01a0*/  IMAD.WIDE.U32 R6, R11, 0x4, R4 ;  /* 0x000000040b067825 */ /* 0x000fc800078e0004 */
[----:B------:R-:W-:Y:S01]  /*01b0*/  IMAD.WIDE.U32 R4, R0, 0x4, R8 ;  /* 0x0000000400047825 */ /* 0x000fe200078e0008 */
[----:B-1----:R-:W2:Y:S04]  /*01c0*/  LDG.E R11, desc[UR4][R6.64] ;  /* 0x00000004060b7981 */ /* 0x002ea8000c1e1900 */
[----:B------:R-:W-:Y:S04]  /*01d0*/  STG.E desc[UR4][R4.64], RZ ;  /* 0x000000ff04007986 */ /* 0x000fe8000c101904 */
[----:B------:R-:W2:Y:S02]  /*01e0*/  LDG.E R8, desc[UR4][R6.64+0x4] ;  /* 0x0000040406087981 */ /* 0x000ea4000c1e1900 */
[----:B--2---:R-:W-:-:S13]  /*01f0*/  FSETP.GT.AND P0, PT, R8, R11, PT ;  /* 0x0000000b0800720b */ /* 0x004fda0003f04000 */
[----:B------:R-:W-:-:S05]  /*0200*/  @P0 MOV R13, 0x1 ;  /* 0x00000001000d0802 */ /* 0x000fca0000000f00 */
[----:B------:R-:W-:Y:S04]  /*0210*/  @P0 STG.E desc[UR4][R4.64], R13 ;  /* 0x0000000d04000986 */ /* 0x000fe8000c101904 */
[----:B------:R-:W2:Y:S01]  /*0220*/  LDG.E R10, desc[UR4][R6.64+0x60] ;  /* 0x00006004060a7981 */ /* 0x000ea2000c1e1900 */
[----:B------:R-:W-:Y:S02]  /*0230*/  @P0 MOV R11, R8 ;  /* 0x00000008000b0202 */ /* 0x000fe40000000f00 */
[----:B------:R-:W0:Y:S02]  /*0240*/  LDC.64 R8, c[0x4][0xc0] ;  /* 0x01003000ff087b82 */ /* 0x000e240000000a00 */
[----:B--2---:R-:W-:-:S13]  /*0250*/  FSETP.GT.AND P0, PT, R10, R11, PT ;  /* 0x0000000b0a00720b */ /* 0x004fda0003f04000 */
[----:B------:R-:W-:-:S05]  /*0260*/  @P0 MOV R15, 0x2 ;  /* 0x00000002000f0802 */ /* 0x000fca0000000f00 */
[----:B------:R-:W-:Y:S04]  /*0270*/  @P0 STG.E desc[UR4][R4.64], R15 ;  /* 0x0000000f04000986 */ /* 0x000fe8000c101904 */
[----:B------:R-:W2:Y:S01]  /*0280*/  LDG.E R12, desc[UR4][R6.64+0x64] ;  /* 0x00006404060c7981 */ /* 0x000ea2000c1e1900 */
[----:B------:R-:W-:Y:S01]  /*0290*/  @P0 MOV R11, R10 ;  /* 0x0000000a000b0202 */ /* 0x000fe20000000f00 */
[----:B0-----:R-:W-:-:S04]  /*02a0*/  IMAD.WIDE R8, R2, 0x240, R8 ;  /* 0x0000024002087825 */ /* 0x001fc800078e0208 */
[----:B------:R-:W-:-:S04]  /*02b0*/  IMAD.WIDE.U32 R8, R3, 0x30, R8 ;  /* 0x0000003003087825 */ /* 0x000fc800078e0008 */
[----:B------:R-:W-:Y:S01]  /*02c0*/  IMAD.WIDE.U32 R8, R0, 0x4, R8 ;  /* 0x0000000400087825 */ /* 0x000fe200078e0008 */
[----:B--2---:R-:W-:-:S13]  /*02d0*/  FSETP.GT.AND P0, PT, R12, R11, PT ;  /* 0x0000000b0c00720b */ /* 0x004fda0003f04000 */
[----:B------:R-:W-:Y:S02]  /*02e0*/  @P0 MOV R3, 0x3 ;  /* 0x0000000300030802 */ /* 0x000fe40000000f00 */
[----:B------:R-:W-:-:S03]  /*02f0*/  @P0 MOV R11, R12 ;  /* 0x0000000c000b0202 */ /* 0x000fc60000000f00 */
[----:B------:R-:W-:Y:S04]  /*0300*/  @P0 STG.E desc[UR4][R4.64], R3 ;  /* 0x0000000304000986 */ /* 0x000fe8000c101904 */
[----:B------:R-:W-:Y:S01]  /*0310*/  STG.E desc[UR4][R8.64], R11 ;  /* 0x0000000b08007986 */ /* 0x000fe2000c101904 */
[----:B------:R-:W-:Y:S05]  /*0320*/  EXIT ;  /* 0x000000000000794d */ /* 0x000fea0003800000 */
.L_x_148:
        /* <DEDUP_REMOVED lines=13> */
.L_x_267:


//--------------------- .text._Z11_input_convv    --------------------------
	.section	.text._Z11_input_convv,"ax",@progbits
	.align	128
        .global         _Z11_input_convv
        .type           _Z11_input_convv,@function
        .size           _Z11_input_convv,(.L_x_247 - _Z11_input_convv)
        .other          _Z11_input_convv,@"STO_CUDA_ENTRY STV_DEFAULT"
_Z11_input_convv:
.text._Z11_input_convv:
        /* <DEDUP_REMOVED lines=19> */
[----:B------:R-:W2:Y:S01]  /*0130*/  LDC.64 R4, c[0x4][0x70] ;  /* 0x01001c00ff047b82 */ /* 0x000ea20000000a00 */
[----:B0-----:R-:W-:-:S04]  /*0140*/  IMAD.WIDE.U32 R2, R8, 0x70, R2 ;  /* 0x0000007008027825 */ /* 0x001fc800078e0002 */
[----:B------:R-:W-:-:S04]  /*0150*/  IMAD.WIDE.U32 R2, R11, 0x4, R2 ;  /* 0x000000040b027825 */ /* 0x000fc800078e0002 */
[----:B--2---:R-:W-:Y:S01]  /*0160*/  IMAD.WIDE R4, R9, 0x64, R4 ;  /* 0x0000006409047825 */ /* 0x004fe200078e0204 */
[----:B-1----:R-:W2:Y:S04]  /*0170*/  LDG.E R0, desc[UR4][R2.64] ;  /* 0x0000000402007981 */ /* 0x002ea8000c1e1900 */
        /* <DEDUP_REMOVED lines=19> */
[----:B--2---:R-:W-:-:S03]  /*02b0*/  FFMA R15, R0, R15, RZ ;  /* 0x0000000f000f7223 */ /* 0x004fc600000000ff */
        /* <DEDUP_REMOVED lines=33> */
[----:B-----5:R-:W-:Y:S02]  /*04d0*/  FFMA R22, R7, R6, R22 ;  /* 0x0000000607167223 */ /* 0x020fe40000000016 */
[----:B------:R-:W0:Y:S02]  /*04e0*/  LDC.64 R6, c[0x4][0x78] ;  /* 0x01001e00ff067b82 */ /* 0x000e240000000a00 */
[----:B------:R-:W-:Y:S02]  /*04f0*/  FFMA R22, R21, R16, R22 ;  /* 0x0000001015167223 */ /* 0x000fe40000000016 */
        /* <DEDUP_REMOVED lines=8> */
[----:B------:R0:W5:Y:S04]  /*0580*/  LDG.E R22, desc[UR4][R2.64+0x1cc] ;  /* 0x0001cc0402167981 */ /* 0x000168000c1e1900 */
[----:B------:R1:W5:Y:S04]  /*0590*/  LDG.E R4, desc[UR4][R4.64+0x60] ;  /* 0x0000600404047981 */ /* 0x000368000c1e1900 */
[----:B------:R-:W5:Y:S01]  /*05a0*/  LDG.E R6, desc[UR4][R6.64] ;  /* 0x0000000406067981 */ /* 0x000f62000c1e1900 */
[----:B0-----:R-:W0:Y:S01]  /*05b0*/  LDC.64 R2, c[0x4][0xa8] ;  /* 0x01002a00ff027b82 */ /* 0x001e220000000a00 */
[----:B-1----:R-:W-:Y:S01]  /*05c0*/  MOV R5, 0x437c0000 ;  /* 0x437c000000057802 */ /* 0x002fe20000000f00 */
[----:B0-----:R-:W-:-:S04]  /*05d0*/  IMAD.WIDE R2, R9, 0x900, R2 ;  /* 0x0000090009027825 */ /* 0x001fc800078e0202 */
[----:B------:R-:W-:-:S04]  /*05e0*/  IMAD.WIDE.U32 R2, R8, 0x60, R2 ;  /* 0x0000006008027825 */ /* 0x000fc800078e0002 */
[----:B------:R-:W-:Y:S01]  /*05f0*/  IMAD.WIDE.U32 R2, R11, 0x4, R2 ;  /* 0x000000040b027825 */ /* 0x000fe200078e0002 */
[----:B------:R-:W-:Y:S03]  /*0600*/  BSSY.RECONVERGENT B0, `(.L_x_149) ;  /* 0x0000022000007945 */ /* 0x000fe60003800200 */
[----:B--2---:R-:W-:-:S04]  /*0610*/  FFMA R0, R13, R0, R20 ;  /* 0x000000000d007223 */ /* 0x004fc80000000014 */
[----:B---3--:R-:W-:-:S04]  /*0620*/  FFMA R0, R15, R10, R0 ;  /* 0x0000000a0f007223 */ /* 0x008fc80000000000 */
[----:B----4-:R-:W-:-:S04]  /*0630*/  FFMA R17, R17, R12, R0 ;  /* 0x0000000c11117223 */ /* 0x010fc80000000000 */
[----:B------:R-:W-:-:S04]  /*0640*/  FFMA R17, R14, R19, R17 ;  /* 0x000000130e117223 */ /* 0x000fc80000000011 */
        /* <DEDUP_REMOVED lines=9> */
[----:B------:R-:W-:-:S04]  /*06e0*/  FFMA.RM R0, R0, R5, 12582913 ;  /* 0x4b40000100007423 */ /* 0x000fc80000004005 */
[----:B------:R-:W-:-:S04]  /*06f0*/  FADD R4, R0, -12583039 ;  /* 0xcb40007f00047421 */ /* 0x000fc80000000000 */
[----:B------:R-:W-:-:S04]  /*0700*/  FFMA R4, R27, -1.4426950216293334961, -R4 ;  /* 0xbfb8aa3b1b047823 */ /* 0x000fc80000000804 */
[----:B------:R-:W-:-:S04]  /*0710*/  FFMA R4, R27, -1.925963033500011079e-08, R4 ;  /* 0xb2a570601b047823 */ /* 0x000fc80000000004 */
[----:B------:R-:W0:Y:S01]  /*0720*/  MUFU.EX2 R5, R4 ;  /* 0x0000000400057308 */ /* 0x000e220000000800 */
[----:B------:R-:W-:Y:S01]  /*0730*/  SHF.L.U32 R0, R0, 0x17, RZ ;  /* 0x0000001700007819 */ /* 0x000fe200000006ff */
[----:B------:R1:W-:Y:S04]  /*0740*/  STG.E desc[UR4][R2.64], R27 ;  /* 0x0000001b02007986 */ /* 0x0003e8000c101904 */
[----:B0-----:R-:W-:-:S05]  /*0750*/  FFMA R0, R0, R5, 1 ;  /* 0x3f80000000007423 */ /* 0x001fca0000000005 */
[----:B------:R-:W-:-:S04]  /*0760*/  IADD3 R5, PT, PT, R0, 0x1800000, RZ ;  /* 0x0180000000057810 */ /* 0x000fc80007ffe0ff */
[----:B------:R-:W-:-:S04]  /*0770*/  LOP3.LUT R5, R5, 0x7f800000, RZ, 0xc0, !PT ;  /* 0x7f80000005057812 */ /* 0x000fc800078ec0ff */
[----:B------:R-:W-:-:S13]  /*0780*/  ISETP.GT.U32.AND P0, PT, R5, 0x1ffffff, PT ;  /* 0x01ffffff0500780c */ /* 0x000fda0003f04070 */
[----:B-1----:R-:W-:Y:S05]  /*0790*/  @P0 BRA `(.L_x_150) ;  /* 0x0000000000100947 */ /* 0x002fea0003800000 */
[----:B------:R-:W-:-:S07]  /*07a0*/  MOV R4, 0x7c0 ;  /* 0x000007c000047802 */ /* 0x000fce0000000f00 */
[----:B------:R-:W-:Y:S05]  /*07b0*/  CALL.REL.NOINC `($__internal_8_$__cuda_sm20_rcp_rn_f32_slowpath) ;  /* 0x0000000000347944 */ /* 0x000fea0003c00000 */
[----:B------:R-:W-:Y:S01]  /*07c0*/  MOV R5, R3 ;  /* 0x0000000300057202 */ /* 0x000fe20000000f00 */
[----:B------:R-:W-:Y:S06]  /*07d0*/  BRA `(.L_x_151) ;  /* 0x0000000000107947 */ /* 0x000fec0003800000 */
.L_x_150:
[----:B------:R-:W0:Y:S02]  /*07e0*/  MUFU.RCP R5, R0 ;  /* 0x0000000000057308 */ /* 0x000e240000001000 */
[----:B0-----:R-:W-:-:S04]  /*07f0*/  FFMA R2, R0, R5, -1 ;  /* 0xbf80000000027423 */ /* 0x001fc80000000005 */
[----:B------:R-:W-:-:S04]  /*0800*/  FADD.FTZ R2, -R2, -RZ ;  /* 0x800000ff02027221 */ /* 0x000fc80000010100 */
[----:B------:R-:W-:-:S07]  /*0810*/  FFMA R5, R5, R2, R5 ;  /* 0x0000000205057223 */ /* 0x000fce0000000005 */
.L_x_151:
[----:B------:R-:W-:Y:S05]  /*0820*/  BSYNC.RECONVERGENT B0 ;  /* 0x0000000000007941 */ /* 0x000fea0003800200 */
.L_x_149:
[----:B------:R-:W0:Y:S02]  /*0830*/  LDC.64 R2, c[0x4][0xb0] ;  /* 0x01002c00ff027b82 */ /* 0x000e240000000a00 */
[----:B0-----:R-:W-:-:S04]  /*0840*/  IMAD.WIDE R2, R9, 0x900, R2 ;  /* 0x0000090009027825 */ /* 0x001fc800078e0202 */
[----:B------:R-:W-:-:S04]  /*0850*/  IMAD.WIDE.U32 R2, R8, 0x60, R2 ;  /* 0x0000006008027825 */ /* 0x000fc800078e0002 */
[----:B------:R-:W-:-:S05]  /*0860*/  IMAD.WIDE.U32 R2, R11, 0x4, R2 ;  /* 0x000000040b027825 */ /* 0x000fca00078e0002 */
[----:B------:R-:W-:Y:S01]  /*0870*/  STG.E desc[UR4][R2.64], R5 ;  /* 0x0000000502007986 */ /* 0x000fe2000c101904 */
[----:B------:R-:W-:Y:S05]  /*0880*/  EXIT ;  /* 0x000000000000794d */ /* 0x000fea0003800000 */
        .weak           $__internal_8_$__cuda_sm20_rcp_rn_f32_slowpath
        .type           $__internal_8_$__cuda_sm20_rcp_rn_f32_slowpath,@function
        .size           $__internal_8_$__cuda_sm20_rcp_rn_f32_slowpath,(.L_x_247 - $__internal_8_$__cuda_sm20_rcp_rn_f32_slowpath)
$__internal_8_$__cuda_sm20_rcp_rn_f32_slowpath:
        /* <DEDUP_REMOVED lines=15> */
.L_x_153:
        /* <DEDUP_REMOVED lines=33> */
.L_x_155:
[----:B------:R0:W1:Y:S02]  /*0b90*/  MUFU.RCP R3, R0 ;  /* 0x0000000000037308 */ /* 0x0000640000001000 */
.L_x_154:
[----:B------:R-:W-:Y:S05]  /*0ba0*/  BSYNC.RECONVERGENT B1 ;  /* 0x0000000000017941 */ /* 0x000fea0003800200 */
.L_x_152:
[----:B------:R-:W-:-:S04]  /*0bb0*/  MOV R5, 0x0 ;  /* 0x0000000000057802 */ /* 0x000fc80000000f00 */
[----:B01----:R-:W-:Y:S05]  /*0bc0*/  RET.REL.NODEC R4 `(_Z11_input_convv) ;  /* 0xfffffff4040c7950 */ /* 0x003fea0003c3ffff */
.L_x_156:
        /* <DEDUP_REMOVED lines=11> */
.L_x_247:


//--------------------- .text._Z15_set_input_testi --------------------------
	.section	.text._Z15_set_input_testi,"ax",@progbits
	.align	128
        .global         _Z15_set_input_testi
        .type           _Z15_set_input_testi,@function
        .size           _Z15_set_input_testi,(.L_x_269 - _Z15_set_input_testi)
        .other          _Z15_set_input_testi,@"STO_CUDA_ENTRY STV_DEFAULT"
_Z15_set_input_testi:
.text._Z15_set_input_testi:
        /* <DEDUP_REMOVED lines=12> */
[----:B------:R-:W0:Y:S01]  /*00c0*/  LDC R5, c[0x0][0x380] ;  /* 0x0000e000ff057b82 */ /* 0x000e220000000800 */
[----:B------:R-:W1:Y:S07]  /*00d0*/  LDCU.64 UR4, c[0x0][0x358] ;  /* 0x00006b00ff0477ac */ /* 0x000e6e0008000a00 */
[----:B------:R-:W0:Y:S02]  /*00e0*/  LDC.64 R2, c[0x4][0x60] ;  /* 0x01001800ff027b82 */ /* 0x000e240000000a00 */
[----:B0-----:R-:W-:-:S06]  /*00f0*/  IMAD.WIDE R2, R5, 0xc40, R2 ;  /* 0x00000c4005027825 */ /* 0x001fcc00078e0202 */
[----:B------:R-:W0:Y:S01]  /*0100*/  LDC.64 R4, c[0x4][0xa0] ;  /* 0x01002800ff047b82 */ /* 0x000e220000000a00 */
[----:B------:R-:W-:-:S04]  /*0110*/  IMAD.WIDE R2, R7, 0x70, R2 ;  /* 0x0000007007027825 */ /* 0x000fc800078e0202 */
[----:B------:R-:W-:-:S06]  /*0120*/  IMAD.WIDE.U32 R2, R9, 0x4, R2 ;  /* 0x0000000409027825 */ /* 0x000fcc00078e0002 */
[----:B-1----:R-:W2:Y:S01]  /*0130*/  LDG.E R3, desc[UR4][R2.64] ;  /* 0x0000000402037981 */ /* 0x002ea2000c1e1900 */
[----:B0-----:R-:W-:-:S04]  /*0140*/  IMAD.WIDE R4, R7, 0x70, R4 ;  /* 0x0000007007047825 */ /* 0x001fc800078e0204 */
[----:B------:R-:W-:-:S05]  /*0150*/  IMAD.WIDE.U32 R4, R9, 0x4, R4 ;  /* 0x0000000409047825 */ /* 0x000fca00078e0004 */
[----:B--2---:R-:W-:Y:S01]  /*0160*/  STG.E desc[UR4][R4.64], R3 ;  /* 0x0000000304007986 */ /* 0x004fe2000c101904 */
[----:B------:R-:W-:Y:S05]  /*0170*/  EXIT ;  /* 0x000000000000794d */ /* 0x000fea0003800000 */
.L_x_157:
        /* <DEDUP_REMOVED lines=16> */
.L_x_269:


//--------------------- .text._Z16_set_input_traini --------------------------
	.section	.text._Z16_set_input_traini,"ax",@progbits
	.align	128
        .global         _Z16_set_input_traini
        .type           _Z16_set_input_traini,@function
        .size           _Z16_set_input_traini,(.L_x_270 - _Z16_set_input_traini)
        .other          _Z16_set_input_traini,@"STO_CUDA_ENTRY STV_DEFAULT"
_Z16_set_input_traini:
.text._Z16_set_input_traini:
        /* <DEDUP_REMOVED lines=24> */
.L_x_158:
        /* <DEDUP_REMOVED lines=16> */
.L_x_270:


//--------------------- .text._Z9test_gpu1v       --------------------------
	.section	.text._Z9test_gpu1v,"ax",@progbits
	.align	128
        .global         _Z9test_gpu1v
        .type           _Z9test_gpu1v,@function
        .size           _Z9test_gpu1v,(.L_x_271 - _Z9test_gpu1v)
        .other          _Z9test_gpu1v,@"STO_CUDA_ENTRY STV_DEFAULT"
_Z9test_gpu1v:
.text._Z9test_gpu1v:
[----:B------:R-:W0:Y:S01]  /*0000*/  LDC R1, c[0x0][0x37c] ;  /* 0x0000df00ff017b82 */ /* 0x000e220000000800 */
[----:B------:R-:W-:Y:S01]  /*0010*/  MOV R17, 0x188 ;  /* 0x0000018800117802 */ /* 0x000fe20000000f00 */
[----:B------:R-:W1:Y:S01]  /*0020*/  LDCU UR4, c[0x0][0x2f8] ;  /* 0x00005f00ff0477ac */ /* 0x000e620008000800 */
[----:B0-----:R-:W-:Y:S01]  /*0030*/  VIADD R1, R1, 0xfffffff8 ;  /* 0xfffffff801017836 */ /* 0x001fe20000000000 */
[----:B------:R-:W-:-:S04]  /*0040*/  CS2R R6, SRZ ;  /* 0x0000000000067805 */ /* 0x000fc8000001ff00 */
[----:B------:R0:W2:Y:S01]  /*0050*/  LDC.64 R8, c[0x4][R17] ;  /* 0x0100000011087b82 */ /* 0x0000a20000000a00 */
[----:B------:R-:W3:Y:S01]  /*0060*/  LDCU.64 UR6, c[0x4][0x168] ;  /* 0x01002d00ff0677ac */ /* 0x000ee20008000a00 */
[----:B------:R-:W4:Y:S01]  /*0070*/  LDCU UR5, c[0x0][0x2fc] ;  /* 0x00005f80ff0577ac */ /* 0x000f220008000800 */
[----:B------:R-:W0:Y:S01]  /*0080*/  LDCU.64 UR36, c[0x0][0x358] ;  /* 0x00006b00ff2477ac */ /* 0x000e220008000a00 */
[----:B-1----:R-:W-:Y:S01]  /*0090*/  IADD3 R16, P0, PT, R1, UR4, RZ ;  /* 0x0000000401107c10 */ /* 0x002fe2000ff1e0ff */
[----:B---3--:R-:W-:Y:S01]  /*00a0*/  IMAD.U32 R4, RZ, RZ, UR6 ;  /* 0x00000006ff047e24 */ /* 0x008fe2000f8e00ff */
[----:B------:R-:W-:-:S03]  /*00b0*/  MOV R5, UR7 ;  /* 0x0000000700057c02 */ /* 0x000fc60008000f00 */
[----:B0---4-:R-:W-:-:S08]  /*00c0*/  IMAD.X R2, RZ, RZ, UR5, P0 ;  /* 0x00000005ff027e24 */ /* 0x011fd000080e06ff */
[----:B------:R-:W-:-:S07]  /*00d0*/  LEPC R20, `(.L_x_159) ;  /* 0x000000001014794e */ /* 0x000fce0000000000 */
[----:B--2---:R-:W-:Y:S05]  /*00e0*/  CALL.ABS.NOINC R8 ;  /* 0x0000000008007343 */ /* 0x004fea0003c00000 */
.L_x_159:
[----:B------:R-:W0:Y:S01]  /*00f0*/  LDC.64 R8, c[0x4][0x150] ;  /* 0x01005400ff087b82 */ /* 0x000e220000000a00 */
[----:B------:R-:W1:Y:S01]  /*0100*/  LDCU.64 UR4, c[0x4][0x160] ;  /* 0x01002c00ff0477ac */ /* 0x000e620008000a00 */
[----:B0-----:R-:W2:Y:S06]  /*0110*/  LDG.E R8, desc[UR36][R8.64] ;  /* 0x0000002408087981 */ /* 0x001eac000c1e1900 */
[----:B------:R0:W3:Y:S01]  /*0120*/  LDC.64 R10, c[0x4][R17] ;  /* 0x01000000110a7b82 */ /* 0x0000e20000000a00 */
[----:B-1----:R-:W-:Y:S01]  /*0130*/  IMAD.U32 R4, RZ, RZ, UR4 ;  /* 0x00000004ff047e24 */ /* 0x002fe2000f8e00ff */
[----:B------:R-:W-:Y:S01]  /*0140*/  MOV R5, UR5 ;  /* 0x0000000500057c02 */ /* 0x000fe20008000f00 */
[----:B------:R-:W-:-:S02]  /*0150*/  IMAD.MOV.U32 R6, RZ, RZ, R16 ;  /* 0x000000ffff067224 */ /* 0x000fc400078e0010 */
[----:B------:R-:W-:Y:S01]  /*0160*/  IMAD.MOV.U32 R7, RZ, RZ, R2 ;  /* 0x000000ffff077224 */ /* 0x000fe200078e0002 */
[----:B--23--:R0:W-:Y:S06]  /*0170*/  STL [R1], R8 ;  /* 0x0000000801007387 */ /* 0x00c1ec0000100800 */
[----:B------:R-:W-:-:S07]  /*0180*/  LEPC R20, `(.L_x_160) ;  /* 0x000000001014794e */ /* 0x000fce0000000000 */
[----:B0-----:R-:W-:Y:S05]  /*0190*/  CALL.ABS.NOINC R10 ;  /* 0x000000000a007343 */ /* 0x001fea0003c00000 */
.L_x_160:
[----:B------:R-:W0:Y:S01]  /*01a0*/  LDC.64 R8, c[0x4][0x150] ;  /* 0x01005400ff087b82 */ /* 0x000e220000000a00 */
[----:B------:R-:W-:Y:S01]  /*01b0*/  HFMA2 R0, -RZ, RZ, 0, 1.132488250732421875e-06 ;  /* 0x00000013ff007431 */ /* 0x000fe200000001ff */
[----:B------:R-:W1:Y:S01]  /*01c0*/  LDCU.64 UR4, c[0x4][0x160] ;  /* 0x01002c00ff0477ac */ /* 0x000e620008000a00 */
[----:B------:R-:W-:Y:S01]  /*01d0*/  IMAD.MOV.U32 R6, RZ, RZ, R16 ;  /* 0x000000ffff067224 */ /* 0x000fe200078e0010 */
[----:B------:R-:W-:Y:S02]  /*01e0*/  MOV R7, R2 ;  /* 0x0000000200077202 */ /* 0x000fe40000000f00 */
[----:B------:R2:W-:Y:S02]  /*01f0*/  STL [R1], R0 ;  /* 0x0000000001007387 */ /* 0x0005e40000100800 */
[----:B------:R2:W3:Y:S01]  /*0200*/  LDC.64 R10, c[0x4][R17] ;  /* 0x01000000110a7b82 */ /* 0x0004e20000000a00 */
[----:B-1----:R-:W-:Y:S01]  /*0210*/  IMAD.U32 R4, RZ, RZ, UR4 ;  /* 0x00000004ff047e24 */ /* 0x002fe2000f8e00ff */
[----:B------:R-:W-:Y:S01]  /*0220*/  MOV R5, UR5 ;  /* 0x0000000500057c02 */ /* 0x000fe20008000f00 */
[----:B0-----:R2:W-:Y:S06]  /*0230*/  STG.E desc[UR36][R8.64], R0 ;  /* 0x0000000008007986 */ /* 0x0015ec000c101924 */
[----:B------:R-:W-:-:S07]  /*0240*/  LEPC R20, `(.L_x_161) ;  /* 0x000000001014794e */ /* 0x000fce0000000000 */
[----:B--23--:R-:W-:Y:S05]  /*0250*/  CALL.ABS.NOINC R10 ;  /* 0x000000000a007343 */ /* 0x00cfea0003c00000 */
.L_x_161:
[----:B------:R-:W-:Y:S05]  /*0260*/  EXIT ;  /* 0x000000000000794d */ /* 0x000fea0003800000 */
.L_x_162:
        /* <DEDUP_REMOVED lines=9> */
.L_x_271:


//--------------------- .text._Z8test_gpuv        --------------------------
	.section	.text._Z8test_gpuv,"ax",@progbits
	.align	128
        .global         _Z8test_gpuv
        .type           _Z8test_gpuv,@function
        .size           _Z8test_gpuv,(.L_x_272 - _Z8test_gpuv)
        .other          _Z8test_gpuv,@"STO_CUDA_ENTRY STV_DEFAULT"
_Z8test_gpuv:
.text._Z8test_gpuv:
[----:B------:R-:W0:Y:S08]  /*0000*/  LDC R1, c[0x0][0x37c] ;  /* 0x0000df00ff017b82 */ /* 0x000e300000000800 */
[----:B------:R-:W1:Y:S01]  /*0010*/  LDC.64 R4, c[0x3][0x48] ;  /* 0x00c01200ff047b82 */ /* 0x000e620000000a00 */
[----:B------:R-:W2:Y:S01]  /*0020*/  LDCU UR4, c[0x0][0x2f8] ;  /* 0x00005f00ff0477ac */ /* 0x000ea20008000800 */
[----:B0-----:R-:W-:Y:S01]  /*0030*/  VIADD R1, R1, 0xfffffff0 ;  /* 0xfffffff001017836 */ /* 0x001fe20000000000 */
[----:B------:R-:W-:Y:S01]  /*0040*/  MOV R2, 0x188 ;  /* 0x0000018800027802 */ /* 0x000fe20000000f00 */
[----:B------:R-:W0:Y:S04]  /*0050*/  LDCU UR5, c[0x0][0x2fc] ;  /* 0x00005f80ff0577ac */ /* 0x000e280008000800 */
[----:B------:R-:W3:Y:S01]  /*0060*/  LDC R12, c[0x3][0x50] ;  /* 0x00c01400ff0c7b82 */ /* 0x000ee20000000800 */
[----:B------:R-:W4:Y:S01]  /*0070*/  LDCU.64 UR6, c[0x4][0x158] ;  /* 0x01002b00ff0677ac */ /* 0x000f220008000a00 */
[----:B------:R-:W3:Y:S06]  /*0080*/  LDCU.64 UR36, c[0x0][0x358] ;  /* 0x00006b00ff2477ac */ /* 0x000eec0008000a00 */
[----:B------:R3:W3:Y:S01]  /*0090*/  LDC.64 R10, c[0x4][R2] ;  /* 0x01000000020a7b82 */ /* 0x0006e20000000a00 */
[----:B--2---:R-:W-:-:S04]  /*00a0*/  IADD3 R17, P0, PT, R1, UR4, RZ ;  /* 0x0000000401117c10 */ /* 0x004fc8000ff1e0ff */
[----:B0-----:R-:W-:Y:S01]  /*00b0*/  IADD3.X R16, PT, PT, RZ, UR5, RZ, P0, !PT ;  /* 0x00000005ff107c10 */ /* 0x001fe200087fe4ff */
[----:B-1----:R0:W1:Y:S01]  /*00c0*/  F2F.F64.F32 R8, R4 ;  /* 0x0000000400087310 */ /* 0x0020620000201800 */
[----:B------:R-:W-:Y:S01]  /*00d0*/  IMAD.MOV.U32 R13, RZ, RZ, R5 ;  /* 0x000000ffff0d7224 */ /* 0x000fe200078e0005 */
[----:B------:R-:W-:Y:S01]  /*00e0*/  MOV R6, R17 ;  /* 0x0000001100067202 */ /* 0x000fe20000000f00 */
[----:B----4-:R-:W-:Y:S02]  /*00f0*/  IMAD.U32 R5, RZ, RZ, UR7 ;  /* 0x00000007ff057e24 */ /* 0x010fe4000f8e00ff */
[----:B------:R-:W-:Y:S01]  /*0100*/  IMAD.MOV.U32 R7, RZ, RZ, R16 ;  /* 0x000000ffff077224 */ /* 0x000fe200078e0010 */
[----:B---3--:R2:W-:Y:S01]  /*0110*/  STL.64 [R1+0x8], R12 ;  /* 0x0000080c01007387 */ /* 0x0085e20000100a00 */
[----:B0-----:R-:W-:-:S03]  /*0120*/  IMAD.U32 R4, RZ, RZ, UR6 ;  /* 0x00000006ff047e24 */ /* 0x001fc6000f8e00ff */
[----:B-1----:R2:W-:Y:S04]  /*0130*/  STL.64 [R1], R8 ;  /* 0x0000000801007387 */ /* 0x0025e80000100a00 */
[----:B------:R-:W-:-:S07]  /*0140*/  LEPC R20, `(.L_x_163) ;  /* 0x000000001014794e */ /* 0x000fce0000000000 */
[----:B--2---:R-:W-:Y:S05]  /*0150*/  CALL.ABS.NOINC R10 ;  /* 0x000000000a007343 */ /* 0x004fea0003c00000 */
.L_x_163:
[----:B------:R-:W0:Y:S01]  /*0160*/  LDC.64 R8, c[0x4][0x150] ;  /* 0x01005400ff087b82 */ /* 0x000e220000000a00 */
[----:B------:R-:W1:Y:S01]  /*0170*/  LDCU.64 UR4, c[0x4][0x160] ;  /* 0x01002c00ff0477ac */ /* 0x000e620008000a00 */
[----:B0-----:R-:W2:Y:S06]  /*0180*/  LDG.E R8, desc[UR36][R8.64] ;  /* 0x0000002408087981 */ /* 0x001eac000c1e1900 */
[----:B------:R0:W3:Y:S01]  /*0190*/  LDC.64 R10, c[0x4][R2] ;  /* 0x01000000020a7b82 */ /* 0x0000e20000000a00 */
[----:B-1----:R-:W-:Y:S01]  /*01a0*/  MOV R4, UR4 ;  /* 0x0000000400047c02 */ /* 0x002fe20008000f00 */
[----:B------:R-:W-:Y:S01]  /*01b0*/  IMAD.U32 R5, RZ, RZ, UR5 ;  /* 0x00000005ff057e24 */ /* 0x000fe2000f8e00ff */
[----:B------:R-:W-:Y:S01]  /*01c0*/  MOV R6, R17 ;  /* 0x0000001100067202 */ /* 0x000fe20000000f00 */
[----:B------:R-:W-:Y:S01]  /*01d0*/  IMAD.MOV.U32 R7, RZ, RZ, R16 ;  /* 0x000000ffff077224 */ /* 0x000fe200078e0010 */
[----:B--23--:R0:W-:Y:S06]  /*01e0*/  STL [R1], R8 ;  /* 0x0000000801007387 */ /* 0x00c1ec0000100800 */
[----:B------:R-:W-:-:S07]  /*01f0*/  LEPC R20, `(.L_x_164) ;  /* 0x000000001014794e */ /* 0x000fce0000000000 */
[----:B0-----:R-:W-:Y:S05]  /*0200*/  CALL.ABS.NOINC R10 ;  /* 0x000000000a007343 */ /* 0x001fea0003c00000 */
.L_x_164:
[----:B------:R-:W0:Y:S01]  /*0210*/  LDC.64 R8, c[0x4][0x150] ;  /* 0x01005400ff087b82 */ /* 0x000e220000000a00 */
[----:B------:R-:W-:Y:S01]  /*0220*/  HFMA2 R0, -RZ, RZ, 0, 1.07288360595703125e-06 ;  /* 0x00000012ff007431 */ /* 0x000fe200000001ff */
[----:B------:R-:W1:Y:S01]  /*0230*/  LDCU.64 UR4, c[0x4][0x160] ;  /* 0x01002c00ff0477ac */ /* 0x000e620008000a00 */
[----:B------:R-:W-:Y:S01]  /*0240*/  IMAD.MOV.U32 R6, RZ, RZ, R17 ;  /* 0x000000ffff067224 */ /* 0x000fe200078e0011 */
[----:B------:R-:W-:Y:S02]  /*0250*/  MOV R7, R16 ;  /* 0x0000001000077202 */ /* 0x000fe40000000f00 */
[----:B------:R2:W-:Y:S02]  /*0260*/  STL [R1], R0 ;  /* 0x0000000001007387 */ /* 0x0005e40000100800 */
[----:B------:R-:W3:Y:S01]  /*0270*/  LDC.64 R2, c[0x4][R2] ;  /* 0x0100000002027b82 */ /* 0x000ee20000000a00 */
[----:B-1----:R-:W-:Y:S01]  /*0280*/  IMAD.U32 R4, RZ, RZ, UR4 ;  /* 0x00000004ff047e24 */ /* 0x002fe2000f8e00ff */
[----:B------:R-:W-:Y:S01]  /*0290*/  MOV R5, UR5 ;  /* 0x0000000500057c02 */ /* 0x000fe20008000f00 */
[----:B0-----:R2:W-:Y:S06]  /*02a0*/  STG.E desc[UR36][R8.64], R0 ;  /* 0x0000000008007986 */ /* 0x0015ec000c101924 */
[----:B------:R-:W-:-:S07]  /*02b0*/  LEPC R20, `(.L_x_165) ;  /* 0x000000001014794e */ /* 0x000fce0000000000 */
[----:B--23--:R-:W-:Y:S05]  /*02c0*/  CALL.ABS.NOINC R2 ;  /* 0x0000000002007343 */ /* 0x00cfea0003c00000 */
.L_x_165:
[----:B------:R-:W-:Y:S05]  /*02d0*/  EXIT ;  /* 0x000000000000794d */ /* 0x000fea0003800000 */
.L_x_166:
        /* <DEDUP_REMOVED lines=10> */
.L_x_272:


//--------------------- .text._Z10init_fc2_wi     --------------------------
	.section	.text._Z10init_fc2_wi,"ax",@progbits
	.align	128
        .global         _Z10init_fc2_wi
        .type           _Z10init_fc2_wi,@function
        .size           _Z10init_fc2_wi,(.L_x_273 - _Z10init_fc2_wi)
        .other          _Z10init_fc2_wi,@"STO_CUDA_ENTRY STV_DEFAULT"
_Z10init_fc2_wi:
.text._Z10init_fc2_wi:
[----:B------:R-:W0:Y:S08]  /*0000*/  LDC R1, c[0x0][0x37c] ;  /* 0x0000df00ff017b82 */ /* 0x000e300000000800 */
[----:B------:R-:W1:Y:S01]  /*0010*/  LDC R2, c[0x0][0x380] ;  /* 0x0000e000ff027b82 */ /* 0x000e620000000800 */
[----:B------:R-:W2:Y:S01]  /*0020*/  S2R R4, SR_TID.X ;  /* 0x0000000000047919 */ /* 0x000ea20000002100 */
[----:B------:R-:W2:Y:S01]  /*0030*/  LDCU UR4, c[0x0][0x360] ;  /* 0x00006c00ff0477ac */ /* 0x000ea20008000800 */
[----:B------:R-:W-:Y:S01]  /*0040*/  IMAD.MOV.U32 R7, RZ, RZ, -0x266e14b1 ;  /* 0xd991eb4fff077424 */ /* 0x000fe200078e00ff */
[----:B------:R-:W-:Y:S01]  /*0050*/  BSSY.RECONVERGENT B0, `(.L_x_167) ;  /* 0x0000265000007945 */ /* 0x000fe20003800200 */
[----:B------:R-:W2:Y:S01]  /*0060*/  S2R R13, SR_CTAID.X ;  /* 0x00000000000d7919 */ /* 0x000ea20000002500 */
[----:B------:R-:W3:Y:S01]  /*0070*/  LDCU UR5, c[0x0][0x364] ;  /* 0x00006c80ff0577ac */ /* 0x000ee20008000800 */
[----:B0-----:R-:W-:Y:S01]  /*0080*/  VIADD R1, R1, 0xffffffd0 ;  /* 0xffffffd001017836 */ /* 0x001fe20000000000 */
[----:B------:R-:W3:Y:S01]  /*0090*/  S2R R6, SR_TID.Y ;  /* 0x0000000000067919 */ /* 0x000ee20000002200 */
[----:B------:R-:W0:Y:S01]  /*00a0*/  LDCU.64 UR6, c[0x0][0x358] ;  /* 0x00006b00ff0677ac */ /* 0x000e220008000a00 */
[----:B------:R-:W3:Y:S01]  /*00b0*/  S2R R15, SR_CTAID.Y ;  /* 0x00000000000f7919 */ /* 0x000ee20000002600 */
[----:B-1----:R-:W-:-:S02]  /*00c0*/  LOP3.LUT R0, R2, 0xaad26b49, RZ, 0x3c, !PT ;  /* 0xaad26b4902007812 */ /* 0x002fc400078e3cff */
[----:B------:R-:W-:-:S03]  /*00d0*/  ISETP.GT.AND P0, PT, R2, -0x1, PT ;  /* 0xffffffff0200780c */ /* 0x000fc60003f04270 */
[----:B------:R-:W-:Y:S01]  /*00e0*/  IMAD R0, R0, 0x4182bed5, RZ ;  /* 0x4182bed500007824 */ /* 0x000fe200078e02ff */
[----:B------:R-:W-:-:S03]  /*00f0*/  SEL R7, R7, 0x8bf16996, P0 ;  /* 0x8bf1699607077807 */ /* 0x000fc60000000000 */
[C---:B------:R-:W-:Y:S01]  /*0100*/  VIADD R5, R0.reuse, 0x583f19 ;  /* 0x00583f1900057836 */ /* 0x040fe20000000000 */
[C---:B------:R-:W-:Y:S01]  /*0110*/  LOP3.LUT R8, R0.reuse, 0x159a55e5, RZ, 0x3c, !PT ;  /* 0x159a55e500087812 */ /* 0x040fe200078e3cff */
[----:B------:R-:W-:Y:S01]  /*0120*/  VIADD R3, R0, 0x75bcd15 ;  /* 0x075bcd1500037836 */ /* 0x000fe20000000000 */
[C---:B------:R-:W-:Y:S01]  /*0130*/  IADD3 R2, PT, PT, R7.reuse, 0x64f0c9, R0 ;  /* 0x0064f0c907027810 */ /* 0x040fe20007ffe000 */
[C---:B------:R-:W-:Y:S01]  /*0140*/  VIADD R9, R7.reuse, 0x1f123bb5 ;  /* 0x1f123bb507097836 */ /* 0x040fe20000000000 */
[----:B------:R-:W-:Y:S01]  /*0150*/  LOP3.LUT R10, R7, 0x5491333, RZ, 0x3c, !PT ;  /* 0x05491333070a7812 */ /* 0x000fe200078e3cff */
[----:B------:R-:W-:Y:S02]  /*0160*/  IMAD.MOV.U32 R11, RZ, RZ, R5 ;  /* 0x000000ffff0b7224 */ /* 0x000fe400078e0005 */
[----:B--2---:R-:W-:Y:S01]  /*0170*/  IMAD R0, R13, UR4, R4 ;  /* 0x000000040d007c24 */ /* 0x004fe2000f8e0204 */
[----:B------:R1:W-:Y:S01]  /*0180*/  STL.64 [R1+0x8], R8 ;  /* 0x0000080801007387 */ /* 0x0003e20000100a00 */
[----:B---3--:R-:W-:-:S03]  /*0190*/  IMAD R7, R15, UR5, R6 ;  /* 0x000000050f077c24 */ /* 0x008fc6000f8e0206 */
[----:B------:R1:W-:Y:S01]  /*01a0*/  STL.64 [R1], R2 ;  /* 0x0000000201007387 */ /* 0x0003e20000100a00 */
[----:B------:R-:W-:-:S03]  /*01b0*/  IMAD R4, R7, 0x2d, R0 ;  /* 0x0000002d07047824 */ /* 0x000fc600078e0200 */
[----:B------:R1:W-:Y:S02]  /*01c0*/  STL.64 [R1+0x10], R10 ;  /* 0x0000100a01007387 */ /* 0x0003e40000100a00 */
[----:B------:R-:W-:-:S13]  /*01d0*/  ISETP.NE.AND P0, PT, R4, RZ, PT ;  /* 0x000000ff0400720c */ /* 0x000fda0003f05270 */
[----:B01----:R-:W-:Y:S05]  /*01e0*/  @!P0 BRA `(.L_x_168) ;  /* 0x00000024002c8947 */ /* 0x003fea0003800000 */
[--C-:B------:R-:W-:Y:S01]  /*01f0*/  SHF.R.S32.HI R6, RZ, 0x1f, R4.reuse ;  /* 0x0000001fff067819 */ /* 0x100fe20000011404 */
[----:B------:R-:W-:Y:S02]  /*0200*/  IMAD.MOV.U32 R13, RZ, RZ, R4 ;  /* 0x000000ffff0d7224 */ /* 0x000fe400078e0004 */
[----:B------:R-:W-:-:S07]  /*0210*/  IMAD.MOV.U32 R12, RZ, RZ, RZ ;  /* 0x000000ffff0c7224 */ /* 0x000fce00078e00ff */
.L_x_177:
[----:B------:R-:W-:Y:S01]  /*0220*/  LOP3.LUT R2, R13, 0x3, RZ, 0xc0, !PT ;  /* 0x000000030d027812 */ /* 0x000fe200078ec0ff */
[----:B------:R-:W-:Y:S03]  /*0230*/  BSSY.RECONVERGENT B1, `(.L_x_169) ;  /* 0x0000240000017945 */ /* 0x000fe60003800200 */
[----:B------:R-:W-:-:S04]  /*0240*/  ISETP.NE.U32.AND P0, PT, R2, RZ, PT ;  /* 0x000000ff0200720c */ /* 0x000fc80003f05070 */
[----:B------:R-:W-:-:S13]  /*0250*/  ISETP.NE.AND.EX P0, PT, RZ, RZ, PT, P0 ;  /* 0x000000ffff00720c */ /* 0x000fda0003f05300 */
[----:B0-----:R-:W-:Y:S05]  /*0260*/  @!P0 BRA `(.L_x_170) ;  /* 0x0000002000f08947 */ /* 0x001fea0003800000 */
[----:B------:R-:W0:Y:S01]  /*0270*/  LDC.64 R10, c[0x4][RZ] ;  /* 0x01000000ff0a7b82 */ /* 0x000e220000000a00 */
[----:B------:R-:W-:Y:S02]  /*0280*/  CS2R R2, SRZ ;  /* 0x0000000000027805 */ /* 0x000fe4000001ff00 */
[----:B------:R-:W-:Y:S02]  /*0290*/  CS2R R4, SRZ ;  /* 0x0000000000047805 */ /* 0x000fe4000001ff00 */
[----:B------:R-:W-:Y:S01]  /*02a0*/  CS2R R8, SRZ ;  /* 0x0000000000087805 */ /* 0x000fe2000001ff00 */
[----:B0-----:R-:W-:-:S07]  /*02b0*/  IMAD.WIDE.U32 R10, R12, 0xc80, R10 ;  /* 0x00000c800c0a7825 */ /* 0x001fce00078e000a */
.L_x_172:
[----:B------:R-:W-:-:S06]  /*02c0*/  IMAD R16, R2, 0x4, R1 ;  /* 0x0000000402107824 */ /* 0x000fcc00078e0201 */
[----:B------:R-:W5:Y:S01]  /*02d0*/  LDL R16, [R16+0x4] ;  /* 0x0000040010107983 */ /* 0x000f620000100800 */
[----:B------:R-:W-:-:S05]  /*02e0*/  UMOV UR4, URZ ;  /* 0x000000ff00047c82 */ /* 0x000fca0008000000 */
.L_x_171:
[----:B-----5:R-:W-:Y:S01]  /*02f0*/  SHF.R.U32.HI R21, RZ, UR4, R16 ;  /* 0x00000004ff157c19 */ /* 0x020fe20008011610 */
[----:B------:R-:W-:-:S03]  /*0300*/  IMAD.SHL.U32 R14, R2, 0x20, RZ ;  /* 0x00000020020e7824 */ /* 0x000fc600078e00ff */
[----:B------:R-:W-:Y:S01]  /*0310*/  LOP3.LUT R15, R21, 0x1, RZ, 0xc0, !PT ;  /* 0x00000001150f7812 */ /* 0x000fe200078ec0ff */
[----:B------:R-:W-:-:S03]  /*0320*/  VIADD R14, R14, UR4 ;  /* 0x000000040e0e7c36 */ /* 0x000fc60008000000 */
[----:B------:R-:W-:Y:S01]  /*0330*/  ISETP.NE.U32.AND P0, PT, R15, 0x1, PT ;  /* 0x000000010f00780c */ /* 0x000fe20003f05070 */
[----:B------:R-:W-:-:S03]  /*0340*/  IMAD R15, R14, 0x5, RZ ;  /* 0x000000050e0f7824 */ /* 0x000fc600078e02ff */
[----:B------:R-:W-:Y:S01]  /*0350*/  R2P PR, R21, 0x7e ;  /* 0x0000007e15007804 */ /* 0x000fe20000000000 */
[----:B------:R-:W-:-:S08]  /*0360*/  IMAD.WIDE.U32 R14, R15, 0x4, R10 ;  /* 0x000000040f0e7825 */ /* 0x000fd000078e000a */
[----:B------:R-:W2:Y:S04]  /*0370*/  @!P0 LDG.E R20, desc[UR6][R14.64+0x10] ;  /* 0x000010060e148981 */ /* 0x000ea8000c1e1900 */
[----:B------:R-:W3:Y:S04]  /*0380*/  @P1 LDG.E R22, desc[UR6][R14.64+0x24] ;  /* 0x000024060e161981 */ /* 0x000ee8000c1e1900 */
[----:B------:R-:W4:Y:S04]  /*0390*/  @P2 LDG.E R24, desc[UR6][R14.64+0x38] ;  /* 0x000038060e182981 */ /* 0x000f28000c1e1900 */
[----:B------:R-:W4:Y:S04]  /*03a0*/  @P3 LDG.E R26, desc[UR6][R14.64+0x4c] ;  /* 0x00004c060e1a3981 */ /* 0x000f28000c1e1900 */
[----:B------:R-:W4:Y:S04]  /*03b0*/  @P4 LDG.E R28, desc[UR6][R14.64+0x60] ;  /* 0x000060060e1c4981 */ /* 0x000f28000c1e1900 */
[----:B------:R-:W4:Y:S04]  /*03c0*/  @!P0 LDG.E R18, desc[UR6][R14.64] ;  /* 0x000000060e128981 */ /* 0x000f28000c1e1900 */
[----:B------:R-:W4:Y:S04]  /*03d0*/  @!P0 LDG.E R17, desc[UR6][R14.64+0x4] ;  /* 0x000004060e118981 */ /* 0x000f28000c1e1900 */
[----:B------:R-:W4:Y:S04]  /*03e0*/  @P5 LDG.E R19, desc[UR6][R14.64+0x74] ;  /* 0x000074060e135981 */ /* 0x000f28000c1e1900 */
[----:B------:R-:W4:Y:S04]  /*03f0*/  @P1 LDG.E R23, desc[UR6][R14.64+0x20] ;  /* 0x000020060e171981 */ /* 0x000f28000c1e1900 */
[----:B------:R-:W4:Y:S01]  /*0400*/  @P3 LDG.E R25, desc[UR6][R14.64+0x48] ;  /* 0x000048060e193981 */ /* 0x000f22000c1e1900 */
[----:B--2---:R-:W-:-:S03]  /*0410*/  @!P0 LOP3.LUT R5, R5, R20, RZ, 0x3c, !PT ;  /* 0x0000001405058212 */ /* 0x004fc600078e3cff */
[----:B------:R-:W2:Y:S01]  /*0420*/  @P1 LDG.E R20, desc[UR6][R14.64+0x14] ;  /* 0x000014060e141981 */ /* 0x000ea2000c1e1900 */
[----:B---3--:R-:W-:-:S03]  /*0430*/  @P1 LOP3.LUT R5, R5, R22, RZ, 0x3c, !PT ;  /* 0x0000001605051212 */ /* 0x008fc600078e3cff */
[----:B------:R-:W3:Y:S01]  /*0440*/  @P1 LDG.E R22, desc[UR6][R14.64+0x1c] ;  /* 0x00001c060e161981 */ /* 0x000ee2000c1e1900 */
[----:B----4-:R-:W-:-:S03]  /*0450*/  @P2 LOP3.LUT R5, R5, R24, RZ, 0x3c, !PT ;  /* 0x0000001805052212 */ /* 0x010fc600078e3cff */
[----:B------:R-:W4:Y:S01]  /*0460*/  @P2 LDG.E R24, desc[UR6][R14.64+0x28] ;  /* 0x000028060e182981 */ /* 0x000f22000c1e1900 */
[----:B------:R-:W-:-:S03]  /*0470*/  @P3 LOP3.LUT R5, R5, R26, RZ, 0x3c, !PT ;  /* 0x0000001a05053212 */ /* 0x000fc600078e3cff */
[----:B------:R-:W3:Y:S01]  /*0480*/  @P6 LDG.E R26, desc[UR6][R14.64+0x88] ;  /* 0x000088060e1a6981 */ /* 0x000ee2000c1e1900 */
[----:B------:R-:W-:Y:S02]  /*0490*/  @P4 LOP3.LUT R5, R5, R28, RZ, 0x3c, !PT ;  /* 0x0000001c05054212 */ /* 0x000fe400078e3cff */
[----:B------:R-:W-:Y:S02]  /*04a0*/  @!P0 LOP3.LUT R3, R3, R18, RZ, 0x3c, !PT ;  /* 0x0000001203038212 */ /* 0x000fe400078e3cff */
[----:B------:R-:W3:Y:S01]  /*04b0*/  @!P0 LDG.E R18, desc[UR6][R14.64+0x8] ;  /* 0x000008060e128981 */ /* 0x000ee2000c1e1900 */
[----:B------:R-:W-:-:S03]  /*04c0*/  @!P0 LOP3.LUT R8, R8, R17, RZ, 0x3c, !PT ;  /* 0x0000001108088212 */ /* 0x000fc600078e3cff */
[----:B------:R-:W3:Y:S01]  /*04d0*/  @!P0 LDG.E R17, desc[UR6][R14.64+0xc] ;  /* 0x00000c060e118981 */ /* 0x000ee2000c1e1900 */
[----:B------:R-:W-:-:S03]  /*04e0*/  @P5 LOP3.LUT R5, R5, R19, RZ, 0x3c, !PT ;  /* 0x0000001305055212 */ /* 0x000fc600078e3cff */
[----:B------:R-:W3:Y:S01]  /*04f0*/  @P1 LDG.E R19, desc[UR6][R14.64+0x18] ;  /* 0x000018060e131981 */ /* 0x000ee2000c1e1900 */
[----:B--2---:R-:W-:-:S03]  /*0500*/  @P1 LOP3.LUT R3, R3, R20, RZ, 0x3c, !PT ;  /* 0x0000001403031212 */ /* 0x004fc600078e3cff */
[----:B------:R-:W2:Y:S01]  /*0510*/  @P3 LDG.E R20, desc[UR6][R14.64+0x3c] ;  /* 0x00003c060e143981 */ /* 0x000ea2000c1e1900 */
[----:B----4-:R-:W-:-:S03]  /*0520*/  @P2 LOP3.LUT R3, R3, R24, RZ, 0x3c, !PT ;  /* 0x0000001803032212 */ /* 0x010fc600078e3cff */
[----:B------:R-:W4:Y:S01]  /*0530*/  @P4 LDG.E R24, desc[UR6][R14.64+0x50] ;  /* 0x000050060e184981 */ /* 0x000f22000c1e1900 */
[----:B---3--:R-:W-:-:S03]  /*0540*/  @!P0 LOP3.LUT R9, R9, R18, RZ, 0x3c, !PT ;  /* 0x0000001209098212 */ /* 0x008fc600078e3cff */
[----:B------:R-:W3:Y:S01]  /*0550*/  @P2 LDG.E R18, desc[UR6][R14.64+0x30] ;  /* 0x000030060e122981 */ /* 0x000ee2000c1e1900 */
[----:B------:R-:W-:-:S03]  /*0560*/  @!P0 LOP3.LUT R4, R4, R17, RZ, 0x3c, !PT ;  /* 0x0000001104048212 */ /* 0x000fc600078e3cff */
[----:B------:R-:W3:Y:S01]  /*0570*/  @P2 LDG.E R17, desc[UR6][R14.64+0x2c] ;  /* 0x00002c060e112981 */ /* 0x000ee2000c1e1900 */
[----:B------:R-:W-:-:S03]  /*0580*/  @P1 LOP3.LUT R8, R8, R19, RZ, 0x3c, !PT ;  /* 0x0000001308081212 */ /* 0x000fc600078e3cff */
[----:B------:R-:W3:Y:S01]  /*0590*/  @P2 LDG.E R19, desc[UR6][R14.64+0x34] ;  /* 0x000034060e132981 */ /* 0x000ee2000c1e1900 */
[----:B------:R-:W-:Y:S02]  /*05a0*/  @P1 LOP3.LUT R9, R9, R22, RZ, 0x3c, !PT ;  /* 0x0000001609091212 */ /* 0x000fe400078e3cff */
[----:B------:R-:W-:Y:S01]  /*05b0*/  @P1 LOP3.LUT R4, R4, R23, RZ, 0x3c, !PT ;  /* 0x0000001704041212 */ /* 0x000fe200078e3cff */
[----:B------:R-:W3:Y:S04]  /*05c0*/  @P3 LDG.E R22, desc[UR6][R14.64+0x44] ;  /* 0x000044060e163981 */ /* 0x000ee8000c1e1900 */
[----:B------:R-:W3:Y:S01]  /*05d0*/  @P3 LDG.E R23, desc[UR6][R14.64+0x40] ;  /* 0x000040060e173981 */ /* 0x000ee2000c1e1900 */
[----:B--2---:R-:W-:-:S03]  /*05e0*/  @P3 LOP3.LUT R3, R3, R20, RZ, 0x3c, !PT ;  /* 0x0000001403033212 */ /* 0x004fc600078e3cff */
[----:B------:R-:W2:Y:S01]  /*05f0*/  @P5 LDG.E R20, desc[UR6][R14.64+0x64] ;  /* 0x000064060e145981 */ /* 0x000ea2000c1e1900 */
[----:B----4-:R-:W-:-:S03]  /*0600*/  @P4 LOP3.LUT R3, R3, R24, RZ, 0x3c, !PT ;  /* 0x0000001803034212 */ /* 0x010fc600078e3cff */
[----:B------:R-:W4:Y:S01]  /*0610*/  @P6 LDG.E R24, desc[UR6][R14.64+0x78] ;  /* 0x000078060e186981 */ /* 0x000f22000c1e1900 */
[----:B---3--:R-:W-:-:S03]  /*0620*/  @P2 LOP3.LUT R9, R9, R18, RZ, 0x3c, !PT ;  /* 0x0000001209092212 */ /* 0x008fc600078e3cff */
[----:B------:R-:W3:Y:S01]  /*0630*/  @P4 LDG.E R18, desc[UR6][R14.64+0x58] ;  /* 0x000058060e124981 */ /* 0x000ee2000c1e1900 */
[----:B------:R-:W-:-:S03]  /*0640*/  @P2 LOP3.LUT R8, R8, R17, RZ, 0x3c, !PT ;  /* 0x0000001108082212 */ /* 0x000fc600078e3cff */
[----:B------:R-:W3:Y:S01]  /*0650*/  @P4 LDG.E R17, desc[UR6][R14.64+0x54] ;  /* 0x000054060e114981 */ /* 0x000ee2000c1e1900 */
[----:B------:R-:W-:-:S03]  /*0660*/  @P2 LOP3.LUT R4, R4, R19, RZ, 0x3c, !PT ;  /* 0x0000001304042212 */ /* 0x000fc600078e3cff */
[----:B------:R-:W3:Y:S01]  /*0670*/  @P4 LDG.E R19, desc[UR6][R14.64+0x5c] ;  /* 0x00005c060e134981 */ /* 0x000ee2000c1e1900 */
[----:B------:R-:W-:Y:S02]  /*0680*/  @P3 LOP3.LUT R9, R9, R22, RZ, 0x3c, !PT ;  /* 0x0000001609093212 */ /* 0x000fe400078e3cff */
[----:B------:R-:W-:Y:S01]  /*0690*/  @P3 LOP3.LUT R4, R4, R25, RZ, 0x3c, !PT ;  /* 0x0000001904043212 */ /* 0x000fe200078e3cff */
[----:B------:R-:W3:Y:S01]  /*06a0*/  @P5 LDG.E R22, desc[UR6][R14.64+0x6c] ;  /* 0x00006c060e165981 */ /* 0x000ee2000c1e1900 */
[----:B------:R-:W-:-:S03]  /*06b0*/  @P3 LOP3.LUT R8, R8, R23, RZ, 0x3c, !PT ;  /* 0x0000001708083212 */ /* 0x000fc600078e3cff */
[----:B------:R-:W3:Y:S04]  /*06c0*/  @P5 LDG.E R23, desc[UR6][R14.64+0x68] ;  /* 0x000068060e175981 */ /* 0x000ee8000c1e1900 */
[----:B------:R-:W3:Y:S01]  /*06d0*/  @P5 LDG.E R25, desc[UR6][R14.64+0x70] ;  /* 0x000070060e195981 */ /* 0x000ee2000c1e1900 */
[----:B------:R-:W-:Y:S02]  /*06e0*/  LOP3.LUT P0, RZ, R21, 0x80, RZ, 0xc0, !PT ;  /* 0x0000008015ff7812 */ /* 0x000fe4000780c0ff */
[----:B--2---:R-:W-:-:S11]  /*06f0*/  @P5 LOP3.LUT R3, R3, R20, RZ, 0x3c, !PT ;  /* 0x0000001403035212 */ /* 0x004fd600078e3cff */
        /* <DEDUP_REMOVED lines=15> */
[----:B------:R-:W-:Y:S02]  /*07f0*/  @P6 LOP3.LUT R5, R5, R26, RZ, 0x3c, !PT ;  /* 0x0000001a05056212 */ /* 0x000fe400078e3cff */
[----:B--2---:R-:W-:Y:S02]  /*0800*/  @P0 LOP3.LUT R3, R3, R20, RZ, 0x3c, !PT ;  /* 0x0000001403030212 */ /* 0x004fe400078e3cff */
[----:B----4-:R-:W-:Y:S02]  /*0810*/  @P0 LOP3.LUT R5, R5, R24, RZ, 0x3c, !PT ;  /* 0x0000001805050212 */ /* 0x010fe400078e3cff */
[----:B---3--:R-:W-:Y:S02]  /*0820*/  @P6 LOP3.LUT R9, R9, R18, RZ, 0x3c, !PT ;  /* 0x0000001209096212 */ /* 0x008fe400078e3cff */
[----:B------:R-:W-:Y:S02]  /*0830*/  @P6 LOP3.LUT R8, R8, R17, RZ, 0x3c, !PT ;  /* 0x0000001108086212 */ /* 0x000fe400078e3cff */
[----:B------:R-:W-:-:S02]  /*0840*/  @P6 LOP3.LUT R4, R4, R19, RZ, 0x3c, !PT ;  /* 0x0000001304046212 */ /* 0x000fc400078e3cff */
[----:B------:R-:W-:Y:S02]  /*0850*/  @P0 LOP3.LUT R9, R9, R22, RZ, 0x3c, !PT ;  /* 0x0000001609090212 */ /* 0x000fe400078e3cff */
[----:B------:R-:W-:Y:S02]  /*0860*/  @P0 LOP3.LUT R8, R8, R23, RZ, 0x3c, !PT ;  /* 0x0000001708080212 */ /* 0x000fe400078e3cff */
[----:B------:R-:W-:Y:S02]  /*0870*/  @P0 LOP3.LUT R4, R4, R25, RZ, 0x3c, !PT ;  /* 0x0000001904040212 */ /* 0x000fe400078e3cff */
[----:B------:R-:W-:-:S13]  /*0880*/  R2P PR, R21.B1, 0x7f ;  /* 0x0000007f15007804 */ /* 0x000fda0000001000 */
[----:B------:R-:W2:Y:S04]  /*0890*/  @P0 LDG.E R18, desc[UR6][R14.64+0xa0] ;  /* 0x0000a0060e120981 */ /* 0x000ea8000c1e1900 */
[----:B------:R-:W3:Y:S04]  /*08a0*/  @P0 LDG.E R17, desc[UR6][R14.64+0xa4] ;  /* 0x0000a4060e110981 */ /* 0x000ee8000c1e1900 */
[----:B------:R-:W4:Y:S04]  /*08b0*/  @P0 LDG.E R20, desc[UR6][R14.64+0xa8] ;  /* 0x0000a8060e140981 */ /* 0x000f28000c1e1900 */
[----:B------:R-:W4:Y:S04]  /*08c0*/  @P0 LDG.E R19, desc[UR6][R14.64+0xac] ;  /* 0x0000ac060e130981 */ /* 0x000f28000c1e1900 */
[----:B------:R-:W4:Y:S04]  /*08d0*/  @P0 LDG.E R22, desc[UR6][R14.64+0xb0] ;  /* 0x0000b0060e160981 */ /* 0x000f28000c1e1900 */
[----:B------:R-:W4:Y:S04]  /*08e0*/  @P1 LDG.E R24, desc[UR6][R14.64+0xb4] ;  /* 0x0000b4060e181981 */ /* 0x000f28000c1e1900 */
[----:B------:R-:W4:Y:S04]  /*08f0*/  @P1 LDG.E R26, desc[UR6][R14.64+0xbc] ;  /* 0x0000bc060e1a1981 */ /* 0x000f28000c1e1900 */
[----:B------:R-:W4:Y:S04]  /*0900*/  @P1 LDG.E R23, desc[UR6][R14.64+0xb8] ;  /* 0x0000b8060e171981 */ /* 0x000f28000c1e1900 */
[----:B------:R-:W4:Y:S04]  /*0910*/  @P1 LDG.E R28, desc[UR6][R14.64+0xc4] ;  /* 0x0000c4060e1c1981 */ /* 0x000f28000c1e1900 */
[----:B------:R-:W4:Y:S01]  /*0920*/  @P1 LDG.E R25, desc[UR6][R14.64+0xc0] ;  /* 0x0000c0060e191981 */ /* 0x000f22000c1e1900 */
[----:B--2---:R-:W-:-:S03]  /*0930*/  @P0 LOP3.LUT R3, R3, R18, RZ, 0x3c, !PT ;  /* 0x0000001203030212 */ /* 0x004fc600078e3cff */
[----:B------:R-:W2:Y:S01]  /*0940*/  @P2 LDG.E R18, desc[UR6][R14.64+0xc8] ;  /* 0x0000c8060e122981 */ /* 0x000ea2000c1e1900 */
[----:B---3--:R-:W-:-:S03]  /*0950*/  @P0 LOP3.LUT R8, R8, R17, RZ, 0x3c, !PT ;  /* 0x0000001108080212 */ /* 0x008fc600078e3cff */
[----:B------:R-:W3:Y:S01]  /*0960*/  @P2 LDG.E R17, desc[UR6][R14.64+0xcc] ;  /* 0x0000cc060e112981 */ /* 0x000ee2000c1e1900 */
[----:B----4-:R-:W-:-:S03]  /*0970*/  @P0 LOP3.LUT R9, R9, R20, RZ, 0x3c, !PT ;  /* 0x0000001409090212 */ /* 0x010fc600078e3cff */
[----:B------:R-:W4:Y:S01]  /*0980*/  @P3 LDG.E R20, desc[UR6][R14.64+0xec] ;  /* 0x0000ec060e143981 */ /* 0x000f22000c1e1900 */
[----:B------:R-:W-:-:S03]  /*0990*/  @P0 LOP3.LUT R4, R4, R19, RZ, 0x3c, !PT ;  /* 0x0000001304040212 */ /* 0x000fc600078e3cff */
[----:B------:R-:W4:Y:S01]  /*09a0*/  @P2 LDG.E R19, desc[UR6][R14.64+0xd4] ;  /* 0x0000d4060e132981 */ /* 0x000f22000c1e1900 */
[----:B------:R-:W-:Y:S02]  /*09b0*/  @P0 LOP3.LUT R5, R5, R22, RZ, 0x3c, !PT ;  /* 0x0000001605050212 */ /* 0x000fe400078e3cff */
[----:B------:R-:W-:Y:S01]  /*09c0*/  LOP3.LUT P0, RZ, R21, 0x8000, RZ, 0xc0, !PT ;  /* 0x0000800015ff7812 */ /* 0x000fe2000780c0ff */
[----:B------:R-:W4:Y:S01]  /*09d0*/  @P2 LDG.E R22, desc[UR6][R14.64+0xd0] ;  /* 0x0000d0060e162981 */ /* 0x000f22000c1e1900 */
[----:B------:R-:W-:-:S03]  /*09e0*/  @P1 LOP3.LUT R3, R3, R24, RZ, 0x3c, !PT ;  /* 0x0000001803031212 */ /* 0x000fc600078e3cff */
[----:B------:R-:W4:Y:S01]  /*09f0*/  @P3 LDG.E R21, desc[UR6][R14.64+0xe0] ;  /* 0x0000e0060e153981 */ /* 0x000f22000c1e1900 */
[----:B------:R-:W-:-:S03]  /*0a00*/  @P1 LOP3.LUT R9, R9, R26, RZ, 0x3c, !PT ;  /* 0x0000001a09091212 */ /* 0x000fc600078e3cff */
[----:B------:R-:W4:Y:S01]  /*0a10*/  @P2 LDG.E R24, desc[UR6][R14.64+0xd8] ;  /* 0x0000d8060e182981 */ /* 0x000f22000c1e1900 */
[----:B------:R-:W-:-:S03]  /*0a20*/  @P1 LOP3.LUT R8, R8, R23, RZ, 0x3c, !PT ;  /* 0x0000001708081212 */ /* 0x000fc600078e3cff */
[----:B------:R-:W4:Y:S01]  /*0a30*/  @P3 LDG.E R26, desc[UR6][R14.64+0xdc] ;  /* 0x0000dc060e1a3981 */ /* 0x000f22000c1e1900 */
[----:B------:R-:W-:-:S03]  /*0a40*/  @P1 LOP3.LUT R5, R5, R28, RZ, 0x3c, !PT ;  /* 0x0000001c05051212 */ /* 0x000fc600078e3cff */
[----:B------:R-:W4:Y:S04]  /*0a50*/  @P3 LDG.E R28, desc[UR6][R14.64+0xe4] ;  /* 0x0000e4060e1c3981 */ /* 0x000f28000c1e1900 */
[----:B------:R-:W4:Y:S01]  /*0a60*/  @P3 LDG.E R23, desc[UR6][R14.64+0xe8] ;  /* 0x0000e8060e173981 */ /* 0x000f22000c1e1900 */
[----:B--2---:R-:W-:-:S03]  /*0a70*/  @P2 LOP3.LUT R3, R3, R18, RZ, 0x3c, !PT ;  /* 0x0000001203032212 */ /* 0x004fc600078e3cff */
[----:B------:R-:W2:Y:S01]  /*0a80*/  @P4 LDG.E R18, desc[UR6][R14.64+0xf0] ;  /* 0x0000f0060e124981 */ /* 0x000ea2000c1e1900 */
[----:B---3--:R-:W-:Y:S02]  /*0a90*/  @P2 LOP3.LUT R8, R8, R17, RZ, 0x3c, !PT ;  /* 0x0000001108082212 */ /* 0x008fe400078e3cff */
[----:B------:R-:W-:Y:S01]  /*0aa0*/  @P1 LOP3.LUT R4, R4, R25, RZ, 0x3c, !PT ;  /* 0x0000001904041212 */ /* 0x000fe200078e3cff */
[----:B------:R-:W3:Y:S03]  /*0ab0*/  @P5 LDG.E R17, desc[UR6][R14.64+0x110] ;  /* 0x000110060e115981 */ /* 0x000ee6000c1e1900 */
[----:B----4-:R-:W-:Y:S02]  /*0ac0*/  @P2 LOP3.LUT R4, R4, R19, RZ, 0x3c, !PT ;  /* 0x0000001304042212 */ /* 0x010fe400078e3cff */
[----:B------:R-:W4:Y:S01]  /*0ad0*/  @P4 LDG.E R19, desc[UR6][R14.64+0xf4] ;  /* 0x0000f4060e134981 */ /* 0x000f22000c1e1900 */
        /* <DEDUP_REMOVED lines=12> */
[----:B--2---:R-:W-:-:S03]  /*0ba0*/  @P4 LOP3.LUT R3, R3, R18, RZ, 0x3c, !PT ;  /* 0x0000001203034212 */ /* 0x004fc600078e3cff */
[----:B------:R-:W2:Y:S01]  /*0bb0*/  @P5 LDG.E R18, desc[UR6][R14.64+0x114] ;  /* 0x000114060e125981 */ /* 0x000ea2000c1e1900 */
[----:B------:R-:W-:-:S03]  /*0bc0*/  @P3 LOP3.LUT R5, R5, R20, RZ, 0x3c, !PT ;  /* 0x0000001405053212 */ /* 0x000fc600078e3cff */
[----:B------:R-:W2:Y:S01]  /*0bd0*/  @P6 LDG.E R20, desc[UR6][R14.64+0x118] ;  /* 0x000118060e146981 */ /* 0x000ea2000c1e1900 */
[----:B----4-:R-:W-:-:S03]  /*0be0*/  @P4 LOP3.LUT R8, R8, R19, RZ, 0x3c, !PT ;  /* 0x0000001308084212 */ /* 0x010fc600078e3cff */
[----:B------:R-:W4:Y:S01]  /*0bf0*/  @P6 LDG.E R19, desc[UR6][R14.64+0x11c] ;  /* 0x00011c060e136981 */ /* 0x000f22000c1e1900 */
[----:B---3--:R-:W-:-:S03]  /*0c00*/  @P4 LOP3.LUT R9, R9, R22, RZ, 0x3c, !PT ;  /* 0x0000001609094212 */ /* 0x008fc600078e3cff */
[----:B------:R-:W3:Y:S01]  /*0c10*/  @P6 LDG.E R22, desc[UR6][R14.64+0x120] ;  /* 0x000120060e166981 */ /* 0x000ee2000c1e1900 */
[----:B------:R-:W-:-:S03]  /*0c20*/  @P4 LOP3.LUT R4, R4, R21, RZ, 0x3c, !PT ;  /* 0x0000001504044212 */ /* 0x000fc600078e3cff */
[----:B------:R-:W3:Y:S01]  /*0c30*/  @P0 LDG.E R21, desc[UR6][R14.64+0x130] ;  /* 0x000130060e150981 */ /* 0x000ee2000c1e1900 */
[----:B------:R-:W-:Y:S02]  /*0c40*/  @P4 LOP3.LUT R5, R5, R24, RZ, 0x3c, !PT ;  /* 0x0000001805054212 */ /* 0x000fe400078e3cff */
[----:B------:R-:W-:Y:S01]  /*0c50*/  @P5 LOP3.LUT R4, R4, R17, RZ, 0x3c, !PT ;  /* 0x0000001104045212 */ /* 0x000fe200078e3cff */
[----:B------:R-:W3:Y:S01]  /*0c60*/  @P6 LDG.E R24, desc[UR6][R14.64+0x128] ;  /* 0x000128060e186981 */ /* 0x000ee2000c1e1900 */
[----:B------:R-:W-:-:S03]  /*0c70*/  @P5 LOP3.LUT R3, R3, R26, RZ, 0x3c, !PT ;  /* 0x0000001a03035212 */ /* 0x000fc600078e3cff */
[----:B------:R-:W3:Y:S01]  /*0c80*/  @P6 LDG.E R17, desc[UR6][R14.64+0x124] ;  /* 0x000124060e116981 */ /* 0x000ee2000c1e1900 */
[----:B------:R-:W-:-:S03]  /*0c90*/  @P5 LOP3.LUT R9, R9, R28, RZ, 0x3c, !PT ;  /* 0x0000001c09095212 */ /* 0x000fc600078e3cff */
[----:B------:R-:W3:Y:S01]  /*0ca0*/  @P0 LDG.E R26, desc[UR6][R14.64+0x12c] ;  /* 0x00012c060e1a0981 */ /* 0x000ee2000c1e1900 */
[----:B------:R-:W-:-:S03]  /*0cb0*/  @P5 LOP3.LUT R8, R8, R23, RZ, 0x3c, !PT ;  /* 0x0000001708085212 */ /* 0x000fc600078e3cff */
[----:B------:R-:W3:Y:S04]  /*0cc0*/  @P0 LDG.E R28, desc[UR6][R14.64+0x13c] ;  /* 0x00013c060e1c0981 */ /* 0x000ee8000c1e1900 */
[----:B------:R-:W3:Y:S01]  /*0cd0*/  @P0 LDG.E R23, desc[UR6][R14.64+0x138] ;  /* 0x000138060e170981 */ /* 0x000ee2000c1e1900 */
[----:B--2---:R-:W-:-:S03]  /*0ce0*/  @P5 LOP3.LUT R5, R5, R18, RZ, 0x3c, !PT ;  /* 0x0000001205055212 */ /* 0x004fc600078e3cff */
[----:B------:R-:W2:Y:S01]  /*0cf0*/  @P0 LDG.E R18, desc[UR6][R14.64+0x134] ;  /* 0x000134060e120981 */ /* 0x000ea2000c1e1900 */
[----:B------:R-:W-:-:S04]  /*0d00*/  UIADD3 UR4, UPT, UPT, UR4, 0x10, URZ ;  /* 0x0000001004047890 */ /* 0x000fc8000fffe0ff */
[----:B------:R-:W-:Y:S01]  /*0d10*/  UISETP.NE.AND UP0, UPT, UR4, 0x20, UPT ;  /* 0x000000200400788c */ /* 0x000fe2000bf05270 */
[----:B------:R-:W-:Y:S02]  /*0d20*/  @P6 LOP3.LUT R3, R3, R20, RZ, 0x3c, !PT ;  /* 0x0000001403036212 */ /* 0x000fe400078e3cff */
[----:B----4-:R-:W-:Y:S02]  /*0d30*/  @P6 LOP3.LUT R8, R8, R19, RZ, 0x3c, !PT ;  /* 0x0000001308086212 */ /* 0x010fe400078e3cff */
[----:B---3--:R-:W-:Y:S02]  /*0d40*/  @P6 LOP3.LUT R9, R9, R22, RZ, 0x3c, !PT ;  /* 0x0000001609096212 */ /* 0x008fe400078e3cff */
[----:B------:R-:W-:Y:S02]  /*0d50*/  @P0 LOP3.LUT R8, R8, R21, RZ, 0x3c, !PT ;  /* 0x0000001508080212 */ /* 0x000fe400078e3cff */
[----:B------:R-:W-:Y:S02]  /*0d60*/  @P6 LOP3.LUT R5, R5, R24, RZ, 0x3c, !PT ;  /* 0x0000001805056212 */ /* 0x000fe400078e3cff */
[----:B------:R-:W-:-:S02]  /*0d70*/  @P6 LOP3.LUT R4, R4, R17, RZ, 0x3c, !PT ;  /* 0x0000001104046212 */ /* 0x000fc400078e3cff */
[----:B------:R-:W-:Y:S02]  /*0d80*/  @P0 LOP3.LUT R3, R3, R26, RZ, 0x3c, !PT ;  /* 0x0000001a03030212 */ /* 0x000fe400078e3cff */
[----:B------:R-:W-:Y:S02]  /*0d90*/  @P0 LOP3.LUT R5, R5, R28, RZ, 0x3c, !PT ;  /* 0x0000001c05050212 */ /* 0x000fe400078e3cff */
[----:B------:R-:W-:Y:S02]  /*0da0*/  @P0 LOP3.LUT R4, R4, R23, RZ, 0x3c, !PT ;  /* 0x0000001704040212 */ /* 0x000fe400078e3cff */
[----:B--2---:R-:W-:Y:S01]  /*0db0*/  @P0 LOP3.LUT R9, R9, R18, RZ, 0x3c, !PT ;  /* 0x0000001209090212 */ /* 0x004fe200078e3cff */
[----:B------:R-:W-:Y:S06]  /*0dc0*/  BRA.U UP0, `(.L_x_171) ;  /* 0xfffffff500487547 */ /* 0x000fec000b83ffff */
[----:B------:R-:W-:-:S05]  /*0dd0*/  VIADD R2, R2, 0x1 ;  /* 0x0000000102027836 */ /* 0x000fca0000000000 */
[----:B------:R-:W-:-:S13]  /*0de0*/  ISETP.NE.AND P0, PT, R2, 0x5, PT ;  /* 0x000000050200780c */ /* 0x000fda0003f05270 */
[----:B------:R-:W-:Y:S05]  /*0df0*/  @P0 BRA `(.L_x_172) ;  /* 0xfffffff400300947 */ /* 0x000fea000383ffff */
[----:B------:R-:W-:Y:S01]  /*0e00*/  LOP3.LUT R2, R13, 0x3, RZ, 0xc0, !PT ;  /* 0x000000030d027812 */ /* 0x000fe200078ec0ff */
[----:B------:R0:W-:Y:S03]  /*0e10*/  STL.64 [R1+0x8], R8 ;  /* 0x0000080801007387 */ /* 0x0001e60000100a00 */
[----:B------:R-:W-:Y:S01]  /*0e20*/  ISETP.NE.U32.AND P0, PT, R2, 0x1, PT ;  /* 0x000000010200780c */ /* 0x000fe20003f05070 */
[----:B------:R0:W-:Y:S03]  /*0e30*/  STL.64 [R1+0x10], R4 ;  /* 0x0000100401007387 */ /* 0x0001e60000100a00 */
[----:B------:R-:W-:Y:S01]  /*0e40*/  ISETP.NE.AND.EX P0, PT, RZ, RZ, PT, P0 ;  /* 0x000000ffff00720c */ /* 0x000fe20003f05300 */
[----:B------:R0:W-:-:S12]  /*0e50*/  STL [R1+0x4], R3 ;  /* 0x0000040301007387 */ /* 0x0001d80000100800 */
[----:B0-----:R-:W-:Y:S05]  /*0e60*/  @!P0 BRA `(.L_x_170) ;  /* 0x0000001400f08947 */ /* 0x001fea0003800000 */
[----:B------:R-:W-:Y:S01]  /*0e70*/  UMOV UR4, URZ ;  /* 0x000000ff00047c82 */ /* 0x000fe20008000000 */
[----:B------:R-:W-:Y:S01]  /*0e80*/  CS2R R2, SRZ ;  /* 0x0000000000027805 */ /* 0x000fe2000001ff00 */
[----:B------:R-:W-:Y:S01]  /*0e90*/  IMAD.MOV.U32 R4, RZ, RZ, RZ ;  /* 0x000000ffff047224 */ /* 0x000fe200078e00ff */
[----:B------:R-:W-:Y:S01]  /*0ea0*/  CS2R R8, SRZ ;  /* 0x0000000000087805 */ /* 0x000fe2000001ff00 */
[----:B------:R-:W-:-:S07]  /*0eb0*/  IMAD.U32 R5, RZ, RZ, UR4 ;  /* 0x00000004ff057e24 */ /* 0x000fce000f8e00ff */
.L_x_174:
[----:B------:R-:W-:-:S06]  /*0ec0*/  IMAD R16, R2, 0x4, R1 ;  /* 0x0000000402107824 */ /* 0x000fcc00078e0201 */
[----:B------:R-:W5:Y:S01]  /*0ed0*/  LDL R16, [R16+0x4] ;  /* 0x0000040010107983 */ /* 0x000f620000100800 */
[----:B------:R-:W-:-:S05]  /*0ee0*/  UMOV UR4, URZ ;  /* 0x000000ff00047c82 */ /* 0x000fca0008000000 */
.L_x_173:
        /* <DEDUP_REMOVED lines=180> */
[----:B------:R0:W-:Y:S03]  /*1a30*/  STL [R1+0x4], R3 ;  /* 0x0000040301007387 */ /* 0x0001e60000100800 */
[----:B------:R-:W-:Y:S01]  /*1a40*/  ISETP.NE.AND.EX P0, PT, RZ, RZ, PT, P0 ;  /* 0x000000ffff00720c */ /* 0x000fe20003f05300 */
[----:B------:R0:W-:-:S12]  /*1a50*/  STL.64 [R1+0x10], R4 ;  /* 0x0000100401007387 */ /* 0x0001d80000100a00 */
[----:B0-----:R-:W-:Y:S05]  /*1a60*/  @P0 BRA `(.L_x_170) ;  /* 0x0000000800f00947 */ /* 0x001fea0003800000 */
[----:B------:R-:W-:Y:S01]  /*1a70*/  UMOV UR4, URZ ;  /* 0x000000ff00047c82 */ /* 0x000fe20008000000 */
[----:B------:R-:W-:Y:S01]  /*1a80*/  CS2R R2, SRZ ;  /* 0x0000000000027805 */ /* 0x000fe2000001ff00 */
[----:B------:R-:W-:Y:S01]  /*1a90*/  IMAD.MOV.U32 R4, RZ, RZ, RZ ;  /* 0x000000ffff047224 */ /* 0x000fe200078e00ff */
[----:B------:R-:W-:Y:S01]  /*1aa0*/  CS2R R8, SRZ ;  /* 0x0000000000087805 */ /* 0x000fe2000001ff00 */
[----:B------:R-:W-:-:S07]  /*1ab0*/  IMAD.U32 R5, RZ, RZ, UR4 ;  /* 0x00000004ff057e24 */ /* 0x000fce000f8e00ff */
.L_x_176:
[----:B------:R-:W-:-:S06]  /*1ac0*/  IMAD R16, R2, 0x4, R1 ;  /* 0x0000000402107824 */ /* 0x000fcc00078e0201 */
[----:B------:R-:W5:Y:S01]  /*1ad0*/  LDL R16, [R16+0x4] ;  /* 0x0000040010107983 */ /* 0x000f620000100800 */
[----:B------:R-:W-:-:S05]  /*1ae0*/  UMOV UR4, URZ ;  /* 0x000000ff00047c82 */ /* 0x000fca0008000000 */
.L_x_175:
        /* <DEDUP_REMOVED lines=177> */
[----:B------:R0:W-:Y:S04]  /*2600*/  STL.64 [R1+0x8], R8 ;  /* 0x0000080801007387 */ /* 0x0001e80000100a00 */
[----:B------:R0:W-:Y:S04]  /*2610*/  STL [R1+0x4], R3 ;  /* 0x0000040301007387 */ /* 0x0001e80000100800 */
[----:B------:R0:W-:Y:S02]  /*2620*/  STL.64 [R1+0x10], R4 ;  /* 0x0000100401007387 */ /* 0x0001e40000100a00 */
.L_x_170:
[----:B------:R-:W-:Y:S05]  /*2630*/  BSYNC.RECONVERGENT B1 ;  /* 0x0000000000017941 */ /* 0x000fea0003800200 */
.L_x_169:
[C---:B------:R-:W-:Y:S01]  /*2640*/  ISETP.GT.U32.AND P0, PT, R13.reuse, 0x3, PT ;  /* 0x000000030d00780c */ /* 0x040fe20003f04070 */
[----:B------:R-:W-:Y:S01]  /*2650*/  VIADD R12, R12, 0x1 ;  /* 0x000000010c0c7836 */ /* 0x000fe20000000000 */
[--C-:B------:R-:W-:Y:S02]  /*2660*/  SHF.R.U64 R13, R13, 0x2, R6.reuse ;  /* 0x000000020d0d7819 */ /* 0x100fe40000001206 */
[----:B------:R-:W-:Y:S02]  /*2670*/  ISETP.GT.U32.AND.EX P0, PT, R6, RZ, PT, P0 ;  /* 0x000000ff0600720c */ /* 0x000fe40003f04100 */
[----:B------:R-:W-:-:S11]  /*2680*/  SHF.R.U32.HI R6, RZ, 0x2, R6 ;  /* 0x00000002ff067819 */ /* 0x000fd60000011606 */
[----:B------:R-:W-:Y:S05]  /*2690*/  @P0 BRA `(.L_x_177) ;  /* 0xffffffd800e00947 */ /* 0x000fea000383ffff */
.L_x_168:
[----:B------:R-:W-:Y:S05]  /*26a0*/  BSYNC.RECONVERGENT B0 ;  /* 0x0000000000007941 */ /* 0x000fea0003800200 */
.L_x_167:
[----:B0-----:R-:W0:Y:S01]  /*26b0*/  LDC R4, c[0x0][0x380] ;  /* 0x0000e000ff047b82 */ /* 0x001e220000000800 */
[----:B------:R-:W-:Y:S01]  /*26c0*/  SHF.R.U32.HI R2, RZ, 0x2, R3 ;  /* 0x00000002ff027819 */ /* 0x000fe20000011603 */
[----:B------:R-:W-:Y:S01]  /*26d0*/  IMAD.MOV.U32 R8, RZ, RZ, -0x266e14b1 ;  /* 0xd991eb4fff087424 */ /* 0x000fe200078e00ff */
[----:B------:R-:W-:Y:S02]  /*26e0*/  ISETP.GT.U32.AND P0, PT, R7, 0x2c, PT ;  /* 0x0000002c0700780c */ /* 0x000fe40003f04070 */
[----:B------:R-:W-:Y:S01]  /*26f0*/  LOP3.LUT R2, R2, R3, RZ, 0x3c, !PT ;  /* 0x0000000302027212 */ /* 0x000fe200078e3cff */
[----:B------:R-:W-:Y:S01]  /*2700*/  IMAD.SHL.U32 R3, R5, 0x10, RZ ;  /* 0x0000001005037824 */ /* 0x000fe200078e00ff */
[----:B------:R-:W-:Y:S02]  /*2710*/  ISETP.GT.OR P0, PT, R0, 0x9, P0 ;  /* 0x000000090000780c */ /* 0x000fe40000704670 */
[C---:B0-----:R-:W-:Y:S02]  /*2720*/  ISETP.GT.AND P1, PT, R4.reuse, -0x1, PT ;  /* 0xffffffff0400780c */ /* 0x041fe40003f24270 */
[----:B------:R-:W-:Y:S01]  /*2730*/  LOP3.LUT R6, R4, 0xaad26b49, RZ, 0x3c, !PT ;  /* 0xaad26b4904067812 */ /* 0x000fe200078e3cff */
[----:B------:R-:W-:Y:S01]  /*2740*/  IMAD.SHL.U32 R4, R2, 0x2, RZ ;  /* 0x0000000202047824 */ /* 0x000fe200078e00ff */
[----:B------:R-:W-:-:S03]  /*2750*/  SEL R9, R8, 0x8bf16996, P1 ;  /* 0x8bf1699608097807 */ /* 0x000fc60000800000 */
[----:B------:R-:W-:Y:S01]  /*2760*/  IMAD R6, R6, 0x4182bed5, RZ ;  /* 0x4182bed506067824 */ /* 0x000fe200078e02ff */
[----:B------:R-:W-:-:S04]  /*2770*/  LOP3.LUT R4, R2, R4, R3, 0x96, !PT ;  /* 0x0000000402047212 */ /* 0x000fc800078e9603 */
[----:B------:R-:W-:Y:S02]  /*2780*/  IADD3 R9, PT, PT, R9, 0x64f0c9, R6 ;  /* 0x0064f0c909097810 */ /* 0x000fe40007ffe006 */
[----:B------:R-:W-:-:S04]  /*2790*/  LOP3.LUT R4, R4, R5, RZ, 0x3c, !PT ;  /* 0x0000000504047212 */ /* 0x000fc800078e3cff */
[----:B------:R-:W-:Y:S01]  /*27a0*/  IADD3 R4, PT, PT, R9, 0x587c5, R4 ;  /* 0x000587c509047810 */ /* 0x000fe20007ffe004 */
[----:B------:R-:W-:Y:S06]  /*27b0*/  @P0 EXIT ;  /* 0x000000000000094d */ /* 0x000fec0003800000 */
[----:B------:R-:W-:-:S05]  /*27c0*/  IABS R4, R4 ;  /* 0x0000000400047213 */ /* 0x000fca0000000000 */
[----:B------:R-:W-:-:S05]  /*27d0*/  IMAD.HI R2, R4, 0x40000001, RZ ;  /* 0x4000000104027827 */ /* 0x000fca00078e02ff */
[----:B------:R-:W-:-:S04]  /*27e0*/  SHF.R.U32.HI R3, RZ, 0x1f, R2 ;  /* 0x0000001fff037819 */ /* 0x000fc80000011602 */
[----:B------:R-:W-:-:S05]  /*27f0*/  LEA.HI.SX32 R3, R2, R3, 0x3 ;  /* 0x0000000302037211 */ /* 0x000fca00078f1aff */
[----:B------:R-:W-:Y:S02]  /*2800*/  IMAD R2, R3, -0x7fffffff, R4 ;  /* 0x8000000103027824 */ /* 0x000fe400078e0204 */
[----:B------:R-:W0:Y:S03]  /*2810*/  LDC.64 R4, c[0x4][0x98] ;  /* 0x01002600ff047b82 */ /* 0x000e260000000a00 */
[----:B------:R-:W-:-:S05]  /*2820*/  I2FP.F32.S32 R2, R2 ;  /* 0x0000000200027245 */ /* 0x000fca0000201400 */
[----:B------:R-:W-:-:S04]  /*2830*/  FFMA R3, R2, 4.6566128730773925781e-10, RZ ;  /* 0x3000000002037823 */ /* 0x000fc800000000ff */
[----:B------:R-:W-:-:S04]  /*2840*/  FFMA R3, R2, 4.6566128730773925781e-10, R3 ;  /* 0x3000000002037823 */ /* 0x000fc80000000003 */
        /* <DEDUP_REMOVED lines=9> */
[----:B------:R-:W-:Y:S01]  /*28e0*/  FFMA R6, R2, 4.6566128730773925781e-10, R3 ;  /* 0x3000000002067823 */ /* 0x000fe20000000003 */
[----:B0-----:R-:W-:-:S04]  /*28f0*/  IMAD.WIDE R2, R0, 0xb4, R4 ;  /* 0x000000b400027825 */ /* 0x001fc800078e0204 */
[----:B------:R-:W-:Y:S01]  /*2900*/  FADD R6, R6, -6 ;  /* 0xc0c0000006067421 */ /* 0x000fe20000000000 */
[----:B------:R-:W-:-:S04]  /*2910*/  IMAD.WIDE.U32 R2, R7, 0x4, R2 ;  /* 0x0000000407027825 */ /* 0x000fc800078e0002 */
[----:B------:R-:W-:-:S05]  /*2920*/  FMUL R5, R6, 0.14907120168209075928 ;  /* 0x3e18a61f06057820 */ /* 0x000fca0000400000 */
[----:B------:R-:W-:Y:S01]  /*2930*/  STG.E desc[UR6][R2.64], R5 ;  /* 0x0000000502007986 */ /* 0x000fe2000c101906 */
[----:B------:R-:W-:Y:S05]  /*2940*/  EXIT ;  /* 0x000000000000794d */ /* 0x000fea0003800000 */
.L_x_178:
        /* <DEDUP_REMOVED lines=11> */
.L_x_273:


//--------------------- .text._Z10init_fc2_bi     --------------------------
	.section	.text._Z10init_fc2_bi,"ax",@progbits
	.align	128
        .global         _Z10init_fc2_bi
        .type           _Z10init_fc2_bi,@function
        .size           _Z10init_fc2_bi,(.L_x_274 - _Z10init_fc2_bi)
        .other          _Z10init_fc2_bi,@"STO_CUDA_ENTRY STV_DEFAULT"
_Z10init_fc2_bi:
.text._Z10init_fc2_bi:
[----:B------:R-:W0:Y:S08]  /*0000*/  LDC R1, c[0x0][0x37c] ;  /* 0x0000df00ff017b82 */ /* 0x000e300000000800 */
[----:B------:R-:W1:Y:S01]  /*0010*/  LDC R2, c[0x0][0x380] ;  /* 0x0000e000ff027b82 */ /* 0x000e620000000800 */
[----:B------:R-:W2:Y:S01]  /*0020*/  S2R R8, SR_TID.X ;  /* 0x0000000000087919 */ /* 0x000ea20000002100 */
[----:B------:R-:W2:Y:S01]  /*0030*/  LDCU UR4, c[0x0][0x360] ;  /* 0x00006c00ff0477ac */ /* 0x000ea20008000800 */
[----:B------:R-:W-:Y:S01]  /*0040*/  IMAD.MOV.U32 R9, RZ, RZ, -0x266e14b1 ;  /* 0xd991eb4fff097424 */ /* 0x000fe200078e00ff */
[----:B------:R-:W-:Y:S01]  /*0050*/  BSSY.RECONVERGENT B0, `(.L_x_179) ;  /* 0x0000260000007945 */ /* 0x000fe20003800200 */
[----:B------:R-:W2:Y:S01]  /*0060*/  S2R R11, SR_CTAID.X ;  /* 0x00000000000b7919 */ /* 0x000ea20000002500 */
[----:B0-----:R-:W-:Y:S01]  /*0070*/  VIADD R1, R1, 0xffffffd0 ;  /* 0xffffffd001017836 */ /* 0x001fe20000000000 */
[----:B------:R-:W0:Y:S01]  /*0080*/  LDCU.64 UR6, c[0x0][0x358] ;  /* 0x00006b00ff0677ac */ /* 0x000e220008000a00 */
        /* <DEDUP_REMOVED lines=10> */
[----:B--2---:R-:W-:Y:S02]  /*0130*/  IMAD R0, R11, UR4, R8 ;  /* 0x000000040b007c24 */ /* 0x004fe4000f8e0208 */
[----:B------:R1:W-:Y:S03]  /*0140*/  STL.64 [R1], R2 ;  /* 0x0000000201007387 */ /* 0x0003e60000100a00 */
[----:B------:R-:W-:Y:S01]  /*0150*/  ISETP.NE.AND P0, PT, R0, RZ, PT ;  /* 0x000000ff0000720c */ /* 0x000fe20003f05270 */
[----:B------:R1:W-:Y:S01]  /*0160*/  STL.64 [R1+0x8], R6 ;  /* 0x0000080601007387 */ /* 0x0003e20000100a00 */
[----:B------:R-:W-:-:S03]  /*0170*/  SHF.R.S32.HI R8, RZ, 0x1f, R0 ;  /* 0x0000001fff087819 */ /* 0x000fc60000011400 */
[----:B------:R1:W-:Y:S08]  /*0180*/  STL.64 [R1+0x10], R4 ;  /* 0x0000100401007387 */ /* 0x0003f00000100a00 */
[----:B0-----:R-:W-:Y:S05]  /*0190*/  @!P0 BRA `(.L_x_180) ;  /* 0x00000024002c8947 */ /* 0x001fea0003800000 */
[----:B------:R-:W-:Y:S02]  /*01a0*/  IMAD.MOV.U32 R13, RZ, RZ, R8 ;  /* 0x000000ffff0d7224 */ /* 0x000fe400078e0008 */
[----:B------:R-:W-:Y:S02]  /*01b0*/  IMAD.MOV.U32 R11, RZ, RZ, RZ ;  /* 0x000000ffff0b7224 */ /* 0x000fe400078e00ff */
[----:B------:R-:W-:-:S07]  /*01c0*/  IMAD.MOV.U32 R10, RZ, RZ, R0 ;  /* 0x000000ffff0a7224 */ /* 0x000fce00078e0000 */
.L_x_189:
[----:B-1----:R-:W-:Y:S01]  /*01d0*/  LOP3.LUT R2, R10, 0x3, RZ, 0xc0, !PT ;  /* 0x000000030a027812 */ /* 0x002fe200078ec0ff */
        /* <DEDUP_REMOVED lines=9> */
.L_x_184:
[----:B------:R-:W-:-:S06]  /*0270*/  IMAD R12, R2, 0x4, R1 ;  /* 0x00000004020c7824 */ /* 0x000fcc00078e0201 */
[----:B------:R-:W5:Y:S01]  /*0280*/  LDL R12, [R12+0x4] ;  /* 0x000004000c0c7983 */ /* 0x000f620000100800 */
[----:B------:R-:W-:-:S05]  /*0290*/  UMOV UR4, URZ ;  /* 0x000000ff00047c82 */ /* 0x000fca0008000000 */
.L_x_183:
        /* <DEDUP_REMOVED lines=17> */
[----:B------:R-:W4:Y:S04]  /*03b0*/  @P5 LDG.E R25, desc[UR6][R14.64+0x70] ;  /* 0x000070060e195981 */ /* 0x000f28000c1e1900 */
[----:B------:R-:W4:Y:S01]  /*03c0*/  @P6 LDG.E R28, desc[UR6][R14.64+0x88] ;  /* 0x000088060e1c6981 */ /* 0x000f22000c1e1900 */
[----:B--2---:R-:W-:-:S03]  /*03d0*/  @!P0 LOP3.LUT R5, R5, R16, RZ, 0x3c, !PT ;  /* 0x0000001005058212 */ /* 0x004fc600078e3cff */
[----:B------:R-:W2:Y:S01]  /*03e0*/  @!P0 LDG.E R16, desc[UR6][R14.64] ;  /* 0x000000060e108981 */ /* 0x000ea2000c1e1900 */
[----:B---3--:R-:W-:-:S03]  /*03f0*/  @P1 LOP3.LUT R5, R5, R18, RZ, 0x3c, !PT ;  /* 0x0000001205051212 */ /* 0x008fc600078e3cff */
[----:B------:R-:W3:Y:S01]  /*0400*/  @!P0 LDG.E R18, desc[UR6][R14.64+0x8] ;  /* 0x000008060e128981 */ /* 0x000ee2000c1e1900 */
[----:B----4-:R-:W-:-:S03]  /*0410*/  @P2 LOP3.LUT R5, R5, R20, RZ, 0x3c, !PT ;  /* 0x0000001405052212 */ /* 0x010fc600078e3cff */
[----:B------:R-:W4:Y:S01]  /*0420*/  @P1 LDG.E R20, desc[UR6][R14.64+0x14] ;  /* 0x000014060e141981 */ /* 0x000f22000c1e1900 */
[----:B------:R-:W-:-:S03]  /*0430*/  @P3 LOP3.LUT R5, R5, R24, RZ, 0x3c, !PT ;  /* 0x0000001805053212 */ /* 0x000fc600078e3cff */
[----:B------:R-:W4:Y:S01]  /*0440*/  @P5 LDG.E R24, desc[UR6][R14.64+0x74] ;  /* 0x000074060e185981 */ /* 0x000f22000c1e1900 */
[----:B------:R-:W-:-:S03]  /*0450*/  @P4 LOP3.LUT R5, R5, R26, RZ, 0x3c, !PT ;  /* 0x0000001a05054212 */ /* 0x000fc600078e3cff */
[----:B------:R-:W4:Y:S01]  /*0460*/  @P3 LDG.E R26, desc[UR6][R14.64+0x44] ;  /* 0x000044060e1a3981 */ /* 0x000f22000c1e1900 */
[----:B------:R-:W-:-:S03]  /*0470*/  @!P0 LOP3.LUT R6, R6, R17, RZ, 0x3c, !PT ;  /* 0x0000001106068212 */ /* 0x000fc600078e3cff */
[----:B------:R-:W4:Y:S01]  /*0480*/  @P1 LDG.E R17, desc[UR6][R14.64+0x20] ;  /* 0x000020060e111981 */ /* 0x000f22000c1e1900 */
[----:B------:R-:W-:-:S03]  /*0490*/  @!P0 LOP3.LUT R4, R4, R19, RZ, 0x3c, !PT ;  /* 0x0000001304048212 */ /* 0x000fc600078e3cff */
[----:B------:R-:W4:Y:S01]  /*04a0*/  @P2 LDG.E R19, desc[UR6][R14.64+0x2c] ;  /* 0x00002c060e132981 */ /* 0x000f22000c1e1900 */
[----:B------:R-:W-:-:S03]  /*04b0*/  @P1 LOP3.LUT R6, R6, R21, RZ, 0x3c, !PT ;  /* 0x0000001506061212 */ /* 0x000fc600078e3cff */
[----:B------:R-:W4:Y:S01]  /*04c0*/  @P2 LDG.E R21, desc[UR6][R14.64+0x34] ;  /* 0x000034060e152981 */ /* 0x000f22000c1e1900 */
[----:B--2---:R-:W-:-:S03]  /*04d0*/  @!P0 LOP3.LUT R3, R3, R16, RZ, 0x3c, !PT ;  /* 0x0000001003038212 */ /* 0x004fc600078e3cff */
[----:B------:R-:W2:Y:S01]  /*04e0*/  @P1 LDG.E R16, desc[UR6][R14.64+0x1c] ;  /* 0x00001c060e101981 */ /* 0x000ea2000c1e1900 */
[----:B---3--:R-:W-:-:S03]  /*04f0*/  @!P0 LOP3.LUT R7, R7, R18, RZ, 0x3c, !PT ;  /* 0x0000001207078212 */ /* 0x008fc600078e3cff */
[----:B------:R-:W3:Y:S01]  /*0500*/  @P2 LDG.E R18, desc[UR6][R14.64+0x28] ;  /* 0x000028060e122981 */ /* 0x000ee2000c1e1900 */
[----:B----4-:R-:W-:-:S03]  /*0510*/  @P1 LOP3.LUT R3, R3, R20, RZ, 0x3c, !PT ;  /* 0x0000001403031212 */ /* 0x010fc600078e3cff */
[----:B------:R-:W4:Y:S01]  /*0520*/  @P2 LDG.E R20, desc[UR6][R14.64+0x30] ;  /* 0x000030060e142981 */ /* 0x000f22000c1e1900 */
[----:B------:R-:W-:-:S03]  /*0530*/  @P5 LOP3.LUT R5, R5, R24, RZ, 0x3c, !PT ;  /* 0x0000001805055212 */ /* 0x000fc600078e3cff */
[----:B------:R-:W4:Y:S01]  /*0540*/  @P3 LDG.E R24, desc[UR6][R14.64+0x3c] ;  /* 0x00003c060e183981 */ /* 0x000f22000c1e1900 */
[----:B------:R-:W-:-:S03]  /*0550*/  @P1 LOP3.LUT R4, R4, R17, RZ, 0x3c, !PT ;  /* 0x0000001104041212 */ /* 0x000fc600078e3cff */
[----:B------:R-:W4:Y:S01]  /*0560*/  @P3 LDG.E R17, desc[UR6][R14.64+0x48] ;  /* 0x000048060e113981 */ /* 0x000f22000c1e1900 */
[----:B------:R-:W-:-:S03]  /*0570*/  @P2 LOP3.LUT R6, R6, R19, RZ, 0x3c, !PT ;  /* 0x0000001306062212 */ /* 0x000fc600078e3cff */
[----:B------:R-:W4:Y:S01]  /*0580*/  @P4 LDG.E R19, desc[UR6][R14.64+0x54] ;  /* 0x000054060e134981 */ /* 0x000f22000c1e1900 */
[----:B------:R-:W-:Y:S02]  /*0590*/  @P2 LOP3.LUT R4, R4, R21, RZ, 0x3c, !PT ;  /* 0x0000001504042212 */ /* 0x000fe400078e3cff */
[----:B------:R-:W-:Y:S01]  /*05a0*/  @P3 LOP3.LUT R6, R6, R23, RZ, 0x3c, !PT ;  /* 0x0000001706063212 */ /* 0x000fe200078e3cff */
        /* <DEDUP_REMOVED lines=10> */
[----:B------:R-:W-:Y:S02]  /*0650*/  LOP3.LUT P0, RZ, R22, 0x80, RZ, 0xc0, !PT ;  /* 0x0000008016ff7812 */ /* 0x000fe4000780c0ff */
[----:B------:R-:W-:Y:S02]  /*0660*/  @P3 LOP3.LUT R7, R7, R26, RZ, 0x3c, !PT ;  /* 0x0000001a07073212 */ /* 0x000fe400078e3cff */
[----:B------:R-:W-:Y:S02]  /*0670*/  @P3 LOP3.LUT R4, R4, R17, RZ, 0x3c, !PT ;  /* 0x0000001104043212 */ /* 0x000fe400078e3cff */
        /* <DEDUP_REMOVED lines=17> */
[----:B------:R-:W-:Y:S02]  /*0790*/  @P6 LOP3.LUT R5, R5, R28, RZ, 0x3c, !PT ;  /* 0x0000001c05056212 */ /* 0x000fe400078e3cff */
[----:B------:R-:W-:Y:S02]  /*07a0*/  @P6 LOP3.LUT R6, R6, R17, RZ, 0x3c, !PT ;  /* 0x0000001106066212 */ /* 0x000fe400078e3cff */
[----:B------:R-:W-:Y:S02]  /*07b0*/  @P6 LOP3.LUT R4, R4, R19, RZ, 0x3c, !PT ;  /* 0x0000001304046212 */ /* 0x000fe400078e3cff */
[----:B------:R-:W-:Y:S02]  /*07c0*/  @P0 LOP3.LUT R5, R5, R26, RZ, 0x3c, !PT ;  /* 0x0000001a05050212 */ /* 0x000fe400078e3cff */
[----:B------:R-:W-:-:S02]  /*07d0*/  @P0 LOP3.LUT R6, R6, R21, RZ, 0x3c, !PT ;  /* 0x0000001506060212 */ /* 0x000fc400078e3cff */
[----:B------:R-:W-:Y:S02]  /*07e0*/  @P0 LOP3.LUT R4, R4, R23, RZ, 0x3c, !PT ;  /* 0x0000001704040212 */ /* 0x000fe400078e3cff */
[----:B--2---:R-:W-:Y:S02]  /*07f0*/  @P6 LOP3.LUT R3, R3, R16, RZ, 0x3c, !PT ;  /* 0x0000001003036212 */ /* 0x004fe400078e3cff */
[----:B---3--:R-:W-:Y:S02]  /*0800*/  @P6 LOP3.LUT R7, R7, R18, RZ, 0x3c, !PT ;  /* 0x0000001207076212 */ /* 0x008fe400078e3cff */
[----:B----4-:R-:W-:Y:S02]  /*0810*/  @P0 LOP3.LUT R3, R3, R20, RZ, 0x3c, !PT ;  /* 0x0000001403030212 */ /* 0x010fe400078e3cff */
        /* <DEDUP_REMOVED lines=72> */
[----:B------:R-:W-:-:S04]  /*0ca0*/  UIADD3 UR4, UPT, UPT, UR4, 0x10, URZ ;  /* 0x0000001004047890 */ /* 0x000fc8000fffe0ff */
[----:B------:R-:W-:Y:S01]  /*0cb0*/  UISETP.NE.AND UP0, UPT, UR4, 0x20, UPT ;  /* 0x000000200400788c */ /* 0x000fe2000bf05270 */
[----:B--2---:R-:W-:Y:S02]  /*0cc0*/  @P5 LOP3.LUT R5, R5, R18, RZ, 0x3c, !PT ;  /* 0x0000001205055212 */ /* 0x004fe400078e3cff */
[----:B---3--:R-:W-:Y:S02]  /*0cd0*/  @P6 LOP3.LUT R6, R6, R19, RZ, 0x3c, !PT ;  /* 0x0000001306066212 */ /* 0x008fe400078e3cff */
[----:B----4-:R-:W-:Y:S02]  /*0ce0*/  @P6 LOP3.LUT R3, R3, R20, RZ, 0x3c, !PT ;  /* 0x0000001403036212 */ /* 0x010fe400078e3cff */
[----:B------:R-:W-:Y:S02]  /*0cf0*/  @P6 LOP3.LUT R4, R4, R21, RZ, 0x3c, !PT ;  /* 0x0000001504046212 */ /* 0x000fe400078e3cff */
[----:B------:R-:W-:Y:S02]  /*0d00*/  @P6 LOP3.LUT R7, R7, R22, RZ, 0x3c, !PT ;  /* 0x0000001607076212 */ /* 0x000fe400078e3cff */
[----:B------:R-:W-:-:S02]  /*0d10*/  @P6 LOP3.LUT R5, R5, R16, RZ, 0x3c, !PT ;  /* 0x0000001005056212 */ /* 0x000fc400078e3cff */
[----:B------:R-:W-:Y:S02]  /*0d20*/  @P0 LOP3.LUT R3, R3, R24, RZ, 0x3c, !PT ;  /* 0x0000001803030212 */ /* 0x000fe400078e3cff */
[----:B------:R-:W-:Y:S02]  /*0d30*/  @P0 LOP3.LUT R5, R5, R28, RZ, 0x3c, !PT ;  /* 0x0000001c05050212 */ /* 0x000fe400078e3cff */
[----:B------:R-:W-:Y:S02]  /*0d40*/  @P0 LOP3.LUT R7, R7, R26, RZ, 0x3c, !PT ;  /* 0x0000001a07070212 */ /* 0x000fe400078e3cff */
[----:B------:R-:W-:Y:S02]  /*0d50*/  @P0 LOP3.LUT R4, R4, R23, RZ, 0x3c, !PT ;  /* 0x0000001704040212 */ /* 0x000fe400078e3cff */
[----:B------:R-:W-:Y:S01]  /*0d60*/  @P0 LOP3.LUT R6, R6, R17, RZ, 0x3c, !PT ;  /* 0x0000001106060212 */ /* 0x000fe200078e3cff */
        /* <DEDUP_REMOVED lines=16> */
.L_x_186:
[----:B------:R-:W-:-:S06]  /*0e70*/  IMAD R12, R2, 0x4, R1 ;  /* 0x00000004020c7824 */ /* 0x000fcc00078e0201 */
[----:B------:R-:W5:Y:S01]  /*0e80*/  LDL R12, [R12+0x4] ;  /* 0x000004000c0c7983 */ /* 0x000f620000100800 */
[----:B------:R-:W-:-:S05]  /*0e90*/  UMOV UR4, URZ ;  /* 0x000000ff00047c82 */ /* 0x000fca0008000000 */
.L_x_185:
        /* <DEDUP_REMOVED lines=189> */
.L_x_188:
[----:B------:R-:W-:-:S06]  /*1a70*/  IMAD R12, R2, 0x4, R1 ;  /* 0x00000004020c7824 */ /* 0x000fcc00078e0201 */
[----:B------:R-:W5:Y:S01]  /*1a80*/  LDL R12, [R12+0x4] ;  /* 0x000004000c0c7983 */ /* 0x000f620000100800 */
[----:B------:R-:W-:-:S05]  /*1a90*/  UMOV UR4, URZ ;  /* 0x000000ff00047c82 */ /* 0x000fca0008000000 */
.L_x_187:
        /* <DEDUP_REMOVED lines=177> */
[----:B------:R0:W-:Y:S04]  /*25b0*/  STL.64 [R1+0x8], R6 ;  /* 0x0000080601007387 */ /* 0x0001e80000100a00 */
[----:B------:R0:W-:Y:S04]  /*25c0*/  STL [R1+0x4], R3 ;  /* 0x0000040301007387 */ /* 0x0001e80000100800 */
[----:B------:R0:W-:Y:S02]  /*25d0*/  STL.64 [R1+0x10], R4 ;  /* 0x0000100401007387 */ /* 0x0001e40000100a00 */
.L_x_182:
[----:B------:R-:W-:Y:S05]  /*25e0*/  BSYNC.RECONVERGENT B1 ;  /* 0x0000000000017941 */ /* 0x000fea0003800200 */
.L_x_181:
[C---:B------:R-:W-:Y:S01]  /*25f0*/  ISETP.GT.U32.AND P0, PT, R10.reuse, 0x3, PT ;  /* 0x000000030a00780c */ /* 0x040fe20003f04070 */
[----:B------:R-:W-:Y:S01]  /*2600*/  VIADD R11, R11, 0x1 ;  /* 0x000000010b0b7836 */ /* 0x000fe20000000000 */
[--C-:B------:R-:W-:Y:S02]  /*2610*/  SHF.R.U64 R10, R10, 0x2, R13.reuse ;  /* 0x000000020a0a7819 */ /* 0x100fe4000000120d */
[----:B------:R-:W-:Y:S02]  /*2620*/  ISETP.GT.U32.AND.EX P0, PT, R13, RZ, PT, P0 ;  /* 0x000000ff0d00720c */ /* 0x000fe40003f04100 */
[----:B------:R-:W-:-:S11]  /*2630*/  SHF.R.U32.HI R13, RZ, 0x2, R13 ;  /* 0x00000002ff0d7819 */ /* 0x000fd6000001160d */
[----:B------:R-:W-:Y:S05]  /*2640*/  @P0 BRA `(.L_x_189) ;  /* 0xffffffd800e00947 */ /* 0x000fea000383ffff */
.L_x_180:
[----:B------:R-:W-:Y:S05]  /*2650*/  BSYNC.RECONVERGENT B0 ;  /* 0x0000000000007941 */ /* 0x000fea0003800200 */
.L_x_179:
[----:B01----:R-:W0:Y:S01]  /*2660*/  LDC R4, c[0x0][0x380] ;  /* 0x0000e000ff047b82 */ /* 0x003e220000000800 */
[----:B------:R-:W-:Y:S01]  /*2670*/  SHF.R.U32.HI R2, RZ, 0x2, R3 ;  /* 0x00000002ff027819 */ /* 0x000fe20000011603 */
[----:B------:R-:W-:-:S03]  /*2680*/  IMAD.MOV.U32 R7, RZ, RZ, -0x266e14b1 ;  /* 0xd991eb4fff077424 */ /* 0x000fc600078e00ff */
[----:B------:R-:W-:Y:S01]  /*2690*/  LOP3.LUT R2, R2, R3, RZ, 0x3c, !PT ;  /* 0x0000000302027212 */ /* 0x000fe200078e3cff */
[----:B------:R-:W-:Y:S01]  /*26a0*/  IMAD.SHL.U32 R3, R5, 0x10, RZ ;  /* 0x0000001005037824 */ /* 0x000fe200078e00ff */
[C---:B0-----:R-:W-:Y:S02]  /*26b0*/  ISETP.GT.AND P0, PT, R4.reuse, -0x1, PT ;  /* 0xffffffff0400780c */ /* 0x041fe40003f04270 */
[----:B------:R-:W-:Y:S01]  /*26c0*/  LOP3.LUT R6, R4, 0xaad26b49, RZ, 0x3c, !PT ;  /* 0xaad26b4904067812 */ /* 0x000fe200078e3cff */
[----:B------:R-:W-:Y:S01]  /*26d0*/  IMAD.SHL.U32 R4, R2, 0x2, RZ ;  /* 0x0000000202047824 */ /* 0x000fe200078e00ff */
[----:B------:R-:W-:Y:S02]  /*26e0*/  SEL R7, R7, 0x8bf16996, P0 ;  /* 0x8bf1699607077807 */ /* 0x000fe40000000000 */
[----:B------:R-:W-:Y:S01]  /*26f0*/  ISETP.GT.AND P0, PT, R0, 0x9, PT ;  /* 0x000000090000780c */ /* 0x000fe20003f04270 */
[----:B------:R-:W-:Y:S01]  /*2700*/  IMAD R6, R6, 0x4182bed5, RZ ;  /* 0x4182bed506067824 */ /* 0x000fe200078e02ff */
[----:B------:R-:W-:-:S04]  /*2710*/  LOP3.LUT R4, R2, R4, R3, 0x96, !PT ;  /* 0x0000000402047212 */ /* 0x000fc800078e9603 */
[----:B------:R-:W-:Y:S02]  /*2720*/  IADD3 R7, PT, PT, R7, 0x64f0c9, R6 ;  /* 0x0064f0c907077810 */ /* 0x000fe40007ffe006 */
[----:B------:R-:W-:-:S04]  /*2730*/  LOP3.LUT R4, R4, R5, RZ, 0x3c, !PT ;  /* 0x0000000504047212 */ /* 0x000fc800078e3cff */
[----:B------:R-:W-:Y:S01]  /*2740*/  IADD3 R4, PT, PT, R7, 0x587c5, R4 ;  /* 0x000587c507047810 */ /* 0x000fe20007ffe004 */
[----:B------:R-:W-:Y:S06]  /*2750*/  @P0 EXIT ;  /* 0x000000000000094d */ /* 0x000fec0003800000 */
[----:B------:R-:W-:Y:S01]  /*2760*/  IABS R4, R4 ;  /* 0x0000000400047213 */ /* 0x000fe20000000000 */
[----:B------:R-:W0:Y:S01]  /*2770*/  LDCU.64 UR4, c[0x4][0x90] ;  /* 0x01001200ff0477ac */ /* 0x000e220008000a00 */
[----:B------:R-:W-:-:S03]  /*2780*/  SHF.R.S32.HI R5, RZ, 0x1f, R0 ;  /* 0x0000001fff057819 */ /* 0x000fc60000011400 */
[----:B------:R-:W-:-:S05]  /*2790*/  IMAD.HI R2, R4, 0x40000001, RZ ;  /* 0x4000000104027827 */ /* 0x000fca00078e02ff */
[----:B------:R-:W-:-:S04]  /*27a0*/  SHF.R.U32.HI R3, RZ, 0x1f, R2 ;  /* 0x0000001fff037819 */ /* 0x000fc80000011602 */
[----:B------:R-:W-:-:S05]  /*27b0*/  LEA.HI.SX32 R3, R2, R3, 0x3 ;  /* 0x0000000302037211 */ /* 0x000fca00078f1aff */
[----:B------:R-:W-:-:S05]  /*27c0*/  IMAD R2, R3, -0x7fffffff, R4 ;  /* 0x8000000103027824 */ /* 0x000fca00078e0204 */
        /* <DEDUP_REMOVED lines=13> */
[----:B0-----:R-:W-:-:S03]  /*28a0*/  LEA R2, P0, R0, UR4, 0x2 ;  /* 0x0000000400027c11 */ /* 0x001fc6000f8010ff */
[----:B------:R-:W-:Y:S01]  /*28b0*/  FADD R4, R3, -6 ;  /* 0xc0c0000003047421 */ /* 0x000fe20000000000 */
[----:B------:R-:W-:-:S03]  /*28c0*/  LEA.HI.X R3, R0, UR5, R5, 0x2, P0 ;  /* 0x0000000500037c11 */ /* 0x000fc600080f1405 */
[----:B------:R-:W-:-:S05]  /*28d0*/  FMUL R5, R4, 0.14907120168209075928 ;  /* 0x3e18a61f04057820 */ /* 0x000fca0000400000 */
[----:B------:R-:W-:Y:S01]  /*28e0*/  STG.E desc[UR6][R2.64], R5 ;  /* 0x0000000502007986 */ /* 0x000fe2000c101906 */
[----:B------:R-:W-:Y:S05]  /*28f0*/  EXIT ;  /* 0x000000000000794d */ /* 0x000fea0003800000 */
.L_x_190:
        /* <DEDUP_REMOVED lines=16> */
.L_x_274:


//--------------------- .text._Z10init_fc1_wii    --------------------------
	.section	.text._Z10init_fc1_wii,"ax",@progbits
	.align	128
        .global         _Z10init_fc1_wii
        .type           _Z10init_fc1_wii,@function
        .size           _Z10init_fc1_wii,(.L_x_275 - _Z10init_fc1_wii)
        .other          _Z10init_fc1_wii,@"STO_CUDA_ENTRY STV_DEFAULT"
_Z10init_fc1_wii:
.text._Z10init_fc1_wii:
        /* <DEDUP_REMOVED lines=10> */
[----:B------:R-:W0:Y:S01]  /*00a0*/  LDCU UR6, c[0x0][0x368] ;  /* 0x00006d00ff0677ac */ /* 0x000e220008000800 */
[----:B------:R-:W3:Y:S01]  /*00b0*/  S2R R6, SR_CTAID.Y ;  /* 0x0000000000067919 */ /* 0x000ee20000002600 */
[----:B------:R-:W0:Y:S01]  /*00c0*/  S2R R12, SR_TID.Z ;  /* 0x00000000000c7919 */ /* 0x000e220000002300 */
[----:B------:R-:W0:Y:S01]  /*00d0*/  S2R R13, SR_CTAID.Z ;  /* 0x00000000000d7919 */ /* 0x000e220000002700 */
[----:B-1----:R-:W-:-:S02]  /*00e0*/  LOP3.LUT R0, R2, 0xaad26b49, RZ, 0x3c, !PT ;  /* 0xaad26b4902007812 */ /* 0x002fc400078e3cff */
[----:B------:R-:W-:-:S03]  /*00f0*/  ISETP.GT.AND P0, PT, R2, -0x1, PT ;  /* 0xffffffff0200780c */ /* 0x000fc60003f04270 */
[----:B------:R-:W-:Y:S01]  /*0100*/  IMAD R0, R0, 0x4182bed5, RZ ;  /* 0x4182bed500007824 */ /* 0x000fe200078e02ff */
[----:B------:R-:W-:-:S03]  /*0110*/  SEL R3, R3, 0x8bf16996, P0 ;  /* 0x8bf1699603037807 */ /* 0x000fc60000000000 */
[C---:B------:R-:W-:Y:S01]  /*0120*/  VIADD R5, R0.reuse, 0x583f19 ;  /* 0x00583f1900057836 */ /* 0x040fe20000000000 */
[C---:B------:R-:W-:Y:S01]  /*0130*/  IADD3 R2, PT, PT, R3.reuse, 0x64f0c9, R0 ;  /* 0x0064f0c903027810 */ /* 0x040fe20007ffe000 */
[C---:B------:R-:W-:Y:S01]  /*0140*/  VIADD R9, R3.reuse, 0x1f123bb5 ;  /* 0x1f123bb503097836 */ /* 0x040fe20000000000 */
[----:B------:R-:W-:Y:S01]  /*0150*/  LOP3.LUT R4, R3, 0x5491333, RZ, 0x3c, !PT ;  /* 0x0549133303047812 */ /* 0x000fe200078e3cff */
[----:B--2---:R-:W-:Y:S01]  /*0160*/  IMAD R10, R7, UR4, R10 ;  /* 0x00000004070a7c24 */ /* 0x004fe2000f8e020a */
[C---:B------:R-:W-:Y:S01]  /*0170*/  LOP3.LUT R8, R0.reuse, 0x159a55e5, RZ, 0x3c, !PT ;  /* 0x159a55e500087812 */ /* 0x040fe200078e3cff */
[----:B------:R-:W-:Y:S02]  /*0180*/  VIADD R3, R0, 0x75bcd15 ;  /* 0x075bcd1500037836 */ /* 0x000fe40000000000 */
[----:B------:R1:W-:Y:S01]  /*0190*/  STL.64 [R1+0x10], R4 ;  /* 0x0000100401007387 */ /* 0x0003e20000100a00 */
[----:B---3--:R-:W-:-:S03]  /*01a0*/  IMAD R11, R6, UR5, R11 ;  /* 0x00000005060b7c24 */ /* 0x008fc6000f8e020b */
[----:B------:R1:W-:Y:S01]  /*01b0*/  STL.64 [R1+0x8], R8 ;  /* 0x0000080801007387 */ /* 0x0003e20000100a00 */
[----:B------:R-:W-:-:S03]  /*01c0*/  IMAD R7, R11, 0xc, R10 ;  /* 0x0000000c0b077824 */ /* 0x000fc600078e020a */
[----:B------:R1:W-:Y:S01]  /*01d0*/  STL.64 [R1], R2 ;  /* 0x0000000201007387 */ /* 0x0003e20000100a00 */
[----:B0-----:R-:W-:Y:S01]  /*01e0*/  IMAD R0, R13, UR6, R12 ;  /* 0x000000060d007c24 */ /* 0x001fe2000f8e020c */
[----:B------:R-:W0:Y:S03]  /*01f0*/  LDCU.64 UR6, c[0x0][0x358] ;  /* 0x00006b00ff0677ac */ /* 0x000e260008000a00 */
[----:B------:R-:W-:-:S05]  /*0200*/  IMAD R7, R0, 0x90, R7 ;  /* 0x0000009000077824 */ /* 0x000fca00078e0207 */
[----:B------:R-:W-:-:S13]  /*0210*/  ISETP.NE.AND P0, PT, R7, RZ, PT ;  /* 0x000000ff0700720c */ /* 0x000fda0003f05270 */
[----:B01----:R-:W-:Y:S05]  /*0220*/  @!P0 BRA `(.L_x_192) ;  /* 0x0000002400308947 */ /* 0x003fea0003800000 */
[--C-:B------:R-:W-:Y:S01]  /*0230*/  SHF.R.S32.HI R12, RZ, 0x1f, R7.reuse ;  /* 0x0000001fff0c7819 */ /* 0x100fe20000011407 */
[----:B------:R-:W-:Y:S02]  /*0240*/  IMAD.MOV.U32 R15, RZ, RZ, R7 ;  /* 0x000000ffff0f7224 */ /* 0x000fe400078e0007 */
[----:B------:R-:W-:-:S07]  /*0250*/  IMAD.MOV.U32 R13, RZ, RZ, RZ ;  /* 0x000000ffff0d7224 */ /* 0x000fce00078e00ff */
.L_x_201:
[----:B------:R-:W-:Y:S01]  /*0260*/  LOP3.LUT R20, R15, 0x3, RZ, 0xc0, !PT ;  /* 0x000000030f147812 */ /* 0x000fe200078ec0ff */
[----:B------:R-:W-:Y:S03]  /*0270*/  BSSY.RECONVERGENT B1, `(.L_x_193) ;  /* 0x0000241000017945 */ /* 0x000fe60003800200 */
[----:B------:R-:W-:-:S04]  /*0280*/  ISETP.NE.U32.AND P0, PT, R20, RZ, PT ;  /* 0x000000ff1400720c */ /* 0x000fc80003f05070 */
[----:B------:R-:W-:-:S13]  /*0290*/  ISETP.NE.AND.EX P0, PT, RZ, RZ, PT, P0 ;  /* 0x000000ffff00720c */ /* 0x000fda0003f05300 */
[----:B01----:R-:W-:Y:S05]  /*02a0*/  @!P0 BRA `(.L_x_194) ;  /* 0x0000002000f48947 */ /* 0x003fea0003800000 */
[----:B------:R-:W0:Y:S01]  /*02b0*/  LDC.64 R8, c[0x4][RZ] ;  /* 0x01000000ff087b82 */ /* 0x000e220000000a00 */
[----:B------:R-:W-:Y:S01]  /*02c0*/  IMAD.MOV.U32 R14, RZ, RZ, RZ ;  /* 0x000000ffff0e7224 */ /* 0x000fe200078e00ff */
[----:B------:R-:W-:Y:S02]  /*02d0*/  CS2R R4, SRZ ;  /* 0x0000000000047805 */ /* 0x000fe4000001ff00 */
[----:B------:R-:W-:Y:S01]  /*02e0*/  CS2R R6, SRZ ;  /* 0x0000000000067805 */ /* 0x000fe2000001ff00 */
[----:B------:R-:W-:Y:S02]  /*02f0*/  IMAD.MOV.U32 R3, RZ, RZ, RZ ;  /* 0x000000ffff037224 */ /* 0x000fe400078e00ff */
[----:B0-----:R-:W-:-:S07]  /*0300*/  IMAD.WIDE.U32 R8, R13, 0xc80, R8 ;  /* 0x00000c800d087825 */ /* 0x001fce00078e0008 */
.L_x_196:
[----:B------:R-:W-:-:S06]  /*0310*/  IMAD R18, R14, 0x4, R1 ;  /* 0x000000040e127824 */ /* 0x000fcc00078e0201 */
[----:B------:R-:W5:Y:S01]  /*0320*/  LDL R18, [R18+0x4] ;  /* 0x0000040012127983 */ /* 0x000f620000100800 */
[----:B------:R-:W-:Y:S01]  /*0330*/  IMAD.SHL.U32 R19, R14, 0x20, RZ ;  /* 0x000000200e137824 */ /* 0x000fe200078e00ff */
[----:B------:R-:W-:-:S06]  /*0340*/  UMOV UR4, URZ ;  /* 0x000000ff00047c82 */ /* 0x000fcc0008000000 */
.L_x_195:
[----:B-----5:R-:W-:Y:S01]  /*0350*/  SHF.R.U32.HI R23, RZ, UR4, R18 ;  /* 0x00000004ff177c19 */ /* 0x020fe20008011612 */
[----:B------:R-:W-:-:S03]  /*0360*/  VIADD R16, R19, UR4 ;  /* 0x0000000413107c36 */ /* 0x000fc60008000000 */
[----:B------:R-:W-:-:S04]  /*0370*/  LOP3.LUT R17, R23, 0x1, RZ, 0xc0, !PT ;  /* 0x0000000117117812 */ /* 0x000fc800078ec0ff */
        /* <DEDUP_REMOVED lines=8> */
[----:B------:R-:W4:Y:S04]  /*0400*/  @!P0 LDG.E R21, desc[UR6][R16.64+0x4] ;  /* 0x0000040610158981 */ /* 0x000f28000c1e1900 */
[----:B------:R-:W4:Y:S01]  /*0410*/  @P1 LDG.E R25, desc[UR6][R16.64+0x20] ;  /* 0x0000200610191981 */ /* 0x000f22000c1e1900 */
[----:B--2---:R-:W-:-:S03]  /*0420*/  @!P0 LOP3.LUT R5, R5, R22, RZ, 0x3c, !PT ;  /* 0x0000001605058212 */ /* 0x004fc600078e3cff */
[----:B------:R-:W2:Y:S01]  /*0430*/  @!P0 LDG.E R22, desc[UR6][R16.64] ;  /* 0x0000000610168981 */ /* 0x000ea2000c1e1900 */
[----:B---3--:R-:W-:-:S03]  /*0440*/  @P1 LOP3.LUT R5, R5, R24, RZ, 0x3c, !PT ;  /* 0x0000001805051212 */ /* 0x008fc600078e3cff */
[----:B------:R-:W3:Y:S01]  /*0450*/  @P4 LDG.E R24, desc[UR6][R16.64+0x60] ;  /* 0x0000600610184981 */ /* 0x000ee2000c1e1900 */
[----:B----4-:R-:W-:-:S03]  /*0460*/  @P2 LOP3.LUT R5, R5, R26, RZ, 0x3c, !PT ;  /* 0x0000001a05052212 */ /* 0x010fc600078e3cff */
[----:B------:R-:W4:Y:S01]  /*0470*/  @P5 LDG.E R26, desc[UR6][R16.64+0x74] ;  /* 0x00007406101a5981 */ /* 0x000f22000c1e1900 */
[----:B------:R-:W-:Y:S02]  /*0480*/  @P3 LOP3.LUT R5, R5, R28, RZ, 0x3c, !PT ;  /* 0x0000001c05053212 */ /* 0x000fe400078e3cff */
[----:B------:R-:W-:Y:S02]  /*0490*/  @!P0 LOP3.LUT R6, R6, R21, RZ, 0x3c, !PT ;  /* 0x0000001506068212 */ /* 0x000fe400078e3cff */
[----:B------:R-:W4:Y:S01]  /*04a0*/  @!P0 LDG.E R21, desc[UR6][R16.64+0xc] ;  /* 0x00000c0610158981 */ /* 0x000f22000c1e1900 */
[----:B--2---:R-:W-:-:S03]  /*04b0*/  @!P0 LOP3.LUT R3, R3, R22, RZ, 0x3c, !PT ;  /* 0x0000001603038212 */ /* 0x004fc600078e3cff */
[----:B------:R-:W2:Y:S01]  /*04c0*/  @!P0 LDG.E R22, desc[UR6][R16.64+0x8] ;  /* 0x0000080610168981 */ /* 0x000ea2000c1e1900 */
[----:B---3--:R-:W-:-:S03]  /*04d0*/  @P4 LOP3.LUT R5, R5, R24, RZ, 0x3c, !PT ;  /* 0x0000001805054212 */ /* 0x008fc600078e3cff */
[----:B------:R-:W3:Y:S01]  /*04e0*/  @P1 LDG.E R24, desc[UR6][R16.64+0x14] ;  /* 0x0000140610181981 */ /* 0x000ee2000c1e1900 */
[----:B----4-:R-:W-:-:S03]  /*04f0*/  @!P0 LOP3.LUT R4, R4, R21, RZ, 0x3c, !PT ;  /* 0x0000001504048212 */ /* 0x010fc600078e3cff */
[----:B------:R-:W4:Y:S01]  /*0500*/  @P1 LDG.E R21, desc[UR6][R16.64+0x18] ;  /* 0x0000180610151981 */ /* 0x000f22000c1e1900 */
[----:B--2---:R-:W-:-:S03]  /*0510*/  @!P0 LOP3.LUT R7, R7, R22, RZ, 0x3c, !PT ;  /* 0x0000001607078212 */ /* 0x004fc600078e3cff */
[----:B------:R-:W2:Y:S01]  /*0520*/  @P1 LDG.E R22, desc[UR6][R16.64+0x1c] ;  /* 0x00001c0610161981 */ /* 0x000ea2000c1e1900 */
[----:B---3--:R-:W-:-:S03]  /*0530*/  @P1 LOP3.LUT R3, R3, R24, RZ, 0x3c, !PT ;  /* 0x0000001803031212 */ /* 0x008fc600078e3cff */
[----:B------:R-:W3:Y:S01]  /*0540*/  @P2 LDG.E R24, desc[UR6][R16.64+0x28] ;  /* 0x0000280610182981 */ /* 0x000ee2000c1e1900 */
[----:B------:R-:W-:-:S03]  /*0550*/  @P1 LOP3.LUT R4, R4, R25, RZ, 0x3c, !PT ;  /* 0x0000001904041212 */ /* 0x000fc600078e3cff */
[----:B------:R-:W3:Y:S01]  /*0560*/  @P2 LDG.E R25, desc[UR6][R16.64+0x34] ;  /* 0x0000340610192981 */ /* 0x000ee2000c1e1900 */
[----:B----4-:R-:W-:-:S03]  /*0570*/  @P1 LOP3.LUT R6, R6, R21, RZ, 0x3c, !PT ;  /* 0x0000001506061212 */ /* 0x010fc600078e3cff */
[----:B------:R-:W4:Y:S01]  /*0580*/  @P2 LDG.E R21, desc[UR6][R16.64+0x2c] ;  /* 0x00002c0610152981 */ /* 0x000f22000c1e1900 */
[----:B--2---:R-:W-:-:S03]  /*0590*/  @P1 LOP3.LUT R7, R7, R22, RZ, 0x3c, !PT ;  /* 0x0000001607071212 */ /* 0x004fc600078e3cff */
        /* <DEDUP_REMOVED lines=27> */
[----:B------:R-:W-:Y:S02]  /*0750*/  LOP3.LUT P0, RZ, R23, 0x80, RZ, 0xc0, !PT ;  /* 0x0000008017ff7812 */ /* 0x000fe4000780c0ff */
[----:B------:R-:W-:Y:S02]  /*0760*/  @P5 LOP3.LUT R4, R4, R25, RZ, 0x3c, !PT ;  /* 0x0000001904045212 */ /* 0x000fe400078e3cff */
        /* <DEDUP_REMOVED lines=17> */
[----:B------:R-:W-:Y:S02]  /*0880*/  @P6 LOP3.LUT R5, R5, R26, RZ, 0x3c, !PT ;  /* 0x0000001a05056212 */ /* 0x000fe400078e3cff */
[----:B------:R-:W-:Y:S02]  /*0890*/  @P0 LOP3.LUT R4, R4, R25, RZ, 0x3c, !PT ;  /* 0x0000001904040212 */ /* 0x000fe400078e3cff */
[----:B----4-:R-:W-:Y:S02]  /*08a0*/  @P0 LOP3.LUT R6, R6, R21, RZ, 0x3c, !PT ;  /* 0x0000001506060212 */ /* 0x010fe400078e3cff */
[----:B--2---:R-:W-:Y:S02]  /*08b0*/  @P0 LOP3.LUT R7, R7, R22, RZ, 0x3c, !PT ;  /* 0x0000001607070212 */ /* 0x004fe400078e3cff */
[----:B---3--:R-:W-:Y:S02]  /*08c0*/  @P0 LOP3.LUT R5, R5, R24, RZ, 0x3c, !PT ;  /* 0x0000001805050212 */ /* 0x008fe400078e3cff */
[----:B------:R-:W-:-:S13]  /*08d0*/  R2P PR, R23.B1, 0x7f ;  /* 0x0000007f17007804 */ /* 0x000fda0000001000 */
[----:B------:R-:W2:Y:S04]  /*08e0*/  @P0 LDG.E R22, desc[UR6][R16.64+0xa0] ;  /* 0x0000a00610160981 */ /* 0x000ea8000c1e1900 */
[----:B------:R-:W3:Y:S04]  /*08f0*/  @P0 LDG.E R21, desc[UR6][R16.64+0xa4] ;  /* 0x0000a40610150981 */ /* 0x000ee8000c1e1900 */
        /* <DEDUP_REMOVED lines=9> */
[----:B--2---:R-:W-:-:S03]  /*0990*/  @P0 LOP3.LUT R7, R7, R22, RZ, 0x3c, !PT ;  /* 0x0000001607070212 */ /* 0x004fc600078e3cff */
[----:B------:R-:W2:Y:S01]  /*09a0*/  @P1 LDG.E R22, desc[UR6][R16.64+0xb4] ;  /* 0x0000b40610161981 */ /* 0x000ea2000c1e1900 */
[----:B------:R-:W-:-:S03]  /*09b0*/  @P0 LOP3.LUT R4, R4, R25, RZ, 0x3c, !PT ;  /* 0x0000001904040212 */ /* 0x000fc600078e3cff */
[----:B------:R-:W2:Y:S01]  /*09c0*/  @P1 LDG.E R25, desc[UR6][R16.64+0xc0] ;  /* 0x0000c00610191981 */ /* 0x000ea2000c1e1900 */
[----:B------:R-:W-:Y:S02]  /*09d0*/  LOP3.LUT P0, RZ, R23, 0x8000, RZ, 0xc0, !PT ;  /* 0x0000800017ff7812 */ /* 0x000fe4000780c0ff */
[----:B---3--:R-:W-:Y:S01]  /*09e0*/  @P1 LOP3.LUT R6, R6, R21, RZ, 0x3c, !PT ;  /* 0x0000001506061212 */ /* 0x008fe200078e3cff */
[----:B------:R-:W3:Y:S01]  /*09f0*/  @P2 LDG.E R23, desc[UR6][R16.64+0xd4] ;  /* 0x0000d40610172981 */ /* 0x000ee2000c1e1900 */
[----:B----4-:R-:W-:-:S03]  /*0a00*/  @P1 LOP3.LUT R7, R7, R24, RZ, 0x3c, !PT ;  /* 0x0000001807071212 */ /* 0x010fc600078e3cff */
[----:B------:R-:W4:Y:S04]  /*0a10*/  @P2 LDG.E R24, desc[UR6][R16.64+0xc8] ;  /* 0x0000c80610182981 */ /* 0x000f28000c1e1900 */
[----:B------:R-:W4:Y:S01]  /*0a20*/  @P2 LDG.E R21, desc[UR6][R16.64+0xcc] ;  /* 0x0000cc0610152981 */ /* 0x000f22000c1e1900 */
[----:B--2---:R-:W-:-:S03]  /*0a30*/  @P1 LOP3.LUT R3, R3, R22, RZ, 0x3c, !PT ;  /* 0x0000001603031212 */ /* 0x004fc600078e3cff */
[----:B------:R-:W2:Y:S04]  /*0a40*/  @P0 LDG.E R28, desc[UR6][R16.64+0x13c] ;  /* 0x00013c06101c0981 */ /* 0x000ea8000c1e1900 */
[----:B------:R-:W2:Y:S01]  /*0a50*/  @P1 LDG.E R22, desc[UR6][R16.64+0xc4] ;  /* 0x0000c40610161981 */ /* 0x000ea2000c1e1900 */
[----:B------:R-:W-:Y:S02]  /*0a60*/  @P1 LOP3.LUT R4, R4, R25, RZ, 0x3c, !PT ;  /* 0x0000001904041212 */ /* 0x000fe400078e3cff */
[----:B------:R-:W-:Y:S02]  /*0a70*/  @P2 LOP3.LUT R7, R7, R26, RZ, 0x3c, !PT ;  /* 0x0000001a07072212 */ /* 0x000fe400078e3cff */
[----:B---3--:R-:W-:Y:S01]  /*0a80*/  @P2 LOP3.LUT R4, R4, R23, RZ, 0x3c, !PT ;  /* 0x0000001704042212 */ /* 0x008fe200078e3cff */
[----:B------:R-:W3:Y:S01]  /*0a90*/  @P3 LDG.E R26, desc[UR6][R16.64+0xe4] ;  /* 0x0000e406101a3981 */ /* 0x000ee2000c1e1900 */
[----:B----4-:R-:W-:-:S03]  /*0aa0*/  @P2 LOP3.LUT R3, R3, R24, RZ, 0x3c, !PT ;  /* 0x0000001803032212 */ /* 0x010fc600078e3cff */
        /* <DEDUP_REMOVED lines=46> */
[----:B------:R-:W-:-:S04]  /*0d90*/  UIADD3 UR4, UPT, UPT, UR4, 0x10, URZ ;  /* 0x0000001004047890 */ /* 0x000fc8000fffe0ff */
[----:B------:R-:W-:Y:S01]  /*0da0*/  UISETP.NE.AND UP0, UPT, UR4, 0x20, UPT ;  /* 0x000000200400788c */ /* 0x000fe2000bf05270 */
[----:B---3--:R-:W-:Y:S02]  /*0db0*/  @P0 LOP3.LUT R7, R7, R26, RZ, 0x3c, !PT ;  /* 0x0000001a07070212 */ /* 0x008fe400078e3cff */
[----:B----4-:R-:W-:Y:S02]  /*0dc0*/  @P0 LOP3.LUT R3, R3, R24, RZ, 0x3c, !PT ;  /* 0x0000001803030212 */ /* 0x010fe400078e3cff */
[----:B------:R-:W-:Y:S02]  /*0dd0*/  @P0 LOP3.LUT R6, R6, R21, RZ, 0x3c, !PT ;  /* 0x0000001506060212 */ /* 0x000fe400078e3cff */
[----:B------:R-:W-:Y:S02]  /*0de0*/  @P0 LOP3.LUT R4, R4, R23, RZ, 0x3c, !PT ;  /* 0x0000001704040212 */ /* 0x000fe400078e3cff */
[----:B--2---:R-:W-:-:S04]  /*0df0*/  @P6 LOP3.LUT R5, R5, R22, RZ, 0x3c, !PT ;  /* 0x0000001605056212 */ /* 0x004fc800078e3cff */
[----:B------:R-:W-:Y:S01]  /*0e00*/  @P0 LOP3.LUT R5, R5, R28, RZ, 0x3c, !PT ;  /* 0x0000001c05050212 */ /* 0x000fe200078e3cff */
[----:B------:R-:W-:Y:S06]  /*0e10*/  BRA.U UP0, `(.L_x_195) ;  /* 0xfffffff5004c7547 */ /* 0x000fec000b83ffff */
[----:B------:R-:W-:-:S05]  /*0e20*/  VIADD R14, R14, 0x1 ;  /* 0x000000010e0e7836 */ /* 0x000fca0000000000 */
[----:B------:R-:W-:-:S13]  /*0e30*/  ISETP.NE.AND P0, PT, R14, 0x5, PT ;  /* 0x000000050e00780c */ /* 0x000fda0003f05270 */
[----:B------:R-:W-:Y:S05]  /*0e40*/  @P0 BRA `(.L_x_196) ;  /* 0xfffffff400300947 */ /* 0x000fea000383ffff */
[----:B------:R0:W-:Y:S01]  /*0e50*/  STL.64 [R1+0x8], R6 ;  /* 0x0000080601007387 */ /* 0x0001e20000100a00 */
[----:B------:R-:W-:-:S03]  /*0e60*/  ISETP.NE.U32.AND P0, PT, R20, 0x1, PT ;  /* 0x000000011400780c */ /* 0x000fc60003f05070 */
[----:B------:R0:W-:Y:S01]  /*0e70*/  STL.64 [R1+0x10], R4 ;  /* 0x0000100401007387 */ /* 0x0001e20000100a00 */
[----:B------:R-:W-:-:S03]  /*0e80*/  ISETP.NE.AND.EX P0, PT, RZ, RZ, PT, P0 ;  /* 0x000000ffff00720c */ /* 0x000fc60003f05300 */
[----:B------:R0:W-:Y:S10]  /*0e90*/  STL [R1+0x4], R3 ;  /* 0x0000040301007387 */ /* 0x0001f40000100800 */
[----:B0-----:R-:W-:Y:S05]  /*0ea0*/  @!P0 BRA `(.L_x_194) ;  /* 0x0000001400f48947 */ /* 0x001fea0003800000 */
[----:B------:R-:W-:Y:S01]  /*0eb0*/  UMOV UR4, URZ ;  /* 0x000000ff00047c82 */ /* 0x000fe20008000000 */
[----:B------:R-:W-:Y:S01]  /*0ec0*/  IMAD.MOV.U32 R14, RZ, RZ, RZ ;  /* 0x000000ffff0e7224 */ /* 0x000fe200078e00ff */
[----:B------:R-:W-:Y:S01]  /*0ed0*/  CS2R R6, SRZ ;  /* 0x0000000000067805 */ /* 0x000fe2000001ff00 */
[----:B------:R-:W-:Y:S02]  /*0ee0*/  IMAD.MOV.U32 R4, RZ, RZ, RZ ;  /* 0x000000ffff047224 */ /* 0x000fe400078e00ff */
[----:B------:R-:W-:Y:S02]  /*0ef0*/  IMAD.MOV.U32 R3, RZ, RZ, RZ ;  /* 0x000000ffff037224 */ /* 0x000fe400078e00ff */
[----:B------:R-:W-:-:S07]  /*0f00*/  IMAD.U32 R5, RZ, RZ, UR4 ;  /* 0x00000004ff057e24 */ /* 0x000fce000f8e00ff */
.L_x_198:
[----:B------:R-:W-:-:S06]  /*0f10*/  IMAD R18, R14, 0x4, R1 ;  /* 0x000000040e127824 */ /* 0x000fcc00078e0201 */
[----:B------:R-:W5:Y:S01]  /*0f20*/  LDL R18, [R18+0x4] ;  /* 0x0000040012127983 */ /* 0x000f620000100800 */
[----:B------:R-:W-:Y:S01]  /*0f30*/  IMAD.SHL.U32 R19, R14, 0x20, RZ ;  /* 0x000000200e137824 */ /* 0x000fe200078e00ff */
[----:B------:R-:W-:-:S06]  /*0f40*/  UMOV UR4, URZ ;  /* 0x000000ff00047c82 */ /* 0x000fcc0008000000 */
.L_x_197:
        /* <DEDUP_REMOVED lines=178> */
[----:B------:R0:W-:Y:S01]  /*1a70*/  STL [R1+0x4], R3 ;  /* 0x0000040301007387 */ /* 0x0001e20000100800 */
[----:B------:R-:W-:-:S03]  /*1a80*/  ISETP.NE.AND.EX P0, PT, RZ, RZ, PT, P0 ;  /* 0x000000ffff00720c */ /* 0x000fc60003f05300 */
[----:B------:R0:W-:Y:S10]  /*1a90*/  STL.64 [R1+0x10], R4 ;  /* 0x0000100401007387 */ /* 0x0001f40000100a00 */
[----:B------:R-:W-:Y:S05]  /*1aa0*/  @P0 BRA `(.L_x_194) ;  /* 0x0000000800f40947 */ /* 0x000fea0003800000 */
[----:B------:R-:W-:Y:S01]  /*1ab0*/  UMOV UR4, URZ ;  /* 0x000000ff00047c82 */ /* 0x000fe20008000000 */
[----:B------:R-:W-:Y:S01]  /*1ac0*/  IMAD.MOV.U32 R14, RZ, RZ, RZ ;  /* 0x000000ffff0e7224 */ /* 0x000fe200078e00ff */
[----:B0-----:R-:W-:Y:S01]  /*1ad0*/  CS2R R6, SRZ ;  /* 0x0000000000067805 */ /* 0x001fe2000001ff00 */
[----:B------:R-:W-:Y:S02]  /*1ae0*/  IMAD.MOV.U32 R4, RZ, RZ, RZ ;  /* 0x000000ffff047224 */ /* 0x000fe400078e00ff */
[----:B------:R-:W-:Y:S02]  /*1af0*/  IMAD.MOV.U32 R3, RZ, RZ, RZ ;  /* 0x000000ffff037224 */ /* 0x000fe400078e00ff */
[----:B------:R-:W-:-:S07]  /*1b00*/  IMAD.U32 R5, RZ, RZ, UR4 ;  /* 0x00000004ff057e24 */ /* 0x000fce000f8e00ff */
.L_x_200:
[----:B------:R-:W-:-:S06]  /*1b10*/  IMAD R18, R14, 0x4, R1 ;  /* 0x000000040e127824 */ /* 0x000fcc00078e0201 */
[----:B------:R-:W5:Y:S01]  /*1b20*/  LDL R18, [R18+0x4] ;  /* 0x0000040012127983 */ /* 0x000f620000100800 */
[----:B------:R-:W-:Y:S01]  /*1b30*/  IMAD.SHL.U32 R19, R14, 0x20, RZ ;  /* 0x000000200e137824 */ /* 0x000fe200078e00ff */
[----:B------:R-:W-:-:S06]  /*1b40*/  UMOV UR4, URZ ;  /* 0x000000ff00047c82 */ /* 0x000fcc0008000000 */
.L_x_199:
        /* <DEDUP_REMOVED lines=10> */
[----:B------:R-:W4:Y:S04]  /*1bf0*/  @!P0 LDG.E R20, desc[UR6][R16.64] ;  /* 0x0000000610148981 */ /* 0x000f28000c1e1900 */
[----:B------:R-:W4:Y:S04]  /*1c00*/  @P3 LDG.E R21, desc[UR6][R16.64+0x4c] ;  /* 0x00004c0610153981 */ /* 0x000f28000c1e1900 */
[----:B------:R-:W4:Y:S04]  /*1c10*/  @!P0 LDG.E R23, desc[UR6][R16.64+0xc] ;  /* 0x00000c0610178981 */ /* 0x000f28000c1e1900 */
[----:B------:R-:W4:Y:S01]  /*1c20*/  @P4 LDG.E R25, desc[UR6][R16.64+0x54] ;  /* 0x0000540610194981 */ /* 0x000f22000c1e1900 */
[----:B--2---:R-:W-:-:S03]  /*1c30*/  @!P0 LOP3.LUT R5, R5, R22, RZ, 0x3c, !PT ;  /* 0x0000001605058212 */ /* 0x004fc600078e3cff */
[----:B------:R-:W2:Y:S01]  /*1c40*/  @P4 LDG.E R22, desc[UR6][R16.64+0x60] ;  /* 0x0000600610164981 */ /* 0x000ea2000c1e1900 */
[----:B---3--:R-:W-:-:S03]  /*1c50*/  @P1 LOP3.LUT R5, R5, R26, RZ, 0x3c, !PT ;  /* 0x0000001a05051212 */ /* 0x008fc600078e3cff */
[----:B------:R-:W3:Y:S01]  /*1c60*/  @P5 LDG.E R26, desc[UR6][R16.64+0x74] ;  /* 0x00007406101a5981 */ /* 0x000ee2000c1e1900 */
[----:B----4-:R-:W-:Y:S02]  /*1c70*/  @P2 LOP3.LUT R5, R5, R28, RZ, 0x3c, !PT ;  /* 0x0000001c05052212 */ /* 0x010fe400078e3cff */
[----:B------:R-:W-:Y:S02]  /*1c80*/  @!P0 LOP3.LUT R3, R3, R20, RZ, 0x3c, !PT ;  /* 0x0000001403038212 */ /* 0x000fe400078e3cff */
[----:B------:R-:W4:Y:S01]  /*1c90*/  @!P0 LDG.E R20, desc[UR6][R16.64+0x8] ;  /* 0x0000080610148981 */ /* 0x000f22000c1e1900 */
[----:B------:R-:W-:-:S03]  /*1ca0*/  @P3 LOP3.LUT R5, R5, R21, RZ, 0x3c, !PT ;  /* 0x0000001505053212 */ /* 0x000fc600078e3cff */
[----:B------:R-:W3:Y:S01]  /*1cb0*/  @!P0 LDG.E R21, desc[UR6][R16.64+0x4] ;  /* 0x0000040610158981 */ /* 0x000ee2000c1e1900 */
[----:B------:R-:W-:-:S03]  /*1cc0*/  @!P0 LOP3.LUT R4, R4, R23, RZ, 0x3c, !PT ;  /* 0x0000001704048212 */ /* 0x000fc600078e3cff */
[----:B------:R-:W3:Y:S01]  /*1cd0*/  @P1 LDG.E R23, desc[UR6][R16.64+0x20] ;  /* 0x0000200610171981 */ /* 0x000ee2000c1e1900 */
[----:B--2---:R-:W-:-:S03]  /*1ce0*/  @P4 LOP3.LUT R5, R5, R22, RZ, 0x3c, !PT ;  /* 0x0000001605054212 */ /* 0x004fc600078e3cff */
[----:B------:R-:W2:Y:S01]  /*1cf0*/  @P1 LDG.E R22, desc[UR6][R16.64+0x1c] ;  /* 0x00001c0610161981 */ /* 0x000ea2000c1e1900 */
[----:B----4-:R-:W-:-:S03]  /*1d00*/  @!P0 LOP3.LUT R7, R7, R20, RZ, 0x3c, !PT ;  /* 0x0000001407078212 */ /* 0x010fc600078e3cff */
[----:B------:R-:W4:Y:S01]  /*1d10*/  @P1 LDG.E R20, desc[UR6][R16.64+0x14] ;  /* 0x0000140610141981 */ /* 0x000f22000c1e1900 */
[----:B---3--:R-:W-:-:S03]  /*1d20*/  @!P0 LOP3.LUT R6, R6, R21, RZ, 0x3c, !PT ;  /* 0x0000001506068212 */ /* 0x008fc600078e3cff */
[----:B------:R-:W3:Y:S01]  /*1d30*/  @P1 LDG.E R21, desc[UR6][R16.64+0x18] ;  /* 0x0000180610151981 */ /* 0x000ee2000c1e1900 */
[----:B------:R-:W-:-:S03]  /*1d40*/  @P5 LOP3.LUT R5, R5, R26, RZ, 0x3c, !PT ;  /* 0x0000001a05055212 */ /* 0x000fc600078e3cff */
[----:B------:R-:W3:Y:S01]  /*1d50*/  @P6 LDG.E R26, desc[UR6][R16.64+0x88] ;  /* 0x00008806101a6981 */ /* 0x000ee2000c1e1900 */
[----:B------:R-:W-:-:S03]  /*1d60*/  @P1 LOP3.LUT R4, R4, R23, RZ, 0x3c, !PT ;  /* 0x0000001704041212 */ /* 0x000fc600078e3cff */
        /* <DEDUP_REMOVED lines=27> */
[----:B------:R-:W-:Y:S02]  /*1f20*/  @P4 LOP3.LUT R6, R6, R25, RZ, 0x3c, !PT ;  /* 0x0000001906064212 */ /* 0x000fe400078e3cff */
[----:B------:R-:W-:Y:S01]  /*1f30*/  LOP3.LUT P0, RZ, R24, 0x80, RZ, 0xc0, !PT ;  /* 0x0000008018ff7812 */ /* 0x000fe2000780c0ff */
        /* <DEDUP_REMOVED lines=20> */
[----:B------:R-:W-:Y:S02]  /*2080*/  @P0 LOP3.LUT R5, R5, R26, RZ, 0x3c, !PT ;  /* 0x0000001a05050212 */ /* 0x000fe400078e3cff */
[----:B------:R-:W-:Y:S02]  /*2090*/  @P0 LOP3.LUT R4, R4, R23, RZ, 0x3c, !PT ;  /* 0x0000001704040212 */ /* 0x000fe400078e3cff */
[----:B--2---:R-:W-:Y:S02]  /*20a0*/  @P0 LOP3.LUT R7, R7, R22, RZ, 0x3c, !PT ;  /* 0x0000001607070212 */ /* 0x004fe400078e3cff */
[----:B----4-:R-:W-:Y:S02]  /*20b0*/  @P0 LOP3.LUT R3, R3, R20, RZ, 0x3c, !PT ;  /* 0x0000001403030212 */ /* 0x010fe400078e3cff */
[----:B---3--:R-:W-:-:S02]  /*20c0*/  @P0 LOP3.LUT R6, R6, R21, RZ, 0x3c, !PT ;  /* 0x0000001506060212 */ /* 0x008fc400078e3cff */
[----:B------:R-:W-:-:S13]  /*20d0*/  R2P PR, R24.B1, 0x7f ;  /* 0x0000007f18007804 */ /* 0x000fda0000001000 */
[----:B------:R-:W2:Y:S04]  /*20e0*/  @P0 LDG.E R20, desc[UR6][R16.64+0xa0] ;  /* 0x0000a00610140981 */ /* 0x000ea8000c1e1900 */
[----:B------:R-:W3:Y:S04]  /*20f0*/  @P0 LDG.E R22, desc[UR6][R16.64+0xa8] ;  /* 0x0000a80610160981 */ /* 0x000ee8000c1e1900 */
        /* <DEDUP_REMOVED lines=14> */
[----:B--2---:R-:W-:Y:S02]  /*21e0*/  @P0 LOP3.LUT R5, R5, R20, RZ, 0x3c, !PT ;  /* 0x0000001405050212 */ /* 0x004fe400078e3cff */
[----:B------:R-:W-:Y:S01]  /*21f0*/  LOP3.LUT P0, RZ, R24, 0x8000, RZ, 0xc0, !PT ;  /* 0x0000800018ff7812 */ /* 0x000fe2000780c0ff */
[----:B------:R-:W2:Y:S01]  /*2200*/  @P2 LDG.E R20, desc[UR6][R16.64+0xd8] ;  /* 0x0000d80610142981 */ /* 0x000ea2000c1e1900 */
[----:B---3--:R-:W-:-:S03]  /*2210*/  @P1 LOP3.LUT R3, R3, R22, RZ, 0x3c, !PT ;  /* 0x0000001603031212 */ /* 0x008fc600078e3cff */
[----:B------:R-:W3:Y:S04]  /*2220*/  @P1 LDG.E R22, desc[UR6][R16.64+0xc4] ;  /* 0x0000c40610161981 */ /* 0x000ee8000c1e1900 */
[----:B------:R-:W2:Y:S01]  /*2230*/  @P2 LDG.E R24, desc[UR6][R16.64+0xc8] ;  /* 0x0000c80610182981 */ /* 0x000ea2000c1e1900 */
[----:B------:R-:W-:Y:S02]  /*2240*/  @P1 LOP3.LUT R6, R6, R25, RZ, 0x3c, !PT ;  /* 0x0000001906061212 */ /* 0x000fe400078e3cff */
[----:B----4-:R-:W-:Y:S01]  /*2250*/  @P1 LOP3.LUT R4, R4, R21, RZ, 0x3c, !PT ;  /* 0x0000001504041212 */ /* 0x010fe200078e3cff */
[----:B------:R-:W4:Y:S01]  /*2260*/  @P2 LDG.E R25, desc[UR6][R16.64+0xd4] ;  /* 0x0000d40610192981 */ /* 0x000f22000c1e1900 */
[----:B------:R-:W-:-:S03]  /*2270*/  @P2 LOP3.LUT R6, R6, R23, RZ, 0x3c, !PT ;  /* 0x0000001706062212 */ /* 0x000fc600078e3cff */
[----:B------:R-:W4:Y:S01]  /*2280*/  @P3 LDG.E R21, desc[UR6][R16.64+0xe0] ;  /* 0x0000e00610153981 */ /* 0x000f22000c1e1900 */
[----:B------:R-:W-:-:S03]  /*2290*/  @P2 LOP3.LUT R7, R7, R26, RZ, 0x3c, !PT ;  /* 0x0000001a07072212 */ /* 0x000fc600078e3cff */
[----:B------:R-:W4:Y:S04]  /*22a0*/  @P3 LDG.E R23, desc[UR6][R16.64+0xe8] ;  /* 0x0000e80610173981 */ /* 0x000f28000c1e1900 */
[----:B------:R-:W4:Y:S01]  /*22b0*/  @P3 LDG.E R26, desc[UR6][R16.64+0xec] ;  /* 0x0000ec06101a3981 */ /* 0x000f22000c1e1900 */
[----:B---3--:R-:W-:-:S03]  /*22c0*/  @P1 LOP3.LUT R5, R5, R22, RZ, 0x3c, !PT ;  /* 0x0000001605051212 */ /* 0x008fc600078e3cff */
[----:B------:R-:W3:Y:S01]  /*22d0*/  @P3 LDG.E R22, desc[UR6][R16.64+0xdc] ;  /* 0x0000dc0610163981 */ /* 0x000ee2000c1e1900 */
[----:B--2---:R-:W-:-:S03]  /*22e0*/  @P2 LOP3.LUT R3, R3, R24, RZ, 0x3c, !PT ;  /* 0x0000001803032212 */ /* 0x004fc600078e3cff */
[----:B------:R-:W2:Y:S01]  /*22f0*/  @P3 LDG.E R24, desc[UR6][R16.64+0xe4] ;  /* 0x0000e40610183981 */ /* 0x000ea2000c1e1900 */
[----:B------:R-:W-:Y:S02]  /*2300*/  @P2 LOP3.LUT R5, R5, R20, RZ, 0x3c, !PT ;  /* 0x0000001405052212 */ /* 0x000fe400078e3cff */
[----:B----4-:R-:W-:Y:S01]  /*2310*/  @P2 LOP3.LUT R4, R4, R25, RZ, 0x3c, !PT ;  /* 0x0000001904042212 */ /* 0x010fe200078e3cff */
        /* <DEDUP_REMOVED lines=28> */
[----:B------:R-:W4:Y:S04]  /*24e0*/  @P6 LDG.E R21, desc[UR6][R16.64+0x124] ;  /* 0x0001240610156981 */ /* 0x000f28000c1e1900 */
[----:B------:R-:W4:Y:S01]  /*24f0*/  @P6 LDG.E R20, desc[UR6][R16.64+0x128] ;  /* 0x0001280610146981 */ /* 0x000f22000c1e1900 */
[----:B------:R-:W-:Y:S02]  /*2500*/  @P6 LOP3.LUT R6, R6, R23, RZ, 0x3c, !PT ;  /* 0x0000001706066212 */ /* 0x000fe400078e3cff */
[----:B------:R-:W-:Y:S01]  /*2510*/  @P6 LOP3.LUT R7, R7, R26, RZ, 0x3c, !PT ;  /* 0x0000001a07076212 */ /* 0x000fe200078e3cff */
[----:B------:R-:W4:Y:S04]  /*2520*/  @P0 LDG.E R23, desc[UR6][R16.64+0x130] ;  /* 0x0001300610170981 */ /* 0x000f28000c1e1900 */
[----:B------:R-:W4:Y:S01]  /*2530*/  @P0 LDG.E R26, desc[UR6][R16.64+0x13c] ;  /* 0x00013c06101a0981 */ /* 0x000f22000c1e1900 */
[----:B---3--:R-:W-:-:S03]  /*2540*/  @P5 LOP3.LUT R5, R5, R22, RZ, 0x3c, !PT ;  /* 0x0000001605055212 */ /* 0x008fc600078e3cff */
[----:B------:R-:W3:Y:S01]  /*2550*/  @P0 LDG.E R22, desc[UR6][R16.64+0x12c] ;  /* 0x00012c0610160981 */ /* 0x000ee2000c1e1900 */
[----:B--2---:R-:W-:-:S03]  /*2560*/  @P6 LOP3.LUT R3, R3, R24, RZ, 0x3c, !PT ;  /* 0x0000001803036212 */ /* 0x004fc600078e3cff */
[----:B------:R-:W2:Y:S01]  /*2570*/  @P0 LDG.E R24, desc[UR6][R16.64+0x134] ;  /* 0x0001340610180981 */ /* 0x000ea2000c1e1900 */
[----:B------:R-:W-:-:S04]  /*2580*/  UIADD3 UR4, UPT, UPT, UR4, 0x10, URZ ;  /* 0x0000001004047890 */ /* 0x000fc8000fffe0ff */
[----:B------:R-:W-:Y:S01]  /*2590*/  UISETP.NE.AND UP0, UPT, UR4, 0x20, UPT ;  /* 0x000000200400788c */ /* 0x000fe2000bf05270 */
[----:B----4-:R-:W-:Y:S02]  /*25a0*/  @P6 LOP3.LUT R4, R4, R21, RZ, 0x3c, !PT ;  /* 0x0000001504046212 */ /* 0x010fe400078e3cff */
[----:B------:R-:W-:Y:S02]  /*25b0*/  @P6 LOP3.LUT R5, R5, R20, RZ, 0x3c, !PT ;  /* 0x0000001405056212 */ /* 0x000fe400078e3cff */
[----:B------:R-:W-:Y:S02]  /*25c0*/  @P0 LOP3.LUT R4, R4, R25, RZ, 0x3c, !PT ;  /* 0x0000001904040212 */ /* 0x000fe400078e3cff */
[----:B------:R-:W-:Y:S02]  /*25d0*/  @P0 LOP3.LUT R6, R6, R23, RZ, 0x3c, !PT ;  /* 0x0000001706060212 */ /* 0x000fe400078e3cff */
[----:B------:R-:W-:Y:S02]  /*25e0*/  @P0 LOP3.LUT R5, R5, R26, RZ, 0x3c, !PT ;  /* 0x0000001a05050212 */ /* 0x000fe400078e3cff */
[----:B---3--:R-:W-:-:S02]  /*25f0*/  @P0 LOP3.LUT R3, R3, R22, RZ, 0x3c, !PT ;  /* 0x0000001603030212 */ /* 0x008fc400078e3cff */
        /* <DEDUP_REMOVED lines=8> */
.L_x_194:
[----:B------:R-:W-:Y:S05]  /*2680*/  BSYNC.RECONVERGENT B1 ;  /* 0x0000000000017941 */ /* 0x000fea0003800200 */
.L_x_193:
[----:B------:R-:W-:Y:S01]  /*2690*/  ISETP.GT.U32.AND P0, PT, R15, 0x3, PT ;  /* 0x000000030f00780c */ /* 0x000fe20003f04070 */
[----:B------:R-:W-:Y:S01]  /*26a0*/  VIADD R13, R13, 0x1 ;  /* 0x000000010d0d7836 */ /* 0x000fe20000000000 */
[--C-:B------:R-:W-:Y:S02]  /*26b0*/  SHF.R.U64 R15, R15, 0x2, R12.reuse ;  /* 0x000000020f0f7819 */ /* 0x100fe4000000120c */
[----:B------:R-:W-:Y:S02]  /*26c0*/  ISETP.GT.U32.AND.EX P0, PT, R12, RZ, PT, P0 ;  /* 0x000000ff0c00720c */ /* 0x000fe40003f04100 */
[----:B------:R-:W-:-:S11]  /*26d0*/  SHF.R.U32.HI R12, RZ, 0x2, R12 ;  /* 0x00000002ff0c7819 */ /* 0x000fd6000001160c */
[----:B------:R-:W-:Y:S05]  /*26e0*/  @P0 BRA `(.L_x_201) ;  /* 0xffffffd800dc0947 */ /* 0x000fea000383ffff */
.L_x_192:
[----:B------:R-:W-:Y:S05]  /*26f0*/  BSYNC.RECONVERGENT B0 ;  /* 0x0000000000007941 */ /* 0x000fea0003800200 */
.L_x_191:
[----:B01----:R-:W-:Y:S02]  /*2700*/  SHF.R.U32.HI R4, RZ, 0x2, R3 ;  /* 0x00000002ff047819 */ /* 0x003fe40000011603 */
[----:B------:R-:W-:Y:S02]  /*2710*/  ISETP.GT.AND P0, PT, R10, 0x5, PT ;  /* 0x000000050a00780c */ /* 0x000fe40003f04270 */
[----:B------:R-:W-:Y:S02]  /*2720*/  VIMNMX.U32 R7, PT, PT, R11, R0, !PT ;  /* 0x000000000b077248 */ /* 0x000fe40007fe0000 */
[----:B------:R-:W-:Y:S01]  /*2730*/  LOP3.LUT R4, R4, R3, RZ, 0x3c, !PT ;  /* 0x0000000304047212 */ /* 0x000fe200078e3cff */
[----:B------:R-:W-:Y:S01]  /*2740*/  IMAD.SHL.U32 R3, R5, 0x10, RZ ;  /* 0x0000001005037824 */ /* 0x000fe200078e00ff */
[----:B------:R-:W-:-:S03]  /*2750*/  ISETP.GT.U32.OR P0, PT, R7, 0xb, P0 ;  /* 0x0000000b0700780c */ /* 0x000fc60000704470 */
[----:B------:R-:W-:-:S05]  /*2760*/  IMAD.SHL.U32 R6, R4, 0x2, RZ ;  /* 0x0000000204067824 */ /* 0x000fca00078e00ff */
[----:B------:R-:W-:-:S04]  /*2770*/  LOP3.LUT R6, R4, R6, R3, 0x96, !PT ;  /* 0x0000000604067212 */ /* 0x000fc800078e9603 */
[----:B------:R-:W-:-:S04]  /*2780*/  LOP3.LUT R5, R6, R5, RZ, 0x3c, !PT ;  /* 0x0000000506057212 */ /* 0x000fc800078e3cff */
[----:B------:R-:W-:Y:S01]  /*2790*/  IADD3 R5, PT, PT, R2, 0x587c5, R5 ;  /* 0x000587c502057810 */ /* 0x000fe20007ffe005 */
[----:B------:R-:W-:Y:S06]  /*27a0*/  @P0 EXIT ;  /* 0x000000000000094d */ /* 0x000fec0003800000 */
[----:B------:R-:W-:Y:S01]  /*27b0*/  IABS R4, R5 ;  /* 0x0000000500047213 */ /* 0x000fe20000000000 */
[----:B------:R-:W0:Y:S04]  /*27c0*/  LDC R7, c[0x0][0x384] ;  /* 0x0000e100ff077b82 */ /* 0x000e280000000800 */
        /* <DEDUP_REMOVED lines=10> */
[----:B------:R-:W-:Y:S01]  /*2870*/  FFMA R3, R2, 4.6566128730773925781e-10, R3 ;  /* 0x3000000002037823 */ /* 0x000fe20000000003 */
[----:B0-----:R-:W-:-:S04]  /*2880*/  IMAD.WIDE R4, R7, 0xd80, R4 ;  /* 0x00000d8007047825 */ /* 0x001fc800078e0204 */
[----:B------:R-:W-:Y:S01]  /*2890*/  FFMA R3, R2, 4.6566128730773925781e-10, R3 ;  /* 0x3000000002037823 */ /* 0x000fe20000000003 */
[----:B------:R-:W-:-:S04]  /*28a0*/  IMAD.WIDE R4, R10, 0x240, R4 ;  /* 0x000002400a047825 */ /* 0x000fc800078e0204 */
[----:B------:R-:W-:-:S04]  /*28b0*/  FFMA R3, R2, 4.6566128730773925781e-10, R3 ;  /* 0x3000000002037823 */ /* 0x000fc80000000003 */
[----:B------:R-:W-:Y:S01]  /*28c0*/  FFMA R3, R2, 4.6566128730773925781e-10, R3 ;  /* 0x3000000002037823 */ /* 0x000fe20000000003 */
[----:B------:R-:W-:-:S04]  /*28d0*/  IMAD.WIDE.U32 R4, R11, 0x30, R4 ;  /* 0x000000300b047825 */ /* 0x000fc800078e0004 */
[----:B------:R-:W-:Y:S01]  /*28e0*/  FFMA R3, R2, 4.6566128730773925781e-10, R3 ;  /* 0x3000000002037823 */ /* 0x000fe20000000003 */
[----:B------:R-:W-:-:S04]  /*28f0*/  IMAD.WIDE.U32 R4, R0, 0x4, R4 ;  /* 0x0000000400047825 */ /* 0x000fc800078e0004 */
[----:B------:R-:W-:-:S04]  /*2900*/  FFMA R3, R2, 4.6566128730773925781e-10, R3 ;  /* 0x3000000002037823 */ /* 0x000fc80000000003 */
[----:B------:R-:W-:-:S04]  /*2910*/  FFMA R3, R2, 4.6566128730773925781e-10, R3 ;  /* 0x3000000002037823 */ /* 0x000fc80000000003 */
[----:B------:R-:W-:-:S04]  /*2920*/  FFMA R3, R2, 4.6566128730773925781e-10, R3 ;  /* 0x3000000002037823 */ /* 0x000fc80000000003 */
[----:B------:R-:W-:-:S04]  /*2930*/  FADD R3, R3, -6 ;  /* 0xc0c0000003037421 */ /* 0x000fc80000000000 */
[----:B------:R-:W-:-:S05]  /*2940*/  FMUL R3, R3, 0.034020692110061645508 ;  /* 0x3d0b594803037820 */ /* 0x000fca0000400000 */
[----:B------:R-:W-:Y:S01]  /*2950*/  STG.E desc[UR6][R4.64], R3 ;  /* 0x0000000304007986 */ /* 0x000fe2000c101906 */
[----:B------:R-:W-:Y:S05]  /*2960*/  EXIT ;  /* 0x000000000000794d */ /* 0x000fea0003800000 */
.L_x_202:
        /* <DEDUP_REMOVED lines=9> */
.L_x_275:


//--------------------- .text._Z10init_fc1_bi     --------------------------
	.section	.text._Z10init_fc1_bi,"ax",@progbits
	.align	128
        .global         _Z10init_fc1_bi
        .type           _Z10init_fc1_bi,@function
        .size           _Z10init_fc1_bi,(.L_x_276 - _Z10init_fc1_bi)
        .other          _Z10init_fc1_bi,@"STO_CUDA_ENTRY STV_DEFAULT"
_Z10init_fc1_bi:
.text._Z10init_fc1_bi:
        /* <DEDUP_REMOVED lines=29> */
.L_x_213:
        /* <DEDUP_REMOVED lines=10> */
.L_x_208:
[----:B------:R-:W-:-:S06]  /*0270*/  IMAD R12, R2, 0x4, R1 ;  /* 0x00000004020c7824 */ /* 0x000fcc00078e0201 */
[----:B------:R-:W5:Y:S01]  /*0280*/  LDL R12, [R12+0x4] ;  /* 0x000004000c0c7983 */ /* 0x000f620000100800 */
[----:B------:R-:W-:-:S05]  /*0290*/  UMOV UR4, URZ ;  /* 0x000000ff00047c82 */ /* 0x000fca0008000000 */
.L_x_207:
        /* <DEDUP_REMOVED lines=189> */
.L_x_210:
[----:B------:R-:W-:-:S06]  /*0e70*/  IMAD R12, R2, 0x4, R1 ;  /* 0x00000004020c7824 */ /* 0x000fcc00078e0201 */
[----:B------:R-:W5:Y:S01]  /*0e80*/  LDL R12, [R12+0x4] ;  /* 0x000004000c0c7983 */ /* 0x000f620000100800 */
[----:B------:R-:W-:-:S05]  /*0e90*/  UMOV UR4, URZ ;  /* 0x000000ff00047c82 */ /* 0x000fca0008000000 */
.L_x_209:
        /* <DEDUP_REMOVED lines=189> */
.L_x_212:
[----:B------:R-:W-:-:S06]  /*1a70*/  IMAD R12, R2, 0x4, R1 ;  /* 0x00000004020c7824 */ /* 0x000fcc00078e0201 */
[----:B------:R-:W5:Y:S01]  /*1a80*/  LDL R12, [R12+0x4] ;  /* 0x000004000c0c7983 */ /* 0x000f620000100800 */
[----:B------:R-:W-:-:S05]  /*1a90*/  UMOV UR4, URZ ;  /* 0x000000ff00047c82 */ /* 0x000fca0008000000 */
.L_x_211:
        /* <DEDUP_REMOVED lines=180> */
.L_x_206:
[----:B------:R-:W-:Y:S05]  /*25e0*/  BSYNC.RECONVERGENT B1 ;  /* 0x0000000000017941 */ /* 0x000fea0003800200 */
.L_x_205:
[C---:B------:R-:W-:Y:S01]  /*25f0*/  ISETP.GT.U32.AND P0, PT, R10.reuse, 0x3, PT ;  /* 0x000000030a00780c */ /* 0x040fe20003f04070 */
[----:B------:R-:W-:Y:S01]  /*2600*/  VIADD R11, R11, 0x1 ;  /* 0x000000010b0b7836 */ /* 0x000fe20000000000 */
[--C-:B------:R-:W-:Y:S02]  /*2610*/  SHF.R.U64 R10, R10, 0x2, R13.reuse ;  /* 0x000000020a0a7819 */ /* 0x100fe4000000120d */
[----:B------:R-:W-:Y:S02]  /*2620*/  ISETP.GT.U32.AND.EX P0, PT, R13, RZ, PT, P0 ;  /* 0x000000ff0d00720c */ /* 0x000fe40003f04100 */
[----:B------:R-:W-:-:S11]  /*2630*/  SHF.R.U32.HI R13, RZ, 0x2, R13 ;  /* 0x00000002ff0d7819 */ /* 0x000fd6000001160d */
[----:B------:R-:W-:Y:S05]  /*2640*/  @P0 BRA `(.L_x_213) ;  /* 0xffffffd800e00947 */ /* 0x000fea000383ffff */
.L_x_204:
[----:B------:R-:W-:Y:S05]  /*2650*/  BSYNC.RECONVERGENT B0 ;  /* 0x0000000000007941 */ /* 0x000fea0003800200 */
.L_x_203:
        /* <DEDUP_REMOVED lines=39> */
[----:B------:R-:W-:-:S05]  /*28d0*/  FMUL R5, R4, 0.034020692110061645508 ;  /* 0x3d0b594804057820 */ /* 0x000fca0000400000 */
[----:B------:R-:W-:Y:S01]  /*28e0*/  STG.E desc[UR6][R2.64], R5 ;  /* 0x0000000502007986 */ /* 0x000fe2000c101906 */
[----:B------:R-:W-:Y:S05]  /*28f0*/  EXIT ;  /* 0x000000000000794d */ /* 0x000fea0003800000 */
.L_x_214:
        /* <DEDUP_REMOVED lines=16> */
.L_x_276:


//--------------------- .text._Z11init_conv_wi    --------------------------
	.section	.text._Z11init_conv_wi,"ax",@progbits
	.align	128
        .global         _Z11init_conv_wi
        .type           _Z11init_conv_wi,@function
        .size           _Z11init_conv_wi,(.L_x_277 - _Z11init_conv_wi)
        .other          _Z11init_conv_wi,@"STO_CUDA_ENTRY STV_DEFAULT"
_Z11init_conv_wi:
.text._Z11init_conv_wi:
        /* <DEDUP_REMOVED lines=38> */
.L_x_225:
        /* <DEDUP_REMOVED lines=11> */
.L_x_220:
[----:B------:R-:W-:-:S06]  /*0310*/  IMAD R18, R14, 0x4, R1 ;  /* 0x000000040e127824 */ /* 0x000fcc00078e0201 */
[----:B------:R-:W5:Y:S01]  /*0320*/  LDL R18, [R18+0x4] ;  /* 0x0000040012127983 */ /* 0x000f620000100800 */
[----:B------:R-:W-:Y:S01]  /*0330*/  IMAD.SHL.U32 R19, R14, 0x20, RZ ;  /* 0x000000200e137824 */ /* 0x000fe200078e00ff */
[----:B------:R-:W-:-:S06]  /*0340*/  UMOV UR4, URZ ;  /* 0x000000ff00047c82 */ /* 0x000fcc0008000000 */
.L_x_219:
        /* <DEDUP_REMOVED lines=188> */
.L_x_222:
[----:B------:R-:W-:-:S06]  /*0f10*/  IMAD R18, R14, 0x4, R1 ;  /* 0x000000040e127824 */ /* 0x000fcc00078e0201 */
[----:B------:R-:W5:Y:S01]  /*0f20*/  LDL R18, [R18+0x4] ;  /* 0x0000040012127983 */ /* 0x000f620000100800 */
[----:B------:R-:W-:Y:S01]  /*0f30*/  IMAD.SHL.U32 R19, R14, 0x20, RZ ;  /* 0x000000200e137824 */ /* 0x000fe200078e00ff */
[----:B------:R-:W-:-:S06]  /*0f40*/  UMOV UR4, URZ ;  /* 0x000000ff00047c82 */ /* 0x000fcc0008000000 */
.L_x_221:
        /* <DEDUP_REMOVED lines=188> */
.L_x_224:
[----:B------:R-:W-:-:S06]  /*1b10*/  IMAD R18, R14, 0x4, R1 ;  /* 0x000000040e127824 */ /* 0x000fcc00078e0201 */
[----:B------:R-:W5:Y:S01]  /*1b20*/  LDL R18, [R18+0x4] ;  /* 0x0000040012127983 */ /* 0x000f620000100800 */
[----:B------:R-:W-:Y:S01]  /*1b30*/  IMAD.SHL.U32 R19, R14, 0x20, RZ ;  /* 0x000000200e137824 */ /* 0x000fe200078e00ff */
[----:B------:R-:W-:-:S06]  /*1b40*/  UMOV UR4, URZ ;  /* 0x000000ff00047c82 */ /* 0x000fcc0008000000 */
.L_x_223:
        /* <DEDUP_REMOVED lines=179> */
.L_x_218:
[----:B------:R-:W-:Y:S05]  /*2680*/  BSYNC.RECONVERGENT B1 ;  /* 0x0000000000017941 */ /* 0x000fea0003800200 */
.L_x_217:
[----:B------:R-:W-:Y:S01]  /*2690*/  ISETP.GT.U32.AND P0, PT, R15, 0x3, PT ;  /* 0x000000030f00780c */ /* 0x000fe20003f04070 */
[----:B------:R-:W-:Y:S01]  /*26a0*/  VIADD R13, R13, 0x1 ;  /* 0x000000010d0d7836 */ /* 0x000fe20000000000 */
[--C-:B------:R-:W-:Y:S02]  /*26b0*/  SHF.R.U64 R15, R15, 0x2, R12.reuse ;  /* 0x000000020f0f7819 */ /* 0x100fe4000000120c */
[----:B------:R-:W-:Y:S02]  /*26c0*/  ISETP.GT.U32.AND.EX P0, PT, R12, RZ, PT, P0 ;  /* 0x000000ff0c00720c */ /* 0x000fe40003f04100 */
[----:B------:R-:W-:-:S11]  /*26d0*/  SHF.R.U32.HI R12, RZ, 0x2, R12 ;  /* 0x00000002ff0c7819 */ /* 0x000fd6000001160c */
[----:B------:R-:W-:Y:S05]  /*26e0*/  @P0 BRA `(.L_x_225) ;  /* 0xffffffd800dc0947 */ /* 0x000fea000383ffff */
.L_x_216:
[----:B------:R-:W-:Y:S05]  /*26f0*/  BSYNC.RECONVERGENT B0 ;  /* 0x0000000000007941 */ /* 0x000fea0003800200 */
.L_x_215:
        /* <DEDUP_REMOVED lines=25> */
[----:B------:R-:W-:-:S04]  /*2890*/  IMAD.WIDE.U32 R4, R11, 0x14, R4 ;  /* 0x000000140b047825 */ /* 0x000fc800078e0004 */
[----:B------:R-:W-:-:S04]  /*28a0*/  FFMA R3, R2, 4.6566128730773925781e-10, R3 ;  /* 0x3000000002037823 */ /* 0x000fc80000000003 */
[----:B------:R-:W-:Y:S01]  /*28b0*/  FFMA R3, R2, 4.6566128730773925781e-10, R3 ;  /* 0x3000000002037823 */ /* 0x000fe20000000003 */
[----:B------:R-:W-:-:S04]  /*28c0*/  IMAD.WIDE.U32 R4, R0, 0x4, R4 ;  /* 0x0000000400047825 */ /* 0x000fc800078e0004 */
[----:B------:R-:W-:-:S04]  /*28d0*/  FFMA R3, R2, 4.6566128730773925781e-10, R3 ;  /* 0x3000000002037823 */ /* 0x000fc80000000003 */
[----:B------:R-:W-:-:S04]  /*28e0*/  FFMA R3, R2, 4.6566128730773925781e-10, R3 ;  /* 0x3000000002037823 */ /* 0x000fc80000000003 */
[----:B------:R-:W-:-:S04]  /*28f0*/  FFMA R3, R2, 4.6566128730773925781e-10, R3 ;  /* 0x3000000002037823 */ /* 0x000fc80000000003 */
[----:B------:R-:W-:-:S04]  /*2900*/  FFMA R3, R2, 4.6566128730773925781e-10, R3 ;  /* 0x3000000002037823 */ /* 0x000fc80000000003 */
[----:B------:R-:W-:-:S04]  /*2910*/  FADD R3, R3, -6 ;  /* 0xc0c0000003037421 */ /* 0x000fc80000000000 */
[----:B------:R-:W-:-:S05]  /*2920*/  FMUL R3, R3, 0.20000000298023223877 ;  /* 0x3e4ccccd03037820 */ /* 0x000fca0000400000 */
[----:B------:R-:W-:Y:S01]  /*2930*/  STG.E desc[UR6][R4.64], R3 ;  /* 0x0000000304007986 */ /* 0x000fe2000c101906 */
[----:B------:R-:W-:Y:S05]  /*2940*/  EXIT ;  /* 0x000000000000794d */ /* 0x000fea0003800000 */
.L_x_226:
        /* <DEDUP_REMOVED lines=11> */
.L_x_277:


//--------------------- .text._Z11init_conv_bi    --------------------------
	.section	.text._Z11init_conv_bi,"ax",@progbits
	.align	128
        .global         _Z11init_conv_bi
        .type           _Z11init_conv_bi,@function
        .size           _Z11init_conv_bi,(.L_x_278 - _Z11init_conv_bi)
        .other          _Z11init_conv_bi,@"STO_CUDA_ENTRY STV_DEFAULT"
_Z11init_conv_bi:
.text._Z11init_conv_bi:
        /* <DEDUP_REMOVED lines=29> */
.L_x_237:
        /* <DEDUP_REMOVED lines=10> */
.L_x_232:
[----:B------:R-:W-:-:S06]  /*0270*/  IMAD R12, R2, 0x4, R1 ;  /* 0x00000004020c7824 */ /* 0x000fcc00078e0201 */
[----:B------:R-:W5:Y:S01]  /*0280*/  LDL R12, [R12+0x4] ;  /* 0x000004000c0c7983 */ /* 0x000f620000100800 */
[----:B------:R-:W-:-:S05]  /*0290*/  UMOV UR4, URZ ;  /* 0x000000ff00047c82 */ /* 0x000fca0008000000 */
.L_x_231:
        /* <DEDUP_REMOVED lines=189> */
.L_x_234:
[----:B------:R-:W-:-:S06]  /*0e70*/  IMAD R12, R2, 0x4, R1 ;  /* 0x00000004020c7824 */ /* 0x000fcc00078e0201 */
[----:B------:R-:W5:Y:S01]  /*0e80*/  LDL R12, [R12+0x4] ;  /* 0x000004000c0c7983 */ /* 0x000f620000100800 */
[----:B------:R-:W-:-:S05]  /*0e90*/  UMOV UR4, URZ ;  /* 0x000000ff00047c82 */ /* 0x000fca0008000000 */
.L_x_233:
        /* <DEDUP_REMOVED lines=189> */
.L_x_236:
[----:B------:R-:W-:-:S06]  /*1a70*/  IMAD R12, R2, 0x4, R1 ;  /* 0x00000004020c7824 */ /* 0x000fcc00078e0201 */
[----:B------:R-:W5:Y:S01]  /*1a80*/  LDL R12, [R12+0x4] ;  /* 0x000004000c0c7983 */ /* 0x000f620000100800 */
[----:B------:R-:W-:-:S05]  /*1a90*/  UMOV UR4, URZ ;  /* 0x000000ff00047c82 */ /* 0x000fca0008000000 */
.L_x_235:
        /* <DEDUP_REMOVED lines=180> */
.L_x_230:
[----:B------:R-:W-:Y:S05]  /*25e0*/  BSYNC.RECONVERGENT B1 ;  /* 0x0000000000017941 */ /* 0x000fea0003800200 */
.L_x_229:
[C---:B------:R-:W-:Y:S01]  /*25f0*/  ISETP.GT.U32.AND P0, PT, R10.reuse, 0x3, PT ;  /* 0x000000030a00780c */ /* 0x040fe20003f04070 */
[----:B------:R-:W-:Y:S01]  /*2600*/  VIADD R11, R11, 0x1 ;  /* 0x000000010b0b7836 */ /* 0x000fe20000000000 */
[--C-:B------:R-:W-:Y:S02]  /*2610*/  SHF.R.U64 R10, R10, 0x2, R13.reuse ;  /* 0x000000020a0a7819 */ /* 0x100fe4000000120d */
[----:B------:R-:W-:Y:S02]  /*2620*/  ISETP.GT.U32.AND.EX P0, PT, R13, RZ, PT, P0 ;  /* 0x000000ff0d00720c */ /* 0x000fe40003f04100 */
[----:B------:R-:W-:-:S11]  /*2630*/  SHF.R.U32.HI R13, RZ, 0x2, R13 ;  /* 0x00000002ff0d7819 */ /* 0x000fd6000001160d */
[----:B------:R-:W-:Y:S05]  /*2640*/  @P0 BRA `(.L_x_237) ;  /* 0xffffffd800e00947 */ /* 0x000fea000383ffff */
.L_x_228:
[----:B------:R-:W-:Y:S05]  /*2650*/  BSYNC.RECONVERGENT B0 ;  /* 0x0000000000007941 */ /* 0x000fea0003800200 */
.L_x_227:
        /* <DEDUP_REMOVED lines=39> */
[----:B------:R-:W-:-:S05]  /*28d0*/  FMUL R5, R4, 0.20000000298023223877 ;  /* 0x3e4ccccd04057820 */ /* 0x000fca0000400000 */
[----:B------:R-:W-:Y:S01]  /*28e0*/  STG.E desc[UR6][R2.64], R5 ;  /* 0x0000000502007986 */ /* 0x000fe2000c101906 */
[----:B------:R-:W-:Y:S05]  /*28f0*/  EXIT ;  /* 0x000000000000794d */ /* 0x000fea0003800000 */
.L_x_238:
        /* <DEDUP_REMOVED lines=16> */
.L_x_278:


//--------------------- .nv.global.init           --------------------------
	.section	.nv.global.init,"aw",@progbits
	.align	4
.nv.global.init:
	.type		mrg32k3aM1SubSeq,@object
	.size		mrg32k3aM1SubSeq,(mrg32k3aM2SubSeq - mrg32k3aM1SubSeq)
mrg32k3aM1SubSeq:
        /*0000*/ 	.byte	0x0b, 0xcc, 0xee, 0x04, 0x73, 0x29, 0x8b, 0x6f, 0xf6, 0x53, 0x03, 0xf6, 0x23, 0xf6, 0xea, 0xda
        /* <DEDUP_REMOVED lines=125> */
	.type		mrg32k3aM2SubSeq,@object
	.size		mrg32k3aM2SubSeq,(mrg32k3aM1 - mrg32k3aM2SubSeq)
mrg32k3aM2SubSeq:
        /* <DEDUP_REMOVED lines=126> */
	.type		mrg32k3aM1,@object
	.size		mrg32k3aM1,(mrg32k3aM1Seq - mrg32k3aM1)
mrg32k3aM1:
        /* <DEDUP_REMOVED lines=144> */
	.type		mrg32k3aM1Seq,@object
	.size		mrg32k3aM1Seq,(mrg32k3aM2 - mrg32k3aM1Seq)
mrg32k3aM1Seq:
        /* <DEDUP_REMOVED lines=144> */
	.type		mrg32k3aM2,@object
	.size		mrg32k3aM2,(mrg32k3aM2Seq - mrg32k3aM2)
mrg32k3aM2:
        /* <DEDUP_REMOVED lines=144> */
	.type		mrg32k3aM2Seq,@object
	.size		mrg32k3aM2Seq,(precalc_xorwow_matrix - mrg32k3aM2Seq)
mrg32k3aM2Seq:
        /* <DEDUP_REMOVED lines=144> */
	.type		precalc_xorwow_matrix,@object
	.size		precalc_xorwow_matrix,(precalc_xorwow_offset_matrix - precalc_xorwow_matrix)
precalc_xorwow_matrix:
        /* <DEDUP_REMOVED lines=6400> */
	.type		precalc_xorwow_offset_matrix,@object
	.size		precalc_xorwow_offset_matrix,($str$4 - precalc_xorwow_offset_matrix)
precalc_xorwow_offset_matrix:
        /* <DEDUP_REMOVED lines=6400> */
	.type		$str$4,@object
	.size		$str$4,($str$5 - $str$4)
$str$4:
        /*353c0*/ 	.byte	0x0a, 0x00
	.type		$str$5,@object
	.size		$str$5,($str$1 - $str$5)
$str$5:
        /*353c2*/ 	.byte	0x25, 0x64, 0x00
	.type		$str$1,@object
	.size		$str$1,($str$3 - $str$1)
$str$1:
        /*353c5*/ 	.byte	0x25, 0x64, 0x0a, 0x00
	.type		$str$3,@object
	.size		$str$3,($str$2 - $str$3)
$str$3:
        /*353c9*/ 	.byte	0x25, 0x66, 0x20, 0x00
	.type		$str$2,@object
	.size		$str$2,($str - $str$2)
$str$2:
        /*353cd*/ 	.byte	0x3d, 0x3d, 0x3d, 0x3d, 0x0a, 0x00
	.type		$str,@object
	.size		$str,(.L_47 - $str)
$str:
        /*353d3*/ 	.byte	0x25, 0x66, 0x20, 0x25, 0x64, 0x20, 0x25, 0x64, 0x0a, 0x00
.L_47:


//--------------------- .nv.shared.reserved.0     --------------------------
	.section	.nv.shared.reserved.0,"aw",@nobits
	.weak		__nv_reservedSMEM_offset_0_alias
	.size		__nv_reservedSMEM_offset_0_alias, 0, 64
	.other		__nv_reservedSMEM_offset_0_alias,@"STO_CUDA_RESERVED_SHARED STV_DEFAULT"
__nv_reservedSMEM_offset_0_alias:
	.zero		0
	.zero		64


//--------------------- .nv.global                --------------------------
	.section	.nv.global,"aw",@nobits
	.align	4
.nv.global:
	.type		tmp,@object
	.size		tmp,(_correct_cnt - tmp)
tmp:
	.zero		4
	.type		_correct_cnt,@object
	.size		_correct_cnt,(_avg_error - _correct_cnt)
_correct_cnt:
	.zero		4
	.type		_avg_error,@object
	.size		_avg_error,(_conv_sigma_delta - _avg_error)
_avg_error:
	.zero		4
	.type		_conv_sigma_delta,@object
	.size		_conv_sigma_delta,(_conv_db - _conv_sigma_delta)
_conv_sigma_delta:
	.zero		24
	.type		_conv_db,@object
	.size		_conv_db,(_conv_b - _conv_db)
_conv_db:
	.zero		24
	.type		_conv_b,@object
	.size		_conv_b,(_fc2_b - _conv_b)
_conv_b:
	.zero		24
	.type		_fc2_b,@object
	.size		_fc2_b,(_fc2_delta - _fc2_b)
_fc2_b:
	.zero		40
	.type		_fc2_delta,@object
	.size		_fc2_delta,(_answer - _fc2_delta)
_fc2_delta:
	.zero		40
	.type		_answer,@object
	.size		_answer,(_fc2_a - _answer)
_answer:
	.zero		40
	.type		_fc2_a,@object
	.size		_fc2_a,(_C - _fc2_a)
_fc2_a:
	.zero		40
	.type		_C,@object
	.size		_C,(_output - _C)
_C:
	.zero		40
	.type		_output,@object
	.size		_output,(_fc2_db - _output)
_output:
	.zero		40
	.type		_fc2_db,@object
	.size		_fc2_db,(_fc2_z - _fc2_db)
_fc2_db:
	.zero		40
	.type		_fc2_z,@object
	.size		_fc2_z,(_fc1_a - _fc2_z)
_fc2_z:
	.zero		40
	.type		_fc1_a,@object
	.size		_fc1_a,(_fc1_b - _fc1_a)
_fc1_a:
	.zero		180
	.type		_fc1_b,@object
	.size		_fc1_b,(_fc1_z - _fc1_b)
_fc1_b:
	.zero		180
	.type		_fc1_z,@object
	.size		_fc1_z,(_fc1_db - _fc1_z)
_fc1_z:
	.zero		180
	.type		_fc1_db,@object
	.size		_fc1_db,(_fc1_delta - _fc1_db)
_fc1_db:
	.zero		180
	.type		_fc1_delta,@object
	.size		_fc1_delta,(_conv_w - _fc1_delta)
_fc1_delta:
	.zero		180
	.type		_conv_w,@object
	.size		_conv_w,(_conv_dw - _conv_w)
_conv_w:
	.zero		600
	.type		_conv_dw,@object
	.size		_conv_dw,(_fc2_dw - _conv_dw)
_conv_dw:
	.zero		600
	.type		_fc2_dw,@object
	.size		_fc2_dw,(_fc2_w - _fc2_dw)
_fc2_dw:
	.zero		1800
	.type		_fc2_w,@object
	.size		_fc2_w,(_input - _fc2_w)
_fc2_w:
	.zero		1800
	.type		_input,@object
	.size		_input,(_pool - _input)
_input:
	.zero		3136
	.type		_pool,@object
	.size		_pool,(_conv_delta - _pool)
_pool:
	.zero		3456
	.type		_conv_delta,@object
	.size		_conv_delta,(_pool_pos - _conv_delta)
_conv_delta:
	.zero		3456
	.type		_pool_pos,@object
	.size		_pool_pos,(_conv_a - _pool_pos)
_pool_pos:
	.zero		3456
	.type		_conv_a,@object
	.size		_conv_a,(_conv_z - _conv_a)
_conv_a:
	.zero		13824
	.type		_conv_z,@object
	.size		_conv_z,(_test_label - _conv_z)
_conv_z:
	.zero		13824
	.type		_test_label,@object
	.size		_test_label,(_fc1_dw - _test_label)
_test_label:
	.zero		40000
	.type		_fc1_dw,@object
	.size		_fc1_dw,(_fc1_w - _fc1_dw)
_fc1_dw:
	.zero		155520
	.type		_fc1_w,@object
	.size		_fc1_w,(_train_label - _fc1_w)
_fc1_w:
	.zero		155520
	.type		_train_label,@object
	.size		_train_label,(_test_image - _train_label)
_train_label:
	.zero		240000
	.type		_test_image,@object
	.size		_test_image,(_train_image - _test_image)
_test_image:
	.zero		31360000
	.type		_train_image,@object
	.size		_train_image,(.L_14 - _train_image)
_train_image:
	.zero		188160000
.L_14:


//--------------------- .nv.constant0._Z8scalMultPKiS0_Pi --------------------------
	.section	.nv.constant0._Z8scalMultPKiS0_Pi,"a",@progbits
	.sectionflags	@""
	.align	4
.nv.constant0._Z8scalMultPKiS0_Pi:
	.zero		920


//--------------------- .nv.constant0._Z5_testv   --------------------------
	.section	.nv.constant0._Z5_testv,"a",@progbits
	.sectionflags	@""
	.align	4
.nv.constant0._Z5_testv:
	.zero		896


//--------------------- .nv.constant0._Z13assign_conv_wv --------------------------
	.section	.nv.constant0._Z13assign_conv_wv,"a",@progbits
	.sectionflags	@""
	.align	4
.nv.constant0._Z13assign_conv_wv:
	.zero		896


//--------------------- .nv.constant0._Z13assign_conv_bv --------------------------
	.section	.nv.constant0._Z13assign_conv_bv,"a",@progbits
	.sectionflags	@""
	.align	4
.nv.constant0._Z13assign_conv_bv:
	.zero		896


//--------------------- .nv.constant0._Z12assign_fc1_wi --------------------------
	.section	.nv.constant0._Z12assign_fc1_wi,"a",@progbits
	.sectionflags	@""
	.align	4
.nv.constant0._Z12assign_fc1_wi:
	.zero		900


//--------------------- .nv.constant0._Z12assign_fc1_bv --------------------------
	.section	.nv.constant0._Z12assign_fc1_bv,"a",@progbits
	.sectionflags	@""
	.align	4
.nv.constant0._Z12assign_fc1_bv:
	.zero		896


//--------------------- .nv.constant0._Z12assign_fc2_wv --------------------------
	.section	.nv.constant0._Z12assign_fc2_wv,"a",@progbits
	.sectionflags	@""
	.align	4
.nv.constant0._Z12assign_fc2_wv:
	.zero		896


//--------------------- .nv.constant0._Z12assign_fc2_bv --------------------------
	.section	.nv.constant0._Z12assign_fc2_bv,"a",@progbits
	.sectionflags	@""
	.align	4
.nv.constant0._Z12assign_fc2_bv:
	.zero		896


//--------------------- .nv.constant0._Z14_update_conv_wv --------------------------
	.section	.nv.constant0._Z14_update_conv_wv,"a",@progbits
	.sectionflags	@""
	.align	4
.nv.constant0._Z14_update_conv_wv:
	.zero		896


//--------------------- .nv.constant0._Z14_update_conv_bv --------------------------
	.section	.nv.constant0._Z14_update_conv_bv,"a",@progbits
	.sectionflags	@""
	.align	4
.nv.constant0._Z14_update_conv_bv:
	.zero		896


//--------------------- .nv.constant0._Z13_update_fc1_wi --------------------------
	.section	.nv.constant0._Z13_update_fc1_wi,"a",@progbits
	.sectionflags	@""
	.align	4
.nv.constant0._Z13_update_fc1_wi:
	.zero		900


//--------------------- .nv.constant0._Z13_update_fc1_bv --------------------------
	.section	.nv.constant0._Z13_update_fc1_bv,"a",@progbits
	.sectionflags	@""
	.align	4
.nv.constant0._Z13_update_fc1_bv:
	.zero		896


//--------------------- .nv.constant0._Z13_update_fc2_wv --------------------------
	.section	.nv.constant0._Z13_update_fc2_wv,"a",@progbits
	.sectionflags	@""
	.align	4
.nv.constant0._Z13_update_fc2_wv:
	.zero		896


//--------------------- .nv.constant0._Z13_update_fc2_bv --------------------------
	.section	.nv.constant0._Z13_update_fc2_bv,"a",@progbits
	.sectionflags	@""
	.align	4
.nv.constant0._Z13_update_fc2_bv:
	.zero		896


//--------------------- .nv.constant0._Z23_check_answer_get_errorv --------------------------
	.section	.nv.constant0._Z23_check_answer_get_errorv,"a",@progbits
	.sectionflags	@""
	.align	4
.nv.constant0._Z23_check_answer_get_errorv:
	.zero		896


//--------------------- .nv.constant0._Z16_set_answer_testi --------------------------
	.section	.nv.constant0._Z16_set_answer_testi,"a",@progbits
	.sectionflags	@""
	.align	4
.nv.constant0._Z16_set_answer_testi:
	.zero		900


//--------------------- .nv.constant0._Z17_set_answer_traini --------------------------
	.section	.nv.constant0._Z17_set_answer_traini,"a",@progbits
	.sectionflags	@""
	.align	4
.nv.constant0._Z17_set_answer_traini:
	.zero		900


//--------------------- .nv.constant0._Z8_fc1_fc2v --------------------------
	.section	.nv.constant0._Z8_fc1_fc2v,"a",@progbits
	.sectionflags	@""
	.align	4
.nv.constant0._Z8_fc1_fc2v:
	.zero		896


//--------------------- .nv.constant0._Z9_pool_fc1v --------------------------
	.section	.nv.constant0._Z9_pool_fc1v,"a",@progbits
	.sectionflags	@""
	.align	4
.nv.constant0._Z9_pool_fc1v:
	.zero		896


//--------------------- .nv.constant0._Z10_conv_poolv --------------------------
	.section	.nv.constant0._Z10_conv_poolv,"a",@progbits
	.sectionflags	@""
	.align	4
.nv.constant0._Z10_conv_poolv:
	.zero		896


//--------------------- .nv.constant0._Z11_input_convv --------------------------
	.section	.nv.constant0._Z11_input_convv,"a",@progbits
	.sectionflags	@""
	.align	4
.nv.constant0._Z11_input_convv:
	.zero		896


//--------------------- .nv.constant0._Z15_set_input_testi --------------------------
	.section	.nv.constant0._Z15_set_input_testi,"a",@progbits
	.sectionflags	@""
	.align	4
.nv.constant0._Z15_set_input_testi:
	.zero		900


//--------------------- .nv.constant0._Z16_set_input_traini --------------------------
	.section	.nv.constant0._Z16_set_input_traini,"a",@progbits
	.sectionflags	@""
	.align	4
.nv.constant0._Z16_set_input_traini:
	.zero		900


//--------------------- .nv.constant0._Z9test_gpu1v --------------------------
	.section	.nv.constant0._Z9test_gpu1v,"a",@progbits
	.sectionflags	@""
	.align	4
.nv.constant0._Z9test_gpu1v:
	.zero		896


//--------------------- .nv.constant0._Z8test_gpuv --------------------------
	.section	.nv.constant0._Z8test_gpuv,"a",@progbits
	.sectionflags	@""
	.align	4
.nv.constant0._Z8test_gpuv:
	.zero		896


//--------------------- .nv.constant0._Z10init_fc2_wi --------------------------
	.section	.nv.constant0._Z10init_fc2_wi,"a",@progbits
	.sectionflags	@""
	.align	4
.nv.constant0._Z10init_fc2_wi:
	.zero		900


//--------------------- .nv.constant0._Z10init_fc2_bi --------------------------
	.section	.nv.constant0._Z10init_fc2_bi,"a",@progbits
	.sectionflags	@""
	.align	4
.nv.constant0._Z10init_fc2_bi:
	.zero		900


//--------------------- .nv.constant0._Z10init_fc1_wii --------------------------
	.section	.nv.constant0._Z10init_fc1_wii,"a",@progbits
	.sectionflags	@""
	.align	4
.nv.constant0._Z10init_fc1_wii:
	.zero		904


//--------------------- .nv.constant0._Z10init_fc1_bi --------------------------
	.section	.nv.constant0._Z10init_fc1_bi,"a",@progbits
	.sectionflags	@""
	.align	4
.nv.constant0._Z10init_fc1_bi:
	.zero		900


//--------------------- .nv.constant0._Z11init_conv_wi --------------------------
	.section	.nv.constant0._Z11init_conv_wi,"a",@progbits
	.sectionflags	@""
	.align	4
.nv.constant0._Z11init_conv_wi:
	.zero		900


//--------------------- .nv.constant0._Z11init_conv_bi --------------------------
	.section	.nv.constant0._Z11init_conv_bi,"a",@progbits
	.sectionflags	@""
	.align	4
.nv.constant0._Z11init_conv_bi:
	.zero		900


//--------------------- SYMBOLS --------------------------

	.type		.nv.reservedSmem.offset0,@object
	.size		.nv.reservedSmem.offset0,0x4
	.type		vprintf,@function
